def attn_fwd(
    Q,
    K,
    V,
    Out,
    Lse,
    sm_scale,
    stride_qz,
    stride_qh,
    stride_qm,
    stride_qk,
    stride_kz,
    stride_kh,
    stride_kn,
    stride_kk,
    stride_vz,
    stride_vh,
    stride_vn,
    stride_vk,
    stride_oz,
    stride_oh,
    stride_om,
    stride_ok,
    seqlen_q,
    seqlen_k,
    BLOCK_M: tl.constexpr,
    BLOCK_N: tl.constexpr,
    HEAD_DIM: tl.constexpr,
    CAUSAL: tl.constexpr,
):
    start_m = tl.program_id(0)
    off_hz = tl.program_id(1)
    q_off = off_hz * stride_qh
    k_off = off_hz * stride_kh
    v_off = off_hz * stride_vh
    offs_m = start_m * BLOCK_M + tl.arange(0, BLOCK_M)
    offs_d = tl.arange(0, HEAD_DIM)
    offs_n = tl.arange(0, BLOCK_N)
    q_ptrs = Q + q_off + offs_m[:, None] * stride_qm + offs_d[None, :] * stride_qk
    k_ptrs = K + k_off + offs_d[:, None] * stride_kk + offs_n[None, :] * stride_kn
    v_ptrs = V + v_off + offs_n[:, None] * stride_vn + offs_d[None, :] * stride_vk
    m_i = tl.full([BLOCK_M], float("-inf"), dtype=tl.float32)
    l_i = tl.zeros([BLOCK_M], dtype=tl.float32) + 1.0
    acc = tl.zeros([BLOCK_M, HEAD_DIM], dtype=tl.float32)
    q = tl.load(q_ptrs)
    acc, l_i, m_i = _attn_fwd_inner(
        acc,
        l_i,
        m_i,
        q,
        k_ptrs,
        v_ptrs,
        sm_scale,
        stride_kn,
        stride_vn,
        start_m,
        seqlen_k,
        BLOCK_M,
        BLOCK_N,
        HEAD_DIM,
        CAUSAL,
    )
    acc = acc / l_i[:, None]
    lse = m_i + tl.math.log2(l_i) / 1.4426950408889634
    o_ptrs = (
        Out
        + off_hz * stride_oh
        + offs_m[:, None] * stride_om
        + offs_d[None, :] * stride_ok
    )
    tl.store(o_ptrs, acc.to(Out.dtype.element_ty))
    tl.store(Lse + off_hz * seqlen_q + offs_m, lse)

# config = {"BLOCK_M": 128, "BLOCK_N": 16, "HEAD_DIM": 512, "arch": "sm_80", "causal": false, "dtype": "fp16", "num_stages": 4, "num_warps": 8}
# arch = sm_80


// ===== COMPILED SASS (sm_80) =====

	.target	sm_80

	.elftype	@"ET_EXEC"


//--------------------- .note.nv.tkinfo           --------------------------
	.section	.note.nv.tkinfo,"",@"SHT_NOTE"
	.sectionflags	@"SHF_NOTE_NV_TKINFO"
	.tkinfo
        /*0018*/ 	.word	0x00000002
        /*0030*/ 	.string	""
        /*0030*/ 	.string	"ptxas"
        /*0030*/ 	.string	"Cuda compilation tools, release 13.0, V13.0.88"
        /*0030*/ 	.string	"Build cuda_13.0.r13.0/compiler.36424714_0"
        /*0030*/ 	.string	"-v  -suppress-debug-info  -lineinfo  -arch sm_80 "



//--------------------- .note.nv.cuinfo           --------------------------
	.section	.note.nv.cuinfo,"",@"SHT_NOTE"
	.sectionflags	@"SHF_NOTE_NV_CUINFO"
        /*0018*/ 	.short	0x0002
        /*001a*/ 	.short	0x0050
        /*001c*/ 	.short	0x0082
	.zero		2


//--------------------- .nv.info                  --------------------------
	.section	.nv.info,"",@"SHT_CUDA_INFO"
	.align	4


	//----- nvinfo : EIATTR_REGCOUNT
	.align		4
        /*0000*/ 	.byte	0x04, 0x2f
        /*0002*/ 	.short	(.L_2 - .L_1)
	.align		4
.L_1:
        /*0004*/ 	.word	index@(attn_fwd)
        /*0008*/ 	.word	0x00000040


	//----- nvinfo : EIATTR_FRAME_SIZE
	.align		4
.L_2:
        /*000c*/ 	.byte	0x04, 0x11
        /*000e*/ 	.short	(.L_4 - .L_3)
	.align		4
.L_3:
        /*0010*/ 	.word	index@(attn_fwd)
        /*0014*/ 	.word	0x00000c48


	//----- nvinfo : EIATTR_MIN_STACK_SIZE
	.align		4
.L_4:
        /*0018*/ 	.byte	0x04, 0x12
        /*001a*/ 	.short	(.L_6 - .L_5)
	.align		4
.L_5:
        /*001c*/ 	.word	index@(attn_fwd)
        /*0020*/ 	.word	0x00000c48
.L_6:


//--------------------- .nv.info.attn_fwd         --------------------------
	.section	.nv.info.attn_fwd,"",@"SHT_CUDA_INFO"
	.sectionflags	@""
	.align	4


	//----- nvinfo : EIATTR_CUDA_API_VERSION
	.align		4
        /*0000*/ 	.byte	0x04, 0x37
        /*0002*/ 	.short	(.L_8 - .L_7)
.L_7:
        /*0004*/ 	.word	0x00000082


	//----- nvinfo : EIATTR_SW2861232_WAR
	.align		4
.L_8:
        /*0008*/ 	.byte	0x01, 0x35
	.zero		2


	//----- nvinfo : EIATTR_PARAM_CBANK
	.align		4
        /*000c*/ 	.byte	0x04, 0x0a
        /*000e*/ 	.short	(.L_10 - .L_9)
	.align		4
.L_9:
        /*0010*/ 	.word	index@(.nv.constant0.attn_fwd)
        /*0014*/ 	.short	0x0160
        /*0016*/ 	.short	0x0088


	//----- nvinfo : EIATTR_CBANK_PARAM_SIZE
	.align		4
.L_10:
        /*0018*/ 	.byte	0x03, 0x19
        /*001a*/ 	.short	0x0088


	//----- nvinfo : EIATTR_KPARAM_INFO
	.align		4
        /*001c*/ 	.byte	0x04, 0x17
        /*001e*/ 	.short	(.L_12 - .L_11)
.L_11:
        /*0020*/ 	.word	0x00000000
        /*0024*/ 	.short	0x0019
        /*0026*/ 	.short	0x0080
        /*0028*/ 	.byte	0x00, 0xf4, 0x21, 0x00


	//----- nvinfo : EIATTR_KPARAM_INFO
	.align		4
.L_12:
        /*002c*/ 	.byte	0x04, 0x17
        /*002e*/ 	.short	(.L_14 - .L_13)
.L_13:
        /*0030*/ 	.word	0x00000000
        /*0034*/ 	.short	0x0018
        /*0036*/ 	.short	0x0078
        /*0038*/ 	.byte	0x00, 0xf4, 0x21, 0x00


	//----- nvinfo : EIATTR_KPARAM_INFO
	.align		4
.L_14:
        /*003c*/ 	.byte	0x04, 0x17
        /*003e*/ 	.short	(.L_16 - .L_15)
.L_15:
        /*0040*/ 	.word	0x00000000
        /*0044*/ 	.short	0x0017
        /*0046*/ 	.short	0x0070
        /*0048*/ 	.byte	0x00, 0xf0, 0x11, 0x00


	//----- nvinfo : EIATTR_KPARAM_INFO
	.align		4
.L_16:
        /*004c*/ 	.byte	0x04, 0x17
        /*004e*/ 	.short	(.L_18 - .L_17)
.L_17:
        /*0050*/ 	.word	0x00000000
        /*0054*/ 	.short	0x0016
        /*0056*/ 	.short	0x006c
        /*0058*/ 	.byte	0x00, 0xf0, 0x11, 0x00


	//----- nvinfo : EIATTR_KPARAM_INFO
	.align		4
.L_18:
        /*005c*/ 	.byte	0x04, 0x17
        /*005e*/ 	.short	(.L_20 - .L_19)
.L_19:
        /*0060*/ 	.word	0x00000000
        /*0064*/ 	.short	0x0015
        /*0066*/ 	.short	0x0068
        /*0068*/ 	.byte	0x00, 0xf0, 0x11, 0x00


	//----- nvinfo : EIATTR_KPARAM_INFO
	.align		4
.L_20:
        /*006c*/ 	.byte	0x04, 0x17
        /*006e*/ 	.short	(.L_22 - .L_21)
.L_21:
        /*0070*/ 	.word	0x00000000
        /*0074*/ 	.short	0x0014
        /*0076*/ 	.short	0x0064
        /*0078*/ 	.byte	0x00, 0xf0, 0x11, 0x00


	//----- nvinfo : EIATTR_KPARAM_INFO
	.align		4
.L_22:
        /*007c*/ 	.byte	0x04, 0x17
        /*007e*/ 	.short	(.L_24 - .L_23)
.L_23:
        /*0080*/ 	.word	0x00000000
        /*0084*/ 	.short	0x0013
        /*0086*/ 	.short	0x0060
        /*0088*/ 	.byte	0x00, 0xf0, 0x11, 0x00


	//----- nvinfo : EIATTR_KPARAM_INFO
	.align		4
.L_24:
        /*008c*/ 	.byte	0x04, 0x17
        /*008e*/ 	.short	(.L_26 - .L_25)
.L_25:
        /*0090*/ 	.word	0x00000000
        /*0094*/ 	.short	0x0012
        /*0096*/ 	.short	0x005c
        /*0098*/ 	.byte	0x00, 0xf0, 0x11, 0x00


	//----- nvinfo : EIATTR_KPARAM_INFO
	.align		4
.L_26:
        /*009c*/ 	.byte	0x04, 0x17
        /*009e*/ 	.short	(.L_28 - .L_27)
.L_27:
        /*00a0*/ 	.word	0x00000000
        /*00a4*/ 	.short	0x0011
        /*00a6*/ 	.short	0x0058
        /*00a8*/ 	.byte	0x00, 0xf0, 0x11, 0x00


	//----- nvinfo : EIATTR_KPARAM_INFO
	.align		4
.L_28:
        /*00ac*/ 	.byte	0x04, 0x17
        /*00ae*/ 	.short	(.L_30 - .L_29)
.L_29:
        /*00b0*/ 	.word	0x00000000
        /*00b4*/ 	.short	0x0010
        /*00b6*/ 	.short	0x0054
        /*00b8*/ 	.byte	0x00, 0xf0, 0x11, 0x00


	//----- nvinfo : EIATTR_KPARAM_INFO
	.align		4
.L_30:
        /*00bc*/ 	.byte	0x04, 0x17
        /*00be*/ 	.short	(.L_32 - .L_31)
.L_31:
        /*00c0*/ 	.word	0x00000000
        /*00c4*/ 	.short	0x000f
        /*00c6*/ 	.short	0x0050
        /*00c8*/ 	.byte	0x00, 0xf0, 0x11, 0x00


	//----- nvinfo : EIATTR_KPARAM_INFO
	.align		4
.L_32:
        /*00cc*/ 	.byte	0x04, 0x17
        /*00ce*/ 	.short	(.L_34 - .L_33)
.L_33:
        /*00d0*/ 	.word	0x00000000
        /*00d4*/ 	.short	0x000e
        /*00d6*/ 	.short	0x004c
        /*00d8*/ 	.byte	0x00, 0xf0, 0x11, 0x00


	//----- nvinfo : EIATTR_KPARAM_INFO
	.align		4
.L_34:
        /*00dc*/ 	.byte	0x04, 0x17
        /*00de*/ 	.short	(.L_36 - .L_35)
.L_35:
        /*00e0*/ 	.word	0x00000000
        /*00e4*/ 	.short	0x000d
        /*00e6*/ 	.short	0x0048
        /*00e8*/ 	.byte	0x00, 0xf0, 0x11, 0x00


	//----- nvinfo : EIATTR_KPARAM_INFO
	.align		4
.L_36:
        /*00ec*/ 	.byte	0x04, 0x17
        /*00ee*/ 	.short	(.L_38 - .L_37)
.L_37:
        /*00f0*/ 	.word	0x00000000
        /*00f4*/ 	.short	0x000c
        /*00f6*/ 	.short	0x0044
        /*00f8*/ 	.byte	0x00, 0xf0, 0x11, 0x00


	//----- nvinfo : EIATTR_KPARAM_INFO
	.align		4
.L_38:
        /*00fc*/ 	.byte	0x04, 0x17
        /*00fe*/ 	.short	(.L_40 - .L_39)
.L_39:
        /*0100*/ 	.word	0x00000000
        /*0104*/ 	.short	0x000b
        /*0106*/ 	.short	0x0040
        /*0108*/ 	.byte	0x00, 0xf0, 0x11, 0x00


	//----- nvinfo : EIATTR_KPARAM_INFO
	.align		4
.L_40:
        /*010c*/ 	.byte	0x04, 0x17
        /*010e*/ 	.short	(.L_42 - .L_41)
.L_41:
        /*0110*/ 	.word	0x00000000
        /*0114*/ 	.short	0x000a
        /*0116*/ 	.short	0x003c
        /*0118*/ 	.byte	0x00, 0xf0, 0x11, 0x00


	//----- nvinfo : EIATTR_KPARAM_INFO
	.align		4
.L_42:
        /*011c*/ 	.byte	0x04, 0x17
        /*011e*/ 	.short	(.L_44 - .L_43)
.L_43:
        /*0120*/ 	.word	0x00000000
        /*0124*/ 	.short	0x0009
        /*0126*/ 	.short	0x0038
        /*0128*/ 	.byte	0x00, 0xf0, 0x11, 0x00


	//----- nvinfo : EIATTR_KPARAM_INFO
	.align		4
.L_44:
        /*012c*/ 	.byte	0x04, 0x17
        /*012e*/ 	.short	(.L_46 - .L_45)
.L_45:
        /*0130*/ 	.word	0x00000000
        /*0134*/ 	.short	0x0008
        /*0136*/ 	.short	0x0034
        /*0138*/ 	.byte	0x00, 0xf0, 0x11, 0x00


	//----- nvinfo : EIATTR_KPARAM_INFO
	.align		4
.L_46:
        /*013c*/ 	.byte	0x04, 0x17
        /*013e*/ 	.short	(.L_48 - .L_47)
.L_47:
        /*0140*/ 	.word	0x00000000
        /*0144*/ 	.short	0x0007
        /*0146*/ 	.short	0x0030
        /*0148*/ 	.byte	0x00, 0xf0, 0x11, 0x00


	//----- nvinfo : EIATTR_KPARAM_INFO
	.align		4
.L_48:
        /*014c*/ 	.byte	0x04, 0x17
        /*014e*/ 	.short	(.L_50 - .L_49)
.L_49:
        /*0150*/ 	.word	0x00000000
        /*0154*/ 	.short	0x0006
        /*0156*/ 	.short	0x002c
        /*0158*/ 	.byte	0x00, 0xf0, 0x11, 0x00


	//----- nvinfo : EIATTR_KPARAM_INFO
	.align		4
.L_50:
        /*015c*/ 	.byte	0x04, 0x17
        /*015e*/ 	.short	(.L_52 - .L_51)
.L_51:
        /*0160*/ 	.word	0x00000000
        /*0164*/ 	.short	0x0005
        /*0166*/ 	.short	0x0028
        /*0168*/ 	.byte	0x00, 0xf0, 0x11, 0x00


	//----- nvinfo : EIATTR_KPARAM_INFO
	.align		4
.L_52:
        /*016c*/ 	.byte	0x04, 0x17
        /*016e*/ 	.short	(.L_54 - .L_53)
.L_53:
        /*0170*/ 	.word	0x00000000
        /*0174*/ 	.short	0x0004
        /*0176*/ 	.short	0x0020
        /*0178*/ 	.byte	0x00, 0xf4, 0x21, 0x00


	//----- nvinfo : EIATTR_KPARAM_INFO
	.align		4
.L_54:
        /*017c*/ 	.byte	0x04, 0x17
        /*017e*/ 	.short	(.L_56 - .L_55)
.L_55:
        /*0180*/ 	.word	0x00000000
        /*0184*/ 	.short	0x0003
        /*0186*/ 	.short	0x0018
        /*0188*/ 	.byte	0x00, 0xf4, 0x21, 0x00


	//----- nvinfo : EIATTR_KPARAM_INFO
	.align		4
.L_56:
        /*018c*/ 	.byte	0x04, 0x17
        /*018e*/ 	.short	(.L_58 - .L_57)
.L_57:
        /*0190*/ 	.word	0x00000000
        /*0194*/ 	.short	0x0002
        /*0196*/ 	.short	0x0010
        /*0198*/ 	.byte	0x00, 0xf4, 0x21, 0x00


	//----- nvinfo : EIATTR_KPARAM_INFO
	.align		4
.L_58:
        /*019c*/ 	.byte	0x04, 0x17
        /*019e*/ 	.short	(.L_60 - .L_59)
.L_59:
        /*01a0*/ 	.word	0x00000000
        /*01a4*/ 	.short	0x0001
        /*01a6*/ 	.short	0x0008
        /*01a8*/ 	.byte	0x00, 0xf4, 0x21, 0x00


	//----- nvinfo : EIATTR_KPARAM_INFO
	.align		4
.L_60:
        /*01ac*/ 	.byte	0x04, 0x17
        /*01ae*/ 	.short	(.L_62 - .L_61)
.L_61:
        /*01b0*/ 	.word	0x00000000
        /*01b4*/ 	.short	0x0000
        /*01b6*/ 	.short	0x0000
        /*01b8*/ 	.byte	0x00, 0xf4, 0x21, 0x00


	//----- nvinfo : EIATTR_MAXREG_COUNT
	.align		4
.L_62:
        /*01bc*/ 	.byte	0x03, 0x1b
        /*01be*/ 	.short	0x00ff


	//----- nvinfo : EIATTR_NUM_BARRIERS
	.align		4
        /*01c0*/ 	.byte	0x02, 0x4c
        /*01c2*/ 	.byte	0x01
	.zero		1


	//----- nvinfo : EIATTR_ANNOTATIONS
	.align		4
        /*01c4*/ 	.byte	0x04, 0x55
        /*01c6*/ 	.short	(.L_64 - .L_63)


	//   ....[0]....
.L_63:
        /*01c8*/ 	.word	0x00000001
        /*01cc*/ 	.byte	0xf0, 0x00, 0x00, 0x00, 0x01, 0x00, 0x00, 0x00, 0x20, 0x06, 0x00, 0x00, 0x01, 0x00, 0x00, 0x00
        /* <DEDUP_REMOVED lines=2423> */
        /*994c*/ 	.byte	0x50, 0xb6, 0x02, 0x00, 0x01, 0x00, 0x00, 0x00, 0x60, 0xb6, 0x02, 0x00


	//----- nvinfo : EIATTR_MERCURY_ISA_VERSION
	.align		4
.L_64:
        /*9958*/ 	.byte	0x03, 0x5f
        /*995a*/ 	.short	0x0000


	//----- nvinfo : EIATTR_COOP_GROUP_MASK_REGIDS
	.align		4
        /*995c*/ 	.byte	0x04, 0x29
        /*995e*/ 	.short	(.L_66 - .L_65)


	//   ....[0]....
.L_65:
        /*9960*/ 	.word	0xffffffff


	//   ....[1]....
        /*9964*/ 	.word	0xffffffff


	//   ....[2]....
        /*9968*/ 	.word	0xffffffff


	//   ....[3]....
        /*996c*/ 	.word	0xffffffff


	//   ....[4]....
        /*9970*/ 	.word	0xffffffff


	//   ....[5]....
        /*9974*/ 	.word	0xffffffff


	//   ....[6]....
        /*9978*/ 	.word	0xffffffff


	//   ....[7]....
        /*997c*/ 	.word	0xffffffff


	//   ....[8]....
        /*9980*/ 	.word	0xffffffff


	//   ....[9]....
        /*9984*/ 	.word	0xffffffff


	//   ....[10]....
        /*9988*/ 	.word	0xffffffff


	//   ....[11]....
        /*998c*/ 	.word	0xffffffff


	//   ....[12]....
        /*9990*/ 	.word	0xffffffff


	//   ....[13]....
        /*9994*/ 	.word	0xffffffff


	//   ....[14]....
        /*9998*/ 	.word	0xffffffff


	//   ....[15]....
        /*999c*/ 	.word	0xffffffff


	//   ....[16]....
        /*99a0*/ 	.word	0xffffffff


	//   ....[17]....
        /*99a4*/ 	.word	0xffffffff


	//   ....[18]....
        /*99a8*/ 	.word	0xffffffff


	//   ....[19]....
        /*99ac*/ 	.word	0xffffffff


	//   ....[20]....
        /*99b0*/ 	.word	0xffffffff


	//   ....[21]....
        /*99b4*/ 	.word	0xffffffff


	//   ....[22]....
        /*99b8*/ 	.word	0xffffffff


	//   ....[23]....
        /*99bc*/ 	.word	0xffffffff


	//   ....[24]....
        /*99c0*/ 	.word	0xffffffff


	//   ....[25]....
        /*99c4*/ 	.word	0xffffffff


	//   ....[26]....
        /*99c8*/ 	.word	0xffffffff


	//   ....[27]....
        /*99cc*/ 	.word	0xffffffff


	//   ....[28]....
        /*99d0*/ 	.word	0xffffffff


	//   ....[29]....
        /*99d4*/ 	.word	0xffffffff


	//   ....[30]....
        /*99d8*/ 	.word	0xffffffff


	//   ....[31]....
        /*99dc*/ 	.word	0xffffffff


	//   ....[32]....
        /*99e0*/ 	.word	0xffffffff


	//   ....[33]....
        /*99e4*/ 	.word	0xffffffff


	//   ....[34]....
        /*99e8*/ 	.word	0xffffffff


	//   ....[35]....
        /*99ec*/ 	.word	0xffffffff


	//   ....[36]....
        /*99f0*/ 	.word	0xffffffff


	//   ....[37]....
        /*99f4*/ 	.word	0xffffffff


	//   ....[38]....
        /*99f8*/ 	.word	0xffffffff


	//   ....[39]....
        /*99fc*/ 	.word	0xffffffff


	//   ....[40]....
        /*9a00*/ 	.word	0xffffffff


	//   ....[41]....
        /*9a04*/ 	.word	0xffffffff


	//   ....[42]....
        /*9a08*/ 	.word	0xffffffff


	//   ....[43]....
        /*9a0c*/ 	.word	0xffffffff


	//   ....[44]....
        /*9a10*/ 	.word	0xffffffff


	//   ....[45]....
        /*9a14*/ 	.word	0xffffffff


	//   ....[46]....
        /*9a18*/ 	.word	0xffffffff


	//   ....[47]....
        /*9a1c*/ 	.word	0xffffffff


	//   ....[48]....
        /*9a20*/ 	.word	0xffffffff


	//   ....[49]....
        /*9a24*/ 	.word	0xffffffff


	//   ....[50]....
        /*9a28*/ 	.word	0xffffffff


	//   ....[51]....
        /*9a2c*/ 	.word	0xffffffff


	//   ....[52]....
        /*9a30*/ 	.word	0xffffffff


	//   ....[53]....
        /*9a34*/ 	.word	0xffffffff


	//   ....[54]....
        /*9a38*/ 	.word	0xffffffff


	//   ....[55]....
        /*9a3c*/ 	.word	0xffffffff


	//   ....[56]....
        /*9a40*/ 	.word	0xffffffff


	//   ....[57]....
        /*9a44*/ 	.word	0xffffffff


	//   ....[58]....
        /*9a48*/ 	.word	0xffffffff


	//   ....[59]....
        /*9a4c*/ 	.word	0xffffffff


	//   ....[60]....
        /*9a50*/ 	.word	0xffffffff


	//   ....[61]....
        /*9a54*/ 	.word	0xffffffff


	//   ....[62]....
        /*9a58*/ 	.word	0xffffffff


	//   ....[63]....
        /*9a5c*/ 	.word	0xffffffff


	//   ....[64]....
        /*9a60*/ 	.word	0xffffffff


	//   ....[65]....
        /*9a64*/ 	.word	0xffffffff


	//----- nvinfo : EIATTR_COOP_GROUP_INSTR_OFFSETS
	.align		4
.L_66:
        /*9a68*/ 	.byte	0x04, 0x28
        /*9a6a*/ 	.short	(.L_68 - .L_67)


	//   ....[0]....
.L_67:
        /*9a6c*/ 	.word	0x0000ec00


	//   ....[1]....
        /*9a70*/ 	.word	0x0000ed00


	//   ....[2]....
        /*9a74*/ 	.word	0x0000ed60


	//   ....[3]....
        /*9a78*/ 	.word	0x0000ed70


	//   ....[4]....
        /*9a7c*/ 	.word	0x0000ed90


	//   ....[5]....
        /*9a80*/ 	.word	0x0000ee10


	//   ....[6]....
        /*9a84*/ 	.word	0x0000ee20


	//   ....[7]....
        /*9a88*/ 	.word	0x0000ee50


	//   ....[8]....
        /*9a8c*/ 	.word	0x0000ee60


	//   ....[9]....
        /*9a90*/ 	.word	0x0000efe0


	//   ....[10]....
        /*9a94*/ 	.word	0x0000eff0


	//   ....[11]....
        /*9a98*/ 	.word	0x0000f000


	//   ....[12]....
        /*9a9c*/ 	.word	0x0000f010


	//   ....[13]....
        /*9aa0*/ 	.word	0x0000f020


	//   ....[14]....
        /*9aa4*/ 	.word	0x0000f040


	//   ....[15]....
        /*9aa8*/ 	.word	0x0000f050


	//   ....[16]....
        /*9aac*/ 	.word	0x0000f070


	//   ....[17]....
        /*9ab0*/ 	.word	0x0000f080


	//   ....[18]....
        /*9ab4*/ 	.word	0x0000f090


	//   ....[19]....
        /*9ab8*/ 	.word	0x0000f0a0


	//   ....[20]....
        /*9abc*/ 	.word	0x0000f0c0


	//   ....[21]....
        /*9ac0*/ 	.word	0x0000f0e0


	//   ....[22]....
        /*9ac4*/ 	.word	0x0000f130


	//   ....[23]....
        /*9ac8*/ 	.word	0x0000f150


	//   ....[24]....
        /*9acc*/ 	.word	0x0000f1b0


	//   ....[25]....
        /*9ad0*/ 	.word	0x0000f1d0


	//   ....[26]....
        /*9ad4*/ 	.word	0x0000f1f0


	//   ....[27]....
        /*9ad8*/ 	.word	0x0000f200


	//   ....[28]....
        /*9adc*/ 	.word	0x0000f210


	//   ....[29]....
        /*9ae0*/ 	.word	0x0000f230


	//   ....[30]....
        /*9ae4*/ 	.word	0x0000f250


	//   ....[31]....
        /*9ae8*/ 	.word	0x0000f260


	//   ....[32]....
        /*9aec*/ 	.word	0x0000f490


	//   ....[33]....
        /*9af0*/ 	.word	0x0000fb30


	//   ....[34]....
        /*9af4*/ 	.word	0x0000fb90


	//   ....[35]....
        /*9af8*/ 	.word	0x0000fcb0


	//   ....[36]....
        /*9afc*/ 	.word	0x0000fe30


	//   ....[37]....
        /*9b00*/ 	.word	0x0000ff10


	//   ....[38]....
        /*9b04*/ 	.word	0x0000ff40


	//   ....[39]....
        /*9b08*/ 	.word	0x0000ff90


	//   ....[40]....
        /*9b0c*/ 	.word	0x0000ffe0


	//   ....[41]....
        /*9b10*/ 	.word	0x00010010


	//   ....[42]....
        /*9b14*/ 	.word	0x000100a0


	//   ....[43]....
        /*9b18*/ 	.word	0x000100e0


	//   ....[44]....
        /*9b1c*/ 	.word	0x00010130


	//   ....[45]....
        /*9b20*/ 	.word	0x000101d0


	//   ....[46]....
        /*9b24*/ 	.word	0x00010200


	//   ....[47]....
        /*9b28*/ 	.word	0x00010250


	//   ....[48]....
        /*9b2c*/ 	.word	0x000102a0


	//   ....[49]....
        /*9b30*/ 	.word	0x000102c0


	//   ....[50]....
        /*9b34*/ 	.word	0x000102e0


	//   ....[51]....
        /*9b38*/ 	.word	0x000102f0


	//   ....[52]....
        /*9b3c*/ 	.word	0x00010300


	//   ....[53]....
        /*9b40*/ 	.word	0x00010360


	//   ....[54]....
        /*9b44*/ 	.word	0x00010370


	//   ....[55]....
        /*9b48*/ 	.word	0x00010380


	//   ....[56]....
        /*9b4c*/ 	.word	0x000103d0


	//   ....[57]....
        /*9b50*/ 	.word	0x00010410


	//   ....[58]....
        /*9b54*/ 	.word	0x00010430


	//   ....[59]....
        /*9b58*/ 	.word	0x00010450


	//   ....[60]....
        /*9b5c*/ 	.word	0x00010460


	//   ....[61]....
        /*9b60*/ 	.word	0x00010470


	//   ....[62]....
        /*9b64*/ 	.word	0x00010480


	//   ....[63]....
        /*9b68*/ 	.word	0x00010490


	//   ....[64]....
        /*9b6c*/ 	.word	0x000104a0


	//   ....[65]....
        /*9b70*/ 	.word	0x00010790


	//----- nvinfo : EIATTR_EXIT_INSTR_OFFSETS
	.align		4
.L_68:
        /*9b74*/ 	.byte	0x04, 0x1c
        /*9b76*/ 	.short	(.L_70 - .L_69)


	//   ....[0]....
.L_69:
        /*9b78*/ 	.word	0x0002b640


	//   ....[1]....
        /*9b7c*/ 	.word	0x0002b710


	//----- nvinfo : EIATTR_REQNTID
	.align		4
.L_70:
        /*9b80*/ 	.byte	0x04, 0x10
        /*9b82*/ 	.short	(.L_72 - .L_71)
.L_71:
        /*9b84*/ 	.word	0x00000100
        /*9b88*/ 	.word	0x00000001
        /*9b8c*/ 	.word	0x00000001
.L_72:


//--------------------- .nv.callgraph             --------------------------
	.section	.nv.callgraph,"",@"SHT_CUDA_CALLGRAPH"
	.align	4
	.sectionentsize	8
	.align		4
        /*0000*/ 	.word	0x00000000
	.align		4
        /*0004*/ 	.word	0xffffffff
	.align		4
        /*0008*/ 	.word	0x00000000
	.align		4
        /*000c*/ 	.word	0xfffffffe
	.align		4
        /*0010*/ 	.word	0x00000000
	.align		4
        /*0014*/ 	.word	0xfffffffd
	.align		4
        /*0018*/ 	.word	0x00000000
	.align		4
        /*001c*/ 	.word	0xfffffffc


//--------------------- .nv.rel.action            --------------------------
	.section	.nv.rel.action,"",@"SHT_CUDA_RELOCINFO"
	.align	8
	.sectionentsize	8
        /*0000*/ 	.byte	0x73, 0x00, 0x00, 0x00, 0x00, 0x00, 0x00, 0x00, 0x00, 0x00, 0x00, 0x11, 0x25, 0x00, 0x05, 0x36


//--------------------- .nv.constant4             --------------------------
	.section	.nv.constant4,"a",@progbits
	.align	8
	.align		8
.nv.constant4:
        /*0000*/ 	.dword	_$_str


//--------------------- .nv.constant0.attn_fwd    --------------------------
	.section	.nv.constant0.attn_fwd,"a",@progbits
	.sectionflags	@""
	.align	4
.nv.constant0.attn_fwd:
	.zero		488


//--------------------- .text.attn_fwd            --------------------------
	.section	.text.attn_fwd,"ax",@progbits
	.sectioninfo	@"SHI_REGISTERS=64"
	.align	128
        .global         attn_fwd
        .type           attn_fwd,@function
        .size           attn_fwd,(.L_x_3 - attn_fwd)
        .other          attn_fwd,@"STO_CUDA_ENTRY STV_DEFAULT"
attn_fwd:
.text.attn_fwd:
[----:B------:R-:W-:-:S04]  /*0000*/  IMAD.MOV.U32 R1, RZ, RZ, c[0x0][0x28] ;  /* 0x00000a00ff017624 */ /* 0x000fc800078e00ff */
[----:B------:R-:W0:Y:S01]  /*0010*/  S2R R4, SR_TID.X ;  /* 0x0000000000047919 */ /* 0x000e220000002100 */
[----:B------:R-:W-:Y:S01]  /*0020*/  IADD3 R1, R1, -0xc48, RZ ;  /* 0xfffff3b801017810 */ /* 0x000fe20007ffe0ff */
[----:B------:R-:W-:Y:S01]  /*0030*/  IMAD.MOV.U32 R60, RZ, RZ, c[0x0][0x198] ;  /* 0x00006600ff3c7624 */ /* 0x000fe200078e00ff */
[----:B------:R-:W-:Y:S01]  /*0040*/  ULDC.64 UR4, c[0x0][0x118] ;  /* 0x0000460000047ab9 */ /* 0x000fe20000000a00 */
[----:B------:R-:W1:Y:S01]  /*0050*/  S2R R3, SR_CTAID.X ;  /* 0x0000000000037919 */ /* 0x000e620000002500 */
[----:B0-----:R-:W-:-:S04]  /*0060*/  SHF.R.U32.HI R0, RZ, 0x7, R4 ;  /* 0x00000007ff007819 */ /* 0x001fc80000011604 */
[----:B------:R-:W-:Y:S02]  /*0070*/  SGXT.U32 R2, R0, 0x1 ;  /* 0x000000010002781a */ /* 0x000fe40000000000 */
[----:B------:R-:W0:Y:S03]  /*0080*/  S2R R0, SR_CTAID.Y ;  /* 0x0000000000007919 */ /* 0x000e260000002600 */
[----:B------:R-:W-:Y:S01]  /*0090*/  IMAD R7, R2, c[0x0][0x198], RZ ;  /* 0x0000660002077a24 */ /* 0x000fe200078e02ff */
[----:B------:R-:W-:Y:S02]  /*00a0*/  LOP3.LUT R2, R4, 0x7f, RZ, 0xc0, !PT ;  /* 0x0000007f04027812 */ /* 0x000fe400078ec0ff */
[----:B------:R-:W-:Y:S02]  /*00b0*/  SHF.R.S32.HI R4, RZ, 0x7, R4 ;  /* 0x00000007ff047819 */ /* 0x000fe40000011404 */
[----:B------:R-:W-:Y:S01]  /*00c0*/  LEA R15, R60, R7, 0x1 ;  /* 0x000000073c0f7211 */ /* 0x000fe200078e08ff */
[----:B-1----:R-:W-:-:S04]  /*00d0*/  IMAD R5, R3, 0x80, R2 ;  /* 0x0000008003057824 */ /* 0x002fc800078e0202 */
[----:B------:R-:W-:Y:S01]  /*00e0*/  IMAD R3, R5, c[0x0][0x194], RZ ;  /* 0x0000650005037a24 */ /* 0x000fe200078e02ff */
[----:B------:R1:W-:Y:S01]  /*00f0*/  STL [R1+0x7c4], R5 ;  /* 0x0007c40501007387 */ /* 0x0003e20000100800 */
[----:B------:R-:W-:-:S04]  /*0100*/  IMAD R41, R60, 0x2, R15 ;  /* 0x000000023c297824 */ /* 0x000fc800078e020f */
[----:B------:R-:W-:Y:S02]  /*0110*/  IMAD R35, R60, 0x2, R41 ;  /* 0x000000023c237824 */ /* 0x000fe400078e0229 */
[----:B0-----:R-:W-:-:S03]  /*0120*/  IMAD R0, R0, c[0x0][0x190], RZ ;  /* 0x0000640000007a24 */ /* 0x001fc600078e02ff */
[----:B------:R-:W-:Y:S01]  /*0130*/  LEA R9, R60, R35, 0x1 ;  /* 0x000000233c097211 */ /* 0x000fe200078e08ff */
[----:B-1----:R-:W-:Y:S02]  /*0140*/  IMAD.SHL.U32 R5, R3, 0x2, RZ ;  /* 0x0000000203057824 */ /* 0x002fe400078e00ff */
[C---:B------:R-:W-:Y:S02]  /*0150*/  IMAD.SHL.U32 R58, R0.reuse, 0x2, RZ ;  /* 0x00000002003a7824 */ /* 0x040fe400078e00ff */
[----:B------:R-:W-:-:S03]  /*0160*/  IMAD.HI R59, R0, 0x2, RZ ;  /* 0x00000002003b7827 */ /* 0x000fc600078e02ff */
[----:B------:R-:W-:Y:S01]  /*0170*/  IADD3 R58, P0, P1, R5, c[0x0][0x160], R58 ;  /* 0x00005800053a7a10 */ /* 0x000fe2000791e03a */
[----:B------:R-:W-:Y:S01]  /*0180*/  IMAD.HI R0, R3, 0x2, RZ ;  /* 0x0000000203007827 */ /* 0x000fe200078e02ff */
[----:B------:R-:W-:Y:S02]  /*0190*/  SHF.L.U32 R3, R2, 0x1, RZ ;  /* 0x0000000102037819 */ /* 0x000fe400000006ff */
[----:B------:R-:W-:Y:S01]  /*01a0*/  SGXT R2, R4, 0x1 ;  /* 0x000000010402781a */ /* 0x000fe20000000200 */
[----:B------:R-:W-:Y:S01]  /*01b0*/  IMAD R23, R60, 0x2, R9 ;  /* 0x000000023c177824 */ /* 0x000fe200078e0209 */
[----:B------:R-:W-:Y:S02]  /*01c0*/  IADD3.X R59, R0, c[0x0][0x164], R59, P0, P1 ;  /* 0x00005900003b7a10 */ /* 0x000fe400007e243b */
[----:B------:R-:W-:Y:S01]  /*01d0*/  LEA R6, P0, R7, R58, 0x1 ;  /* 0x0000003a07067211 */ /* 0x000fe200078008ff */
[----:B------:R-:W-:Y:S01]  /*01e0*/  IMAD R11, R60, 0x2, R23 ;  /* 0x000000023c0b7824 */ /* 0x000fe200078e0217 */
[----:B------:R-:W-:-:S02]  /*01f0*/  LOP3.LUT R0, R3, 0x110, R2, 0x78, !PT ;  /* 0x0000011003007812 */ /* 0x000fc400078e7802 */
[-C--:B------:R-:W-:Y:S02]  /*0200*/  LEA R4, P1, R15, R58.reuse, 0x1 ;  /* 0x0000003a0f047211 */ /* 0x080fe400078208ff */
[-C--:B------:R-:W-:Y:S02]  /*0210*/  LEA.HI.X.SX32 R7, R7, R59.reuse, 0x1, P0 ;  /* 0x0000003b07077211 */ /* 0x080fe400000f0eff */
[-C--:B------:R-:W-:Y:S02]  /*0220*/  LEA R2, P0, R41, R58.reuse, 0x1 ;  /* 0x0000003a29027211 */ /* 0x080fe400078008ff */
[-C--:B------:R-:W-:Y:S01]  /*0230*/  LEA.HI.X.SX32 R5, R15, R59.reuse, 0x1, P1 ;  /* 0x0000003b0f057211 */ /* 0x080fe200008f0eff */
[----:B------:R0:W2:Y:S01]  /*0240*/  LDG.E.U16 R44, [R6.64] ;  /* 0x00000004062c7981 */ /* 0x0000a2000c1e1500 */
[----:B------:R-:W-:Y:S02]  /*0250*/  LEA.HI.X.SX32 R3, R41, R59, 0x1, P0 ;  /* 0x0000003b29037211 */ /* 0x000fe400000f0eff */
[C---:B------:R-:W-:Y:S01]  /*0260*/  LEA R33, R60.reuse, R11, 0x1 ;  /* 0x0000000b3c217211 */ /* 0x040fe200078e08ff */
[----:B------:R1:W3:Y:S04]  /*0270*/  LDG.E.U16 R43, [R4.64] ;  /* 0x00000004042b7981 */ /* 0x0002e8000c1e1500 */
[----:B------:R4:W5:Y:S01]  /*0280*/  LDG.E.U16 R48, [R2.64] ;  /* 0x0000000402307981 */ /* 0x000962000c1e1500 */
[-C--:B------:R-:W-:Y:S01]  /*0290*/  LEA R8, P1, R9, R58.reuse, 0x1 ;  /* 0x0000003a09087211 */ /* 0x080fe200078208ff */
[----:B------:R-:W-:Y:S01]  /*02a0*/  IMAD R21, R60, 0x2, R33 ;  /* 0x000000023c157824 */ /* 0x000fe200078e0221 */
[----:B0-----:R-:W-:-:S02]  /*02b0*/  LEA R6, P0, R35, R58, 0x1 ;  /* 0x0000003a23067211 */ /* 0x001fc400078008ff */
[-C--:B------:R-:W-:Y:S01]  /*02c0*/  LEA.HI.X.SX32 R9, R9, R59.reuse, 0x1, P1 ;  /* 0x0000003b09097211 */ /* 0x080fe200008f0eff */
[C---:B------:R-:W-:Y:S01]  /*02d0*/  IMAD R10, R60.reuse, 0x2, R21 ;  /* 0x000000023c0a7824 */ /* 0x040fe200078e0215 */
[-C--:B------:R-:W-:Y:S02]  /*02e0*/  LEA.HI.X.SX32 R7, R35, R59.reuse, 0x1, P0 ;  /* 0x0000003b23077211 */ /* 0x080fe400000f0eff */
[C---:B-1----:R-:W-:Y:S01]  /*02f0*/  LEA R4, P0, R23.reuse, R58, 0x1 ;  /* 0x0000003a17047211 */ /* 0x042fe200078008ff */
[----:B------:R0:W5:Y:S01]  /*0300*/  LDG.E.U16 R42, [R8.64] ;  /* 0x00000004082a7981 */ /* 0x000162000c1e1500 */
[C---:B------:R-:W-:Y:S02]  /*0310*/  LEA R20, R60.reuse, R10, 0x1 ;  /* 0x0000000a3c147211 */ /* 0x040fe400078e08ff */
[----:B------:R-:W-:Y:S01]  /*0320*/  LEA.HI.X.SX32 R5, R23, R59, 0x1, P0 ;  /* 0x0000003b17057211 */ /* 0x000fe200000f0eff */
[----:B------:R1:W5:Y:S02]  /*0330*/  LDG.E.U16 R45, [R6.64] ;  /* 0x00000004062d7981 */ /* 0x000364000c1e1500 */
[----:B------:R-:W-:-:S02]  /*0340*/  IMAD R40, R60, 0x2, R20 ;  /* 0x000000023c287824 */ /* 0x000fc400078e0214 */
[----:B------:R0:W5:Y:S02]  /*0350*/  LDG.E.U16 R41, [R4.64] ;  /* 0x0000000404297981 */ /* 0x000164000c1e1500 */
[----:B------:R-:W-:Y:S01]  /*0360*/  IMAD R12, R60, 0x2, R40 ;  /* 0x000000023c0c7824 */ /* 0x000fe200078e0228 */
[----:B-1----:R-:W-:-:S04]  /*0370*/  LEA R6, P0, R11, R58, 0x1 ;  /* 0x0000003a0b067211 */ /* 0x002fc800078008ff */
[C---:B------:R-:W-:Y:S02]  /*0380*/  LEA R17, R60.reuse, R12, 0x1 ;  /* 0x0000000c3c117211 */ /* 0x040fe400078e08ff */
[-C--:B------:R-:W-:Y:S02]  /*0390*/  LEA.HI.X.SX32 R7, R11, R59.reuse, 0x1, P0 ;  /* 0x0000003b0b077211 */ /* 0x080fe400000f0eff */
[C---:B0-----:R-:W-:Y:S01]  /*03a0*/  LEA R4, P0, R33.reuse, R58, 0x1 ;  /* 0x0000003a21047211 */ /* 0x041fe200078008ff */
[C---:B------:R-:W-:Y:S02]  /*03b0*/  IMAD R16, R60.reuse, 0x2, R17 ;  /* 0x000000023c107824 */ /* 0x040fe400078e0211 */
[----:B------:R0:W5:Y:S01]  /*03c0*/  LDG.E.U16 R46, [R6.64] ;  /* 0x00000004062e7981 */ /* 0x000162000c1e1500 */
[----:B------:R-:W-:Y:S01]  /*03d0*/  LEA.HI.X.SX32 R5, R33, R59, 0x1, P0 ;  /* 0x0000003b21057211 */ /* 0x000fe200000f0eff */
[----:B------:R-:W-:-:S04]  /*03e0*/  IMAD R34, R60, 0x2, R16 ;  /* 0x000000023c227824 */ /* 0x000fc800078e0210 */
[----:B------:R1:W5:Y:S01]  /*03f0*/  LDG.E.U16 R47, [R4.64] ;  /* 0x00000004042f7981 */ /* 0x000362000c1e1500 */
[----:B------:R-:W-:-:S05]  /*0400*/  LEA R27, R60, R34, 0x1 ;  /* 0x000000223c1b7211 */ /* 0x000fca00078e08ff */
[----:B------:R-:W-:-:S04]  /*0410*/  IMAD R25, R60, 0x2, R27 ;  /* 0x000000023c197824 */ /* 0x000fc800078e021b */
[----:B------:R-:W-:-:S05]  /*0420*/  IMAD R18, R60, 0x2, R25 ;  /* 0x000000023c127824 */ /* 0x000fca00078e0219 */
[----:B------:R-:W-:-:S05]  /*0430*/  LEA R39, R60, R18, 0x1 ;  /* 0x000000123c277211 */ /* 0x000fca00078e08ff */
[----:B------:R-:W-:-:S04]  /*0440*/  IMAD R24, R60, 0x2, R39 ;  /* 0x000000023c187824 */ /* 0x000fc800078e0227 */
[----:B------:R-:W-:-:S05]  /*0450*/  IMAD R19, R60, 0x2, R24 ;  /* 0x000000023c137824 */ /* 0x000fca00078e0218 */
[----:B------:R-:W-:-:S05]  /*0460*/  LEA R37, R60, R19, 0x1 ;  /* 0x000000133c257211 */ /* 0x000fca00078e08ff */
[----:B------:R-:W-:-:S05]  /*0470*/  IMAD R14, R60, 0x2, R37 ;  /* 0x000000023c0e7824 */ /* 0x000fca00078e0225 */
[----:B------:R-:W-:-:S05]  /*0480*/  LEA R36, R60, R14, 0x1 ;  /* 0x0000000e3c247211 */ /* 0x000fca00078e08ff */
[----:B------:R-:W-:-:S05]  /*0490*/  IMAD R26, R60, 0x2, R36 ;  /* 0x000000023c1a7824 */ /* 0x000fca00078e0224 */
[----:B------:R-:W-:-:S05]  /*04a0*/  LEA R13, R60, R26, 0x1 ;  /* 0x0000001a3c0d7211 */ /* 0x000fca00078e08ff */
[----:B------:R-:W-:-:S04]  /*04b0*/  IMAD R32, R60, 0x2, R13 ;  /* 0x000000023c207824 */ /* 0x000fc800078e020d */
[----:B------:R-:W-:-:S04]  /*04c0*/  IMAD R31, R60, 0x2, R32 ;  /* 0x000000023c1f7824 */ /* 0x000fc800078e0220 */
[----:B------:R-:W-:-:S05]  /*04d0*/  IMAD R28, R60, 0x2, R31 ;  /* 0x000000023c1c7824 */ /* 0x000fca00078e021f */
[----:B------:R-:W-:-:S05]  /*04e0*/  LEA R29, R60, R28, 0x1 ;  /* 0x0000001c3c1d7211 */ /* 0x000fca00078e08ff */
[----:B------:R-:W-:-:S04]  /*04f0*/  IMAD R38, R60, 0x2, R29 ;  /* 0x000000023c267824 */ /* 0x000fc800078e021d */
[----:B------:R-:W-:-:S05]  /*0500*/  IMAD R30, R60, 0x2, R38 ;  /* 0x000000023c1e7824 */ /* 0x000fca00078e0226 */
[----:B------:R-:W-:-:S05]  /*0510*/  LEA R15, R60, R30, 0x1 ;  /* 0x0000001e3c0f7211 */ /* 0x000fca00078e08ff */
[----:B------:R-:W-:-:S04]  /*0520*/  IMAD R22, R60, 0x2, R15 ;  /* 0x000000023c167824 */ /* 0x000fc800078e020f */
[----:B----4-:R-:W-:-:S05]  /*0530*/  IMAD R3, R60, 0x2, R22 ;  /* 0x000000023c037824 */ /* 0x010fca00078e0216 */
[----:B------:R-:W-:-:S05]  /*0540*/  LEA R23, R60, R3, 0x1 ;  /* 0x000000033c177211 */ /* 0x000fca00078e08ff */
[----:B------:R-:W-:-:S04]  /*0550*/  IMAD R11, R60, 0x2, R23 ;  /* 0x000000023c0b7824 */ /* 0x000fc800078e0217 */
[----:B------:R-:W-:Y:S01]  /*0560*/  IMAD R35, R60, 0x2, R11 ;  /* 0x000000023c237824 */ /* 0x000fe200078e020b */
[----:B------:R-:W-:-:S04]  /*0570*/  LEA R8, P1, R21, R58, 0x1 ;  /* 0x0000003a15087211 */ /* 0x000fc800078208ff */
[----:B------:R-:W-:Y:S02]  /*0580*/  LEA R2, R60, R35, 0x1 ;  /* 0x000000233c027211 */ /* 0x000fe400078e08ff */
[----:B------:R-:W-:Y:S02]  /*0590*/  LEA.HI.X.SX32 R9, R21, R59, 0x1, P1 ;  /* 0x0000003b15097211 */ /* 0x000fe400008f0eff */
[----:B0-----:R-:W-:Y:S01]  /*05a0*/  LEA R6, P0, R10, R58, 0x1 ;  /* 0x0000003a0a067211 */ /* 0x001fe200078008ff */
[----:B------:R-:W-:-:S03]  /*05b0*/  IMAD R21, R60, 0x2, R2 ;  /* 0x000000023c157824 */ /* 0x000fc600078e0202 */
[----:B------:R-:W-:Y:S01]  /*05c0*/  LEA.HI.X.SX32 R7, R10, R59, 0x1, P0 ;  /* 0x0000003b0a077211 */ /* 0x000fe200000f0eff */
[----:B------:R-:W-:Y:S01]  /*05d0*/  IMAD R10, R60, 0x2, R21 ;  /* 0x000000023c0a7824 */ /* 0x000fe200078e0215 */
[----:B-1----:R-:W-:-:S04]  /*05e0*/  LEA R4, P0, R20, R58, 0x1 ;  /* 0x0000003a14047211 */ /* 0x002fc800078008ff */
[----:B------:R-:W-:Y:S02]  /*05f0*/  LEA R33, R60, R10, 0x1 ;  /* 0x0000000a3c217211 */ /* 0x000fe400078e08ff */
[----:B------:R-:W-:-:S03]  /*0600*/  LEA.HI.X.SX32 R5, R20, R59, 0x1, P0 ;  /* 0x0000003b14057211 */ /* 0x000fc600000f0eff */
[----:B------:R-:W-:Y:S01]  /*0610*/  IMAD R20, R60, 0x2, R33 ;  /* 0x000000023c147824 */ /* 0x000fe200078e0221 */
[----:B--2---:R0:W-:Y:S04]  /*0620*/  STL [R1+0x7c], R44 ;  /* 0x00007c2c01007387 */ /* 0x0041e80000100800 */
[----:B---3--:R1:W-:Y:S04]  /*0630*/  STL [R1+0x404], R43 ;  /* 0x0004042b01007387 */ /* 0x0083e80000100800 */
[----:B-----5:R2:W-:Y:S04]  /*0640*/  STL [R1+0x400], R48 ;  /* 0x0004003001007387 */ /* 0x0205e80000100800 */
[----:B0-----:R0:W3:Y:S04]  /*0650*/  LDG.E.U16 R44, [R8.64] ;  /* 0x00000004082c7981 */ /* 0x0010e8000c1e1500 */
[----:B------:R4:W-:Y:S04]  /*0660*/  STL [R1+0x60], R20 ;  /* 0x0000601401007387 */ /* 0x0009e80000100800 */
[----:B-1----:R1:W5:Y:S01]  /*0670*/  LDG.E.U16 R43, [R6.64] ;  /* 0x00000004062b7981 */ /* 0x002362000c1e1500 */
[----:B0-----:R-:W-:-:S03]  /*0680*/  LEA R8, P1, R12, R58, 0x1 ;  /* 0x0000003a0c087211 */ /* 0x001fc600078208ff */
[----:B--2---:R0:W2:Y:S01]  /*0690*/  LDG.E.U16 R48, [R4.64] ;  /* 0x0000000404307981 */ /* 0x0040a2000c1e1500 */
[----:B----4-:R-:W-:Y:S01]  /*06a0*/  IMAD R20, R60, 0x2, R20 ;  /* 0x000000023c147824 */ /* 0x010fe200078e0214 */
[-C--:B------:R-:W-:Y:S02]  /*06b0*/  LEA.HI.X.SX32 R9, R12, R59.reuse, 0x1, P1 ;  /* 0x0000003b0c097211 */ /* 0x080fe400008f0eff */
[----:B-1----:R-:W-:Y:S02]  /*06c0*/  LEA R6, P0, R40, R58, 0x1 ;  /* 0x0000003a28067211 */ /* 0x002fe400078008ff */
[----:B------:R-:W-:Y:S02]  /*06d0*/  LEA R12, R60, R20, 0x1 ;  /* 0x000000143c0c7211 */ /* 0x000fe400078e08ff */
[-C--:B------:R-:W-:Y:S01]  /*06e0*/  LEA.HI.X.SX32 R7, R40, R59.reuse, 0x1, P0 ;  /* 0x0000003b28077211 */ /* 0x080fe200000f0eff */
[----:B------:R1:W-:Y:S02]  /*06f0*/  STL [R1+0x3fc], R45 ;  /* 0x0003fc2d01007387 */ /* 0x0003e40000100800 */
[----:B------:R-:W-:Y:S01]  /*0700*/  IMAD R40, R60, 0x2, R12 ;  /* 0x000000023c287824 */ /* 0x000fe200078e020c */
[C---:B0-----:R-:W-:Y:S01]  /*0710*/  LEA R4, P0, R17.reuse, R58, 0x1 ;  /* 0x0000003a11047211 */ /* 0x041fe200078008ff */
[----:B------:R0:W-:Y:S04]  /*0720*/  STL [R1+0x78], R42 ;  /* 0x0000782a01007387 */ /* 0x0001e80000100800 */
[----:B------:R4:W-:Y:S01]  /*0730*/  STL [R1+0x3f8], R41 ;  /* 0x0003f82901007387 */ /* 0x0009e20000100800 */
[----:B------:R-:W-:-:S03]  /*0740*/  LEA.HI.X.SX32 R5, R17, R59, 0x1, P0 ;  /* 0x0000003b11057211 */ /* 0x000fc600000f0eff */
[----:B-1----:R1:W2:Y:S04]  /*0750*/  LDG.E.U16 R45, [R8.64] ;  /* 0x00000004082d7981 */ /* 0x0022a8000c1e1500 */
[----:B0-----:R0:W2:Y:S01]  /*0760*/  LDG.E.U16 R42, [R6.64] ;  /* 0x00000004062a7981 */ /* 0x0010a2000c1e1500 */
[----:B----4-:R-:W-:-:S05]  /*0770*/  IMAD R41, R60, 0x2, R40 ;  /* 0x000000023c297824 */ /* 0x010fca00078e0228 */
[----:B------:R-:W-:Y:S01]  /*0780*/  STL [R1+0x5c], R41 ;  /* 0x00005c2901007387 */ /* 0x000fe20000100800 */
[----:B0-----:R-:W-:-:S03]  /*0790*/  LEA R6, P0, R16, R58, 0x1 ;  /* 0x0000003a10067211 */ /* 0x001fc600078008ff */
[----:B------:R0:W-:Y:S01]  /*07a0*/  STL [R1+0x3f4], R46 ;  /* 0x0003f42e01007387 */ /* 0x0001e20000100800 */
[----:B------:R-:W-:-:S03]  /*07b0*/  LEA.HI.X.SX32 R7, R16, R59, 0x1, P0 ;  /* 0x0000003b10077211 */ /* 0x000fc600000f0eff */
[----:B------:R4:W-:Y:S04]  /*07c0*/  STL [R1+0x3f0], R47 ;  /* 0x0003f02f01007387 */ /* 0x0009e80000100800 */
[----:B0-----:R0:W2:Y:S04]  /*07d0*/  LDG.E.U16 R46, [R4.64] ;  /* 0x00000004042e7981 */ /* 0x0010a8000c1e1500 */
[----:B----4-:R4:W2:Y:S01]  /*07e0*/  LDG.E.U16 R47, [R6.64] ;  /* 0x00000004062f7981 */ /* 0x0108a2000c1e1500 */
[----:B------:R-:W-:Y:S02]  /*07f0*/  LEA R16, R60, R41, 0x1 ;  /* 0x000000293c107211 */ /* 0x000fe400078e08ff */
[----:B0-----:R-:W-:-:S03]  /*0800*/  LEA R4, P0, R34, R58, 0x1 ;  /* 0x0000003a22047211 */ /* 0x001fc600078008ff */
[----:B------:R-:W-:Y:S01]  /*0810*/  IMAD R17, R60, 0x2, R16 ;  /* 0x000000023c117824 */ /* 0x000fe200078e0210 */
[----:B------:R-:W-:-:S03]  /*0820*/  LEA.HI.X.SX32 R5, R34, R59, 0x1, P0 ;  /* 0x0000003b22057211 */ /* 0x000fc600000f0eff */
[C---:B------:R-:W-:Y:S01]  /*0830*/  IMAD R34, R60.reuse, 0x2, R17 ;  /* 0x000000023c227824 */ /* 0x040fe200078e0211 */
[-C--:B-1----:R-:W-:Y:S02]  /*0840*/  LEA R8, P1, R27, R58.reuse, 0x1 ;  /* 0x0000003a1b087211 */ /* 0x082fe400078208ff */
[----:B----4-:R-:W-:Y:S02]  /*0850*/  LEA R6, P0, R25, R58, 0x1 ;  /* 0x0000003a19067211 */ /* 0x010fe400078008ff */
[C---:B------:R-:W-:Y:S02]  /*0860*/  LEA R41, R60.reuse, R34, 0x1 ;  /* 0x000000223c297211 */ /* 0x040fe400078e08ff */
[-C--:B------:R-:W-:Y:S02]  /*0870*/  LEA.HI.X.SX32 R9, R27, R59.reuse, 0x1, P1 ;  /* 0x0000003b1b097211 */ /* 0x080fe400008f0eff */
[----:B------:R-:W-:Y:S01]  /*0880*/  LEA.HI.X.SX32 R7, R25, R59, 0x1, P0 ;  /* 0x0000003b19077211 */ /* 0x000fe200000f0eff */
[----:B------:R-:W-:Y:S01]  /*0890*/  IMAD R25, R60, 0x2, R41 ;  /* 0x000000023c197824 */ /* 0x000fe200078e0229 */
[----:B---3--:R0:W-:Y:S04]  /*08a0*/  STL [R1+0x74], R44 ;  /* 0x0000742c01007387 */ /* 0x0081e80000100800 */
[----:B0-----:R0:W3:Y:S04]  /*08b0*/  LDG.E.U16 R44, [R4.64] ;  /* 0x00000004042c7981 */ /* 0x0010e8000c1e1500 */
[----:B-----5:R1:W-:Y:S01]  /*08c0*/  STL [R1+0x3ec], R43 ;  /* 0x0003ec2b01007387 */ /* 0x0203e20000100800 */
[----:B0-----:R-:W-:-:S03]  /*08d0*/  LEA R4, P0, R18, R58, 0x1 ;  /* 0x0000003a12047211 */ /* 0x001fc600078008ff */
[----:B-1----:R0:W4:Y:S01]  /*08e0*/  LDG.E.U16 R43, [R8.64] ;  /* 0x00000004082b7981 */ /* 0x002122000c1e1500 */
[----:B------:R-:W-:Y:S01]  /*08f0*/  LEA.HI.X.SX32 R5, R18, R59, 0x1, P0 ;  /* 0x0000003b12057211 */ /* 0x000fe200000f0eff */
[C---:B------:R-:W-:Y:S02]  /*0900*/  IMAD R18, R60.reuse, 0x2, R25 ;  /* 0x000000023c127824 */ /* 0x040fe400078e0219 */
[----:B------:R-:W-:Y:S03]  /*0910*/  STL [R1+0x58], R41 ;  /* 0x0000582901007387 */ /* 0x000fe60000100800 */
[----:B------:R-:W-:Y:S01]  /*0920*/  LEA R27, R60, R18, 0x1 ;  /* 0x000000123c1b7211 */ /* 0x000fe200078e08ff */
[----:B--2---:R1:W-:Y:S01]  /*0930*/  STL [R1+0x3e8], R48 ;  /* 0x0003e83001007387 */ /* 0x0043e20000100800 */
[----:B0-----:R-:W-:-:S03]  /*0940*/  LEA R8, P1, R24, R58, 0x1 ;  /* 0x0000003a18087211 */ /* 0x001fc600078208ff */
[----:B-1----:R0:W2:Y:S01]  /*0950*/  LDG.E.U16 R48, [R6.64] ;  /* 0x0000000406307981 */ /* 0x0020a2000c1e1500 */
[----:B------:R-:W-:Y:S01]  /*0960*/  IMAD R41, R60, 0x2, R27 ;  /* 0x000000023c297824 */ /* 0x000fe200078e021b */
[----:B------:R-:W-:Y:S02]  /*0970*/  LEA.HI.X.SX32 R9, R24, R59, 0x1, P1 ;  /* 0x0000003b18097211 */ /* 0x000fe400008f0eff */
[----:B------:R1:W-:Y:S01]  /*0980*/  STL [R1+0x3e4], R42 ;  /* 0x0003e42a01007387 */ /* 0x0003e20000100800 */
[----:B0-----:R-:W-:-:S04]  /*0990*/  LEA R6, P0, R39, R58, 0x1 ;  /* 0x0000003a27067211 */ /* 0x001fc800078008ff */
[----:B------:R-:W-:Y:S01]  /*09a0*/  LEA.HI.X.SX32 R7, R39, R59, 0x1, P0 ;  /* 0x0000003b27077211 */ /* 0x000fe200000f0eff */
[----:B-1----:R0:W5:Y:S04]  /*09b0*/  LDG.E.U16 R42, [R4.64] ;  /* 0x00000004042a7981 */ /* 0x002168000c1e1500 */
[----:B------:R1:W-:Y:S04]  /*09c0*/  STL [R1+0x70], R45 ;  /* 0x0000702d01007387 */ /* 0x0003e80000100800 */
[----:B------:R-:W-:Y:S01]  /*09d0*/  STL [R1+0x54], R41 ;  /* 0x0000542901007387 */ /* 0x000fe20000100800 */
[----:B0-----:R-:W-:-:S03]  /*09e0*/  LEA R4, P0, R19, R58, 0x1 ;  /* 0x0000003a13047211 */ /* 0x001fc600078008ff */
[----:B------:R0:W-:Y:S01]  /*09f0*/  STL [R1+0x3e0], R46 ;  /* 0x0003e02e01007387 */ /* 0x0001e20000100800 */
[----:B------:R-:W-:-:S03]  /*0a00*/  LEA.HI.X.SX32 R5, R19, R59, 0x1, P0 ;  /* 0x0000003b13057211 */ /* 0x000fc600000f0eff */
[----:B-1----:R1:W5:Y:S04]  /*0a10*/  LDG.E.U16 R45, [R6.64] ;  /* 0x00000004062d7981 */ /* 0x002368000c1e1500 */
[----:B0-----:R0:W5:Y:S04]  /*0a20*/  LDG.E.U16 R46, [R8.64] ;  /* 0x00000004082e7981 */ /* 0x001168000c1e1500 */
[----:B------:R0:W-:Y:S04]  /*0a30*/  STL [R1+0x3dc], R47 ;  /* 0x0003dc2f01007387 */ /* 0x0001e80000100800 */
[----:B0-----:R0:W5:Y:S01]  /*0a40*/  LDG.E.U16 R47, [R4.64] ;  /* 0x00000004042f7981 */ /* 0x001162000c1e1500 */
[----:B------:R-:W-:Y:S01]  /*0a50*/  IMAD R24, R60, 0x2, R41 ;  /* 0x000000023c187824 */ /* 0x000fe200078e0229 */
[----:B-1----:R-:W-:-:S04]  /*0a60*/  LEA R6, P0, R37, R58, 0x1 ;  /* 0x0000003a25067211 */ /* 0x002fc800078008ff */
[----:B------:R-:W-:Y:S02]  /*0a70*/  LEA R19, R60, R24, 0x1 ;  /* 0x000000183c137211 */ /* 0x000fe400078e08ff */
[----:B------:R-:W-:-:S03]  /*0a80*/  LEA.HI.X.SX32 R7, R37, R59, 0x1, P0 ;  /* 0x0000003b25077211 */ /* 0x000fc600000f0eff */
[----:B------:R-:W-:-:S04]  /*0a90*/  IMAD R39, R60, 0x2, R19 ;  /* 0x000000023c277824 */ /* 0x000fc800078e0213 */
[----:B------:R-:W-:Y:S01]  /*0aa0*/  IMAD R37, R60, 0x2, R39 ;  /* 0x000000023c257824 */ /* 0x000fe200078e0227 */
[----:B0-----:R-:W-:-:S04]  /*0ab0*/  LEA R4, P0, R14, R58, 0x1 ;  /* 0x0000003a0e047211 */ /* 0x001fc800078008ff */
[----:B------:R0:W-:Y:S01]  /*0ac0*/  STL [R1+0x50], R37 ;  /* 0x0000502501007387 */ /* 0x0001e20000100800 */
[----:B------:R-:W-:Y:S02]  /*0ad0*/  LEA.HI.X.SX32 R5, R14, R59, 0x1, P0 ;  /* 0x0000003b0e057211 */ /* 0x000fe400000f0eff */
[----:B------:R-:W-:Y:S02]  /*0ae0*/  LEA R8, P1, R36, R58, 0x1 ;  /* 0x0000003a24087211 */ /* 0x000fe400078208ff */
[----:B0-----:R-:W-:Y:S02]  /*0af0*/  LEA R37, R60, R37, 0x1 ;  /* 0x000000253c257211 */ /* 0x001fe400078e08ff */
[----:B------:R-:W-:-:S03]  /*0b00*/  LEA.HI.X.SX32 R9, R36, R59, 0x1, P1 ;  /* 0x0000003b24097211 */ /* 0x000fc600008f0eff */
[----:B------:R-:W-:-:S04]  /*0b10*/  IMAD R14, R60, 0x2, R37 ;  /* 0x000000023c0e7824 */ /* 0x000fc800078e0225 */
[----:B------:R-:W-:-:S05]  /*0b20*/  IMAD R36, R60, 0x2, R14 ;  /* 0x000000023c247824 */ /* 0x000fca00078e020e */
[----:B------:R-:W-:Y:S01]  /*0b30*/  LEA R41, R60, R36, 0x1 ;  /* 0x000000243c297211 */ /* 0x000fe200078e08ff */
[----:B---3--:R0:W-:Y:S04]  /*0b40*/  STL [R1+0x3d8], R44 ;  /* 0x0003d82c01007387 */ /* 0x0081e80000100800 */
[----:B0-----:R0:W3:Y:S04]  /*0b50*/  LDG.E.U16 R44, [R6.64] ;  /* 0x00000004062c7981 */ /* 0x0010e8000c1e1500 */
[----:B----4-:R1:W-:Y:S01]  /*0b60*/  STL [R1+0x6c], R43 ;  /* 0x00006c2b01007387 */ /* 0x0103e20000100800 */
[----:B0-----:R-:W-:-:S03]  /*0b70*/  LEA R6, P0, R26, R58, 0x1 ;  /* 0x0000003a1a067211 */ /* 0x001fc600078008ff */
[----:B-1----:R0:W4:Y:S01]  /*0b80*/  LDG.E.U16 R43, [R4.64] ;  /* 0x00000004042b7981 */ /* 0x002122000c1e1500 */
[-C--:B------:R-:W-:Y:S02]  /*0b90*/  LEA.HI.X.SX32 R7, R26, R59.reuse, 0x1, P0 ;  /* 0x0000003b1a077211 */ /* 0x080fe400000f0eff */
[CC--:B0-----:R-:W-:Y:S01]  /*0ba0*/  LEA R4, P0, R13.reuse, R58.reuse, 0x1 ;  /* 0x0000003a0d047211 */ /* 0x0c1fe200078008ff */
[----:B--2---:R0:W-:Y:S03]  /*0bb0*/  STL [R1+0x3d4], R48 ;  /* 0x0003d43001007387 */ /* 0x0041e60000100800 */
[----:B------:R-:W-:Y:S01]  /*0bc0*/  LEA.HI.X.SX32 R5, R13, R59, 0x1, P0 ;  /* 0x0000003b0d057211 */ /* 0x000fe200000f0eff */
[----:B------:R-:W-:Y:S04]  /*0bd0*/  STL [R1+0x4c], R41 ;  /* 0x00004c2901007387 */ /* 0x000fe80000100800 */
[----:B0-----:R0:W2:Y:S04]  /*0be0*/  LDG.E.U16 R48, [R8.64] ;  /* 0x0000000408307981 */ /* 0x0010a8000c1e1500 */
[----:B-----5:R1:W-:Y:S01]  /*0bf0*/  STL [R1+0x3d0], R42 ;  /* 0x0003d02a01007387 */ /* 0x0203e20000100800 */
[----:B0-----:R-:W-:-:S03]  /*0c00*/  LEA R8, P0, R32, R58, 0x1 ;  /* 0x0000003a20087211 */ /* 0x001fc600078008ff */
[----:B-1----:R0:W5:Y:S01]  /*0c10*/  LDG.E.U16 R42, [R6.64] ;  /* 0x00000004062a7981 */ /* 0x002162000c1e1500 */
[----:B------:R-:W-:-:S03]  /*0c20*/  LEA.HI.X.SX32 R9, R32, R59, 0x1, P0 ;  /* 0x0000003b20097211 */ /* 0x000fc600000f0eff */
[----:B------:R1:W-:Y:S01]  /*0c30*/  STL [R1+0x3cc], R45 ;  /* 0x0003cc2d01007387 */ /* 0x0003e20000100800 */
[----:B0-----:R-:W-:-:S03]  /*0c40*/  LEA R6, P1, R31, R58, 0x1 ;  /* 0x0000003a1f067211 */ /* 0x001fc600078208ff */
[----:B------:R0:W-:Y:S04]  /*0c50*/  STL [R1+0x68], R46 ;  /* 0x0000682e01007387 */ /* 0x0001e80000100800 */
[----:B-1----:R1:W5:Y:S01]  /*0c60*/  LDG.E.U16 R45, [R4.64] ;  /* 0x00000004042d7981 */ /* 0x002362000c1e1500 */
[----:B------:R-:W-:-:S03]  /*0c70*/  LEA.HI.X.SX32 R7, R31, R59, 0x1, P1 ;  /* 0x0000003b1f077211 */ /* 0x000fc600008f0eff */
[----:B0-----:R0:W5:Y:S04]  /*0c80*/  LDG.E.U16 R46, [R8.64] ;  /* 0x00000004082e7981 */ /* 0x001168000c1e1500 */
[----:B------:R0:W-:Y:S04]  /*0c90*/  STL [R1+0x3c8], R47 ;  /* 0x0003c82f01007387 */ /* 0x0001e80000100800 */
[----:B0-----:R0:W5:Y:S01]  /*0ca0*/  LDG.E.U16 R47, [R6.64] ;  /* 0x00000004062f7981 */ /* 0x001162000c1e1500 */
[----:B------:R-:W-:-:S04]  /*0cb0*/  IMAD R26, R60, 0x2, R41 ;  /* 0x000000023c1a7824 */ /* 0x000fc800078e0229 */
[----:B------:R-:W-:Y:S01]  /*0cc0*/  IMAD R13, R60, 0x2, R26 ;  /* 0x000000023c0d7824 */ /* 0x000fe200078e021a */
[----:B-1----:R-:W-:-:S04]  /*0cd0*/  LEA R4, P0, R28, R58, 0x1 ;  /* 0x0000003a1c047211 */ /* 0x002fc800078008ff */
[----:B------:R-:W-:Y:S02]  /*0ce0*/  LEA R32, R60, R13, 0x1 ;  /* 0x0000000d3c207211 */ /* 0x000fe400078e08ff */
[----:B------:R-:W-:-:S03]  /*0cf0*/  LEA.HI.X.SX32 R5, R28, R59, 0x1, P0 ;  /* 0x0000003b1c057211 */ /* 0x000fc600000f0eff */
[----:B------:R-:W-:Y:S01]  /*0d00*/  IMAD R41, R60, 0x2, R32 ;  /* 0x000000023c297824 */ /* 0x000fe200078e0220 */
[----:B------:R-:W-:-:S03]  /*0d10*/  LEA R8, P0, R29, R58, 0x1 ;  /* 0x0000003a1d087211 */ /* 0x000fc600078008ff */
[----:B------:R-:W-:Y:S01]  /*0d20*/  IMAD R28, R60, 0x2, R41 ;  /* 0x000000023c1c7824 */ /* 0x000fe200078e0229 */
[----:B------:R-:W-:-:S04]  /*0d30*/  LEA.HI.X.SX32 R9, R29, R59, 0x1, P0 ;  /* 0x0000003b1d097211 */ /* 0x000fc800000f0eff */
[C---:B------:R-:W-:Y:S01]  /*0d40*/  LEA R29, R60.reuse, R28, 0x1 ;  /* 0x0000001c3c1d7211 */ /* 0x040fe200078e08ff */
[----:B------:R1:W-:Y:S04]  /*0d50*/  STL [R1+0x48], R41 ;  /* 0x0000482901007387 */ /* 0x0003e80000100800 */
[----:B------:R-:W-:Y:S01]  /*0d60*/  IMAD R31, R60, 0x2, R29 ;  /* 0x000000023c1f7824 */ /* 0x000fe200078e021d */
[----:B0-----:R-:W-:-:S03]  /*0d70*/  LEA R6, P0, R38, R58, 0x1 ;  /* 0x0000003a26067211 */ /* 0x001fc600078008ff */
[----:B-1----:R-:W-:Y:S01]  /*0d80*/  IMAD R41, R60, 0x2, R31 ;  /* 0x000000023c297824 */ /* 0x002fe200078e021f */
[----:B------:R-:W-:Y:S01]  /*0d90*/  LEA.HI.X.SX32 R7, R38, R59, 0x1, P0 ;  /* 0x0000003b26077211 */ /* 0x000fe200000f0eff */
[----:B---3--:R0:W-:Y:S04]  /*0da0*/  STL [R1+0x3c4], R44 ;  /* 0x0003c42c01007387 */ /* 0x0081e80000100800 */
[----:B0-----:R0:W3:Y:S04]  /*0db0*/  LDG.E.U16 R44, [R4.64] ;  /* 0x00000004042c7981 */ /* 0x0010e8000c1e1500 */
[----:B----4-:R1:W-:Y:S01]  /*0dc0*/  STL [R1+0x3c0], R43 ;  /* 0x0003c02b01007387 */ /* 0x0103e20000100800 */
[----:B0-----:R-:W-:-:S03]  /*0dd0*/  LEA R4, P1, R30, R58, 0x1 ;  /* 0x0000003a1e047211 */ /* 0x001fc600078208ff */
[----:B-1----:R0:W4:Y:S01]  /*0de0*/  LDG.E.U16 R43, [R8.64] ;  /* 0x00000004082b7981 */ /* 0x002122000c1e1500 */
[----:B------:R-:W-:Y:S02]  /*0df0*/  LEA.HI.X.SX32 R5, R30, R59, 0x1, P1 ;  /* 0x0000003b1e057211 */ /* 0x000fe400008f0eff */
[C---:B------:R-:W-:Y:S02]  /*0e00*/  LEA R30, R60.reuse, R41, 0x1 ;  /* 0x000000293c1e7211 */ /* 0x040fe400078e08ff */
[C---:B0-----:R-:W-:Y:S01]  /*0e10*/  LEA R8, P0, R15.reuse, R58, 0x1 ;  /* 0x0000003a0f087211 */ /* 0x041fe200078008ff */
[----:B--2---:R0:W-:Y:S03]  /*0e20*/  STL [R1+0x64], R48 ;  /* 0x0000643001007387 */ /* 0x0041e60000100800 */
[----:B------:R-:W-:Y:S01]  /*0e30*/  LEA.HI.X.SX32 R9, R15, R59, 0x1, P0 ;  /* 0x0000003b0f097211 */ /* 0x000fe200000f0eff */
[C---:B------:R-:W-:Y:S01]  /*0e40*/  IMAD R15, R60.reuse, 0x2, R30 ;  /* 0x000000023c0f7824 */ /* 0x040fe200078e021e */
[----:B------:R-:W-:Y:S04]  /*0e50*/  STL [R1+0x40], R41 ;  /* 0x0000402901007387 */ /* 0x000fe80000100800 */
[----:B0-----:R0:W2:Y:S01]  /*0e60*/  LDG.E.U16 R48, [R6.64] ;  /* 0x0000000406307981 */ /* 0x0010a2000c1e1500 */
[----:B------:R-:W-:-:S03]  /*0e70*/  IMAD R38, R60, 0x2, R15 ;  /* 0x000000023c267824 */ /* 0x000fc600078e020f */
[----:B-----5:R1:W-:Y:S01]  /*0e80*/  STL [R1+0x3bc], R42 ;  /* 0x0003bc2a01007387 */ /* 0x0203e20000100800 */
[----:B0-----:R-:W-:-:S03]  /*0e90*/  LEA R6, P0, R22, R58, 0x1 ;  /* 0x0000003a16067211 */ /* 0x001fc600078008ff */
[----:B-1----:R0:W5:Y:S01]  /*0ea0*/  LDG.E.U16 R42, [R4.64] ;  /* 0x00000004042a7981 */ /* 0x002162000c1e1500 */
[----:B------:R-:W-:Y:S02]  /*0eb0*/  LEA.HI.X.SX32 R7, R22, R59, 0x1, P0 ;  /* 0x0000003b16077211 */ /* 0x000fe400000f0eff */
[----:B------:R-:W-:Y:S01]  /*0ec0*/  LEA R41, R60, R38, 0x1 ;  /* 0x000000263c297211 */ /* 0x000fe200078e08ff */
[----:B------:R1:W-:Y:S01]  /*0ed0*/  STL [R1+0x3b8], R45 ;  /* 0x0003b82d01007387 */ /* 0x0003e20000100800 */
[----:B0-----:R-:W-:-:S03]  /*0ee0*/  LEA R4, P1, R23, R58, 0x1 ;  /* 0x0000003a17047211 */ /* 0x001fc600078208ff */
[----:B------:R0:W-:Y:S04]  /*0ef0*/  STL [R1+0x3b4], R46 ;  /* 0x0003b42e01007387 */ /* 0x0001e80000100800 */
[----:B-1----:R1:W5:Y:S01]  /*0f00*/  LDG.E.U16 R45, [R8.64] ;  /* 0x00000004082d7981 */ /* 0x002362000c1e1500 */
[----:B------:R-:W-:-:S03]  /*0f10*/  LEA.HI.X.SX32 R5, R23, R59, 0x1, P1 ;  /* 0x0000003b17057211 */ /* 0x000fc600008f0eff */
[----:B0-----:R0:W5:Y:S04]  /*0f20*/  LDG.E.U16 R46, [R6.64] ;  /* 0x00000004062e7981 */ /* 0x001168000c1e1500 */
[----:B------:R-:W-:Y:S04]  /*0f30*/  STL [R1+0x44], R41 ;  /* 0x0000442901007387 */ /* 0x000fe80000100800 */
[----:B------:R0:W-:Y:S04]  /*0f40*/  STL [R1+0x3b0], R47 ;  /* 0x0003b02f01007387 */ /* 0x0001e80000100800 */
[----:B0-----:R0:W5:Y:S01]  /*0f50*/  LDG.E.U16 R47, [R4.64] ;  /* 0x00000004042f7981 */ /* 0x001162000c1e1500 */
[----:B-1----:R-:W-:Y:S01]  /*0f60*/  LEA R8, P0, R11, R58, 0x1 ;  /* 0x0000003a0b087211 */ /* 0x002fe200078008ff */
[----:B------:R-:W-:-:S03]  /*0f70*/  IMAD R23, R60, 0x2, R41 ;  /* 0x000000023c177824 */ /* 0x000fc600078e0229 */
[----:B------:R-:W-:Y:S01]  /*0f80*/  LEA.HI.X.SX32 R9, R11, R59, 0x1, P0 ;  /* 0x0000003b0b097211 */ /* 0x000fe200000f0eff */
[----:B------:R-:W-:Y:S01]  /*0f90*/  IMAD R11, R60, 0x2, R23 ;  /* 0x000000023c0b7824 */ /* 0x000fe200078e0217 */
[----:B------:R-:W-:-:S04]  /*0fa0*/  LEA R6, P0, R35, R58, 0x1 ;  /* 0x0000003a23067211 */ /* 0x000fc800078008ff */
[----:B------:R-:W-:Y:S02]  /*0fb0*/  LEA R22, R60, R11, 0x1 ;  /* 0x0000000b3c167211 */ /* 0x000fe400078e08ff */
[----:B0-----:R-:W-:-:S03]  /*0fc0*/  LEA R4, P1, R21, R58, 0x1 ;  /* 0x0000003a15047211 */ /* 0x001fc600078208ff */
[C---:B------:R-:W-:Y:S01]  /*0fd0*/  IMAD R41, R60.reuse, 0x2, R22 ;  /* 0x000000023c297824 */ /* 0x040fe200078e0216 */
[-C--:B------:R-:W-:Y:S02]  /*0fe0*/  LEA.HI.X.SX32 R7, R35, R59.reuse, 0x1, P0 ;  /* 0x0000003b23077211 */ /* 0x080fe400000f0eff */
[----:B------:R-:W-:Y:S01]  /*0ff0*/  LEA.HI.X.SX32 R5, R21, R59, 0x1, P1 ;  /* 0x0000003b15057211 */ /* 0x000fe200008f0eff */
[----:B------:R-:W-:Y:S01]  /*1000*/  IMAD R21, R60, 0x2, R41 ;  /* 0x000000023c157824 */ /* 0x000fe200078e0229 */
[----:B---3--:R0:W-:Y:S04]  /*1010*/  STL [R1+0x3ac], R44 ;  /* 0x0003ac2c01007387 */ /* 0x0081e80000100800 */
[----:B0-----:R0:W3:Y:S04]  /*1020*/  LDG.E.U16 R44, [R8.64] ;  /* 0x00000004082c7981 */ /* 0x0010e8000c1e1500 */
[----:B----4-:R1:W-:Y:S01]  /*1030*/  STL [R1+0x3a8], R43 ;  /* 0x0003a82b01007387 */ /* 0x0103e20000100800 */
[----:B0-----:R-:W-:-:S03]  /*1040*/  LEA R8, P0, R10, R58, 0x1 ;  /* 0x0000003a0a087211 */ /* 0x001fc600078008ff */
[----:B-1----:R0:W4:Y:S01]  /*1050*/  LDG.E.U16 R43, [R6.64] ;  /* 0x00000004062b7981 */ /* 0x002122000c1e1500 */
[----:B------:R-:W-:Y:S02]  /*1060*/  LEA.HI.X.SX32 R9, R10, R59, 0x1, P0 ;  /* 0x0000003b0a097211 */ /* 0x000fe400000f0eff */
[C---:B------:R-:W-:Y:S01]  /*1070*/  LEA R10, R60.reuse, R21, 0x1 ;  /* 0x000000153c0a7211 */ /* 0x040fe200078e08ff */
[----:B------:R1:W-:Y:S04]  /*1080*/  STL [R1+0x3c], R41 ;  /* 0x00003c2901007387 */ /* 0x0003e80000100800 */
[C---:B------:R-:W-:Y:S01]  /*1090*/  IMAD R35, R60.reuse, 0x2, R10 ;  /* 0x000000023c237824 */ /* 0x040fe200078e020a */
[CC--:B0-----:R-:W-:Y:S01]  /*10a0*/  LEA R6, P0, R33.reuse, R58.reuse, 0x1 ;  /* 0x0000003a21067211 */ /* 0x0c1fe200078008ff */
[----:B--2---:R0:W-:Y:S03]  /*10b0*/  STL [R1+0x3a4], R48 ;  /* 0x0003a43001007387 */ /* 0x0041e60000100800 */
[----:B------:R-:W-:Y:S01]  /*10c0*/  LEA.HI.X.SX32 R7, R33, R59, 0x1, P0 ;  /* 0x0000003b21077211 */ /* 0x000fe200000f0eff */
[----:B-1----:R-:W-:Y:S01]  /*10d0*/  IMAD R41, R60, 0x2, R35 ;  /* 0x000000023c297824 */ /* 0x002fe200078e0223 */
[----:B0-----:R0:W2:Y:S04]  /*10e0*/  LDG.E.U16 R48, [R4.64] ;  /* 0x0000000404307981 */ /* 0x0010a8000c1e1500 */
[----:B-----5:R1:W-:Y:S01]  /*10f0*/  STL [R1+0x3a0], R42 ;  /* 0x0003a02a01007387 */ /* 0x0203e20000100800 */
[----:B0-----:R-:W-:-:S03]  /*1100*/  LEA R4, P1, R20, R58, 0x1 ;  /* 0x0000003a14047211 */ /* 0x001fc600078208ff */
[----:B-1----:R0:W5:Y:S01]  /*1110*/  LDG.E.U16 R42, [R8.64] ;  /* 0x00000004082a7981 */ /* 0x002162000c1e1500 */
[----:B------:R-:W-:-:S03]  /*1120*/  LEA.HI.X.SX32 R5, R20, R59, 0x1, P1 ;  /* 0x0000003b14057211 */ /* 0x000fc600008f0eff */
[----:B------:R1:W-:Y:S01]  /*1130*/  STL [R1+0x39c], R45 ;  /* 0x00039c2d01007387 */ /* 0x0003e20000100800 */
[----:B0-----:R-:W-:-:S03]  /*1140*/  LEA R8, P0, R12, R58, 0x1 ;  /* 0x0000003a0c087211 */ /* 0x001fc600078008ff */
[----:B------:R-:W-:Y:S04]  /*1150*/  STL [R1+0x38], R41 ;  /* 0x0000382901007387 */ /* 0x000fe80000100800 */
[----:B-1----:R0:W5:Y:S01]  /*1160*/  LDG.E.U16 R45, [R6.64] ;  /* 0x00000004062d7981 */ /* 0x002162000c1e1500 */
[----:B------:R-:W-:-:S03]  /*1170*/  LEA.HI.X.SX32 R9, R12, R59, 0x1, P0 ;  /* 0x0000003b0c097211 */ /* 0x000fc600000f0eff */
[----:B------:R1:W-:Y:S04]  /*1180*/  STL [R1+0x398], R46 ;  /* 0x0003982e01007387 */ /* 0x0003e80000100800 */
[----:B-1----:R1:W5:Y:S04]  /*1190*/  LDG.E.U16 R46, [R4.64] ;  /* 0x00000004042e7981 */ /* 0x002368000c1e1500 */
[----:B------:R0:W-:Y:S04]  /*11a0*/  STL [R1+0x394], R47 ;  /* 0x0003942f01007387 */ /* 0x0001e80000100800 */
[----:B0-----:R0:W5:Y:S01]  /*11b0*/  LDG.E.U16 R47, [R8.64] ;  /* 0x00000004082f7981 */ /* 0x001162000c1e1500 */
[----:B------:R-:W-:-:S05]  /*11c0*/  LEA R20, R60, R41, 0x1 ;  /* 0x000000293c147211 */ /* 0x000fca00078e08ff */
[----:B------:R-:W-:Y:S01]  /*11d0*/  IMAD R12, R60, 0x2, R20 ;  /* 0x000000023c0c7824 */ /* 0x000fe200078e0214 */
[----:B------:R-:W-:-:S03]  /*11e0*/  LEA R6, P0, R40, R58, 0x1 ;  /* 0x0000003a28067211 */ /* 0x000fc600078008ff */
[----:B------:R-:W-:Y:S01]  /*11f0*/  IMAD R33, R60, 0x2, R12 ;  /* 0x000000023c217824 */ /* 0x000fe200078e020c */
[-C--:B-1----:R-:W-:Y:S02]  /*1200*/  LEA R4, P1, R16, R58.reuse, 0x1 ;  /* 0x0000003a10047211 */ /* 0x082fe400078208ff */
[----:B------:R-:W-:Y:S02]  /*1210*/  LEA.HI.X.SX32 R7, R40, R59, 0x1, P0 ;  /* 0x0000003b28077211 */ /* 0x000fe400000f0eff */
[----:B------:R-:W-:Y:S02]  /*1220*/  LEA R41, R60, R33, 0x1 ;  /* 0x000000213c297211 */ /* 0x000fe400078e08ff */
[----:B------:R-:W-:Y:S02]  /*1230*/  LEA.HI.X.SX32 R5, R16, R59, 0x1, P1 ;  /* 0x0000003b10057211 */ /* 0x000fe400008f0eff */
[----:B0-----:R-:W-:Y:S01]  /*1240*/  LEA R8, P0, R17, R58, 0x1 ;  /* 0x0000003a11087211 */ /* 0x001fe200078008ff */
[----:B------:R-:W-:-:S03]  /*1250*/  IMAD R16, R60, 0x2, R41 ;  /* 0x000000023c107824 */ /* 0x000fc600078e0229 */
[----:B------:R-:W-:Y:S01]  /*1260*/  LEA.HI.X.SX32 R9, R17, R59, 0x1, P0 ;  /* 0x0000003b11097211 */ /* 0x000fe200000f0eff */
[----:B------:R-:W-:-:S05]  /*1270*/  IMAD R17, R60, 0x2, R16 ;  /* 0x000000023c117824 */ /* 0x000fca00078e0210 */
[C---:B------:R-:W-:Y:S01]  /*1280*/  LEA R40, R60.reuse, R17, 0x1 ;  /* 0x000000113c287211 */ /* 0x040fe200078e08ff */
[----:B---3--:R0:W-:Y:S04]  /*1290*/  STL [R1+0x390], R44 ;  /* 0x0003902c01007387 */ /* 0x0081e80000100800 */
[----:B------:R1:W-:Y:S04]  /*12a0*/  STL [R1+0x30], R41 ;  /* 0x0000302901007387 */ /* 0x0003e80000100800 */
[----:B0-----:R0:W3:Y:S04]  /*12b0*/  LDG.E.U16 R44, [R6.64] ;  /* 0x00000004062c7981 */ /* 0x0010e8000c1e1500 */
[----:B----4-:R4:W-:Y:S01]  /*12c0*/  STL [R1+0x38c], R43 ;  /* 0x00038c2b01007387 */ /* 0x0109e20000100800 */
[----:B-1----:R-:W-:Y:S01]  /*12d0*/  IMAD R41, R60, 0x2, R40 ;  /* 0x000000023c297824 */ /* 0x002fe200078e0228 */
[----:B0-----:R-:W-:-:S02]  /*12e0*/  LEA R6, P0, R34, R58, 0x1 ;  /* 0x0000003a22067211 */ /* 0x001fc400078008ff */
[----:B----4-:R0:W4:Y:S02]  /*12f0*/  LDG.E.U16 R43, [R4.64] ;  /* 0x00000004042b7981 */ /* 0x010124000c1e1500 */
[-C--:B------:R-:W-:Y:S02]  /*1300*/  LEA.HI.X.SX32 R7, R34, R59.reuse, 0x1, P0 ;  /* 0x0000003b22077211 */ /* 0x080fe400000f0eff */
[CC--:B0-----:R-:W-:Y:S01]  /*1310*/  LEA R4, P1, R25.reuse, R58.reuse, 0x1 ;  /* 0x0000003a19047211 */ /* 0x0c1fe200078208ff */
[----:B--2---:R0:W-:Y:S03]  /*1320*/  STL [R1+0x388], R48 ;  /* 0x0003883001007387 */ /* 0x0041e60000100800 */
[----:B------:R-:W-:Y:S01]  /*1330*/  LEA.HI.X.SX32 R5, R25, R59, 0x1, P1 ;  /* 0x0000003b19057211 */ /* 0x000fe200008f0eff */
[----:B0-----:R0:W2:Y:S04]  /*1340*/  LDG.E.U16 R48, [R8.64] ;  /* 0x0000000408307981 */ /* 0x0010a8000c1e1500 */
[----:B-----5:R1:W-:Y:S01]  /*1350*/  STL [R1+0x384], R42 ;  /* 0x0003842a01007387 */ /* 0x0203e20000100800 */
[----:B0-----:R-:W-:-:S03]  /*1360*/  LEA R8, P0, R18, R58, 0x1 ;  /* 0x0000003a12087211 */ /* 0x001fc600078008ff */
[----:B------:R-:W-:Y:S01]  /*1370*/  STL [R1+0x34], R41 ;  /* 0x0000342901007387 */ /* 0x000fe20000100800 */
[----:B------:R-:W-:-:S03]  /*1380*/  LEA.HI.X.SX32 R9, R18, R59, 0x1, P0 ;  /* 0x0000003b12097211 */ /* 0x000fc600000f0eff */
[----:B-1----:R0:W5:Y:S04]  /*1390*/  LDG.E.U16 R42, [R6.64] ;  /* 0x00000004062a7981 */ /* 0x002168000c1e1500 */
[----:B------:R1:W-:Y:S01]  /*13a0*/  STL [R1+0x380], R45 ;  /* 0x0003802d01007387 */ /* 0x0003e20000100800 */
[----:B0-----:R-:W-:-:S03]  /*13b0*/  LEA R6, P0, R27, R58, 0x1 ;  /* 0x0000003a1b067211 */ /* 0x001fc600078008ff */
[----:B-1----:R0:W5:Y:S01]  /*13c0*/  LDG.E.U16 R45, [R4.64] ;  /* 0x00000004042d7981 */ /* 0x002162000c1e1500 */
[----:B------:R-:W-:-:S03]  /*13d0*/  LEA.HI.X.SX32 R7, R27, R59, 0x1, P0 ;  /* 0x0000003b1b077211 */ /* 0x000fc600000f0eff */
[----:B------:R1:W-:Y:S04]  /*13e0*/  STL [R1+0x37c], R46 ;  /* 0x00037c2e01007387 */ /* 0x0003e80000100800 */
[----:B-1----:R1:W5:Y:S04]  /*13f0*/  LDG.E.U16 R46, [R8.64] ;  /* 0x00000004082e7981 */ /* 0x002368000c1e1500 */
[----:B------:R0:W-:Y:S04]  /*1400*/  STL [R1+0x378], R47 ;  /* 0x0003782f01007387 */ /* 0x0001e80000100800 */
[----:B0-----:R0:W5:Y:S01]  /*1410*/  LDG.E.U16 R47, [R6.64] ;  /* 0x00000004062f7981 */ /* 0x001162000c1e1500 */
[----:B------:R-:W-:-:S05]  /*1420*/  IMAD R25, R60, 0x2, R41 ;  /* 0x000000023c197824 */ /* 0x000fca00078e0229 */
[----:B------:R-:W-:-:S05]  /*1430*/  LEA R18, R60, R25, 0x1 ;  /* 0x000000193c127211 */ /* 0x000fca00078e08ff */
[----:B------:R-:W-:Y:S01]  /*1440*/  IMAD R34, R60, 0x2, R18 ;  /* 0x000000023c227824 */ /* 0x000fe200078e0212 */
[----:B------:R-:W-:-:S03]  /*1450*/  LEA R4, P1, R24, R58, 0x1 ;  /* 0x0000003a18047211 */ /* 0x000fc600078208ff */
[----:B------:R-:W-:Y:S01]  /*1460*/  IMAD R41, R60, 0x2, R34 ;  /* 0x000000023c297824 */ /* 0x000fe200078e0222 */
[----:B------:R-:W-:Y:S02]  /*1470*/  LEA.HI.X.SX32 R5, R24, R59, 0x1, P1 ;  /* 0x0000003b18057211 */ /* 0x000fe400008f0eff */
[C---:B-1----:R-:W-:Y:S02]  /*1480*/  LEA R8, P0, R19.reuse, R58, 0x1 ;  /* 0x0000003a13087211 */ /* 0x042fe400078008ff */
[----:B------:R-:W-:Y:S02]  /*1490*/  LEA R24, R60, R41, 0x1 ;  /* 0x000000293c187211 */ /* 0x000fe400078e08ff */
[----:B------:R-:W-:-:S03]  /*14a0*/  LEA.HI.X.SX32 R9, R19, R59, 0x1, P0 ;  /* 0x0000003b13097211 */ /* 0x000fc600000f0eff */
[C---:B------:R-:W-:Y:S01]  /*14b0*/  IMAD R19, R60.reuse, 0x2, R24 ;  /* 0x000000023c137824 */ /* 0x040fe200078e0218 */
[----:B------:R1:W-:Y:S03]  /*14c0*/  STL [R1+0x2c], R41 ;  /* 0x00002c2901007387 */ /* 0x0003e60000100800 */
[----:B------:R-:W-:Y:S01]  /*14d0*/  IMAD R27, R60, 0x2, R19 ;  /* 0x000000023c1b7824 */ /* 0x000fe200078e0213 */
[----:B0-----:R-:W-:-:S04]  /*14e0*/  LEA R6, P0, R39, R58, 0x1 ;  /* 0x0000003a27067211 */ /* 0x001fc800078008ff */
[----:B-1----:R-:W-:Y:S02]  /*14f0*/  LEA R41, R60, R27, 0x1 ;  /* 0x0000001b3c297211 */ /* 0x002fe400078e08ff */
[----:B------:R-:W-:-:S03]  /*1500*/  LEA.HI.X.SX32 R7, R39, R59, 0x1, P0 ;  /* 0x0000003b27077211 */ /* 0x000fc600000f0eff */
[----:B------:R-:W-:Y:S01]  /*1510*/  IMAD R39, R60, 0x2, R41 ;  /* 0x000000023c277824 */ /* 0x000fe200078e0229 */
[----:B---3--:R0:W-:Y:S04]  /*1520*/  STL [R1+0x374], R44 ;  /* 0x0003742c01007387 */ /* 0x0081e80000100800 */
[----:B0-----:R0:W3:Y:S04]  /*1530*/  LDG.E.U16 R44, [R4.64] ;  /* 0x00000004042c7981 */ /* 0x0010e8000c1e1500 */
[----:B----4-:R1:W-:Y:S01]  /*1540*/  STL [R1+0x370], R43 ;  /* 0x0003702b01007387 */ /* 0x0103e20000100800 */
[----:B0-----:R-:W-:-:S03]  /*1550*/  LEA R4, P1, R37, R58, 0x1 ;  /* 0x0000003a25047211 */ /* 0x001fc600078208ff */
[----:B-1----:R0:W4:Y:S01]  /*1560*/  LDG.E.U16 R43, [R8.64] ;  /* 0x00000004082b7981 */ /* 0x002122000c1e1500 */
[-C--:B------:R-:W-:Y:S02]  /*1570*/  LEA.HI.X.SX32 R5, R37, R59.reuse, 0x1, P1 ;  /* 0x0000003b25057211 */ /* 0x080fe400008f0eff */
[C---:B0-----:R-:W-:Y:S01]  /*1580*/  LEA R8, P0, R14.reuse, R58, 0x1 ;  /* 0x0000003a0e087211 */ /* 0x041fe200078008ff */
[----:B--2---:R0:W-:Y:S03]  /*1590*/  STL [R1+0x36c], R48 ;  /* 0x00036c3001007387 */ /* 0x0041e60000100800 */
[----:B------:R-:W-:Y:S01]  /*15a0*/  LEA.HI.X.SX32 R9, R14, R59, 0x1, P0 ;  /* 0x0000003b0e097211 */ /* 0x000fe200000f0eff */
[C---:B------:R-:W-:Y:S01]  /*15b0*/  IMAD R14, R60.reuse, 0x2, R39 ;  /* 0x000000023c0e7824 */ /* 0x040fe200078e0227 */
[----:B------:R1:W-:Y:S04]  /*15c0*/  STL [R1+0x28], R41 ;  /* 0x0000282901007387 */ /* 0x0003e80000100800 */
[----:B0-----:R0:W2:Y:S01]  /*15d0*/  LDG.E.U16 R48, [R6.64] ;  /* 0x0000000406307981 */ /* 0x0010a2000c1e1500 */
[----:B------:R-:W-:-:S03]  /*15e0*/  LEA R37, R60, R14, 0x1 ;  /* 0x0000000e3c257211 */ /* 0x000fc600078e08ff */
[----:B-----5:R5:W-:Y:S01]  /*15f0*/  STL [R1+0x368], R42 ;  /* 0x0003682a01007387 */ /* 0x020be20000100800 */
[----:B0-----:R-:W-:Y:S01]  /*1600*/  LEA R6, P0, R36, R58, 0x1 ;  /* 0x0000003a24067211 */ /* 0x001fe200078008ff */
[----:B-1----:R-:W-:-:S03]  /*1610*/  IMAD R41, R60, 0x2, R37 ;  /* 0x000000023c297824 */ /* 0x002fc600078e0225 */
[----:B------:R-:W-:Y:S01]  /*1620*/  LEA.HI.X.SX32 R7, R36, R59, 0x1, P0 ;  /* 0x0000003b24077211 */ /* 0x000fe200000f0eff */
[----:B-----5:R0:W5:Y:S04]  /*1630*/  LDG.E.U16 R42, [R4.64] ;  /* 0x00000004042a7981 */ /* 0x020168000c1e1500 */
[----:B------:R1:W-:Y:S01]  /*1640*/  STL [R1+0x364], R45 ;  /* 0x0003642d01007387 */ /* 0x0003e20000100800 */
[----:B0-----:R-:W-:-:S03]  /*1650*/  LEA R4, P1, R26, R58, 0x1 ;  /* 0x0000003a1a047211 */ /* 0x001fc600078208ff */
[----:B-1----:R0:W5:Y:S01]  /*1660*/  LDG.E.U16 R45, [R8.64] ;  /* 0x00000004082d7981 */ /* 0x002162000c1e1500 */
[----:B------:R-:W-:-:S03]  /*1670*/  LEA.HI.X.SX32 R5, R26, R59, 0x1, P1 ;  /* 0x0000003b1a057211 */ /* 0x000fc600008f0eff */
[----:B------:R1:W-:Y:S04]  /*1680*/  STL [R1+0x360], R46 ;  /* 0x0003602e01007387 */ /* 0x0003e80000100800 */
[----:B------:R-:W-:Y:S04]  /*1690*/  STL [R1+0x20], R41 ;  /* 0x0000202901007387 */ /* 0x000fe80000100800 */
[----:B-1----:R1:W5:Y:S04]  /*16a0*/  LDG.E.U16 R46, [R6.64] ;  /* 0x00000004062e7981 */ /* 0x002368000c1e1500 */
[----:B------:R0:W-:Y:S04]  /*16b0*/  STL [R1+0x35c], R47 ;  /* 0x00035c2f01007387 */ /* 0x0001e80000100800 */
[----:B0-----:R0:W5:Y:S01]  /*16c0*/  LDG.E.U16 R47, [R4.64] ;  /* 0x00000004042f7981 */ /* 0x001162000c1e1500 */
[----:B------:R-:W-:Y:S01]  /*16d0*/  LEA R8, P0, R13, R58, 0x1 ;  /* 0x0000003a0d087211 */ /* 0x000fe200078008ff */
[----:B------:R-:W-:-:S03]  /*16e0*/  IMAD R26, R60, 0x2, R41 ;  /* 0x000000023c1a7824 */ /* 0x000fc600078e0229 */
[----:B------:R-:W-:Y:S02]  /*16f0*/  LEA.HI.X.SX32 R9, R13, R59, 0x1, P0 ;  /* 0x0000003b0d097211 */ /* 0x000fe400000f0eff */
[----:B------:R-:W-:-:S05]  /*1700*/  LEA R13, R60, R26, 0x1 ;  /* 0x0000001a3c0d7211 */ /* 0x000fca00078e08ff */
[----:B------:R-:W-:Y:S01]  /*1710*/  IMAD R36, R60, 0x2, R13 ;  /* 0x000000023c247824 */ /* 0x000fe200078e020d */
[-C--:B-1----:R-:W-:Y:S02]  /*1720*/  LEA R6, P0, R32, R58.reuse, 0x1 ;  /* 0x0000003a20067211 */ /* 0x082fe400078008ff */
[-C--:B0-----:R-:W-:Y:S01]  /*1730*/  LEA R4, P1, R28, R58.reuse, 0x1 ;  /* 0x0000003a1c047211 */ /* 0x081fe200078208ff */
[----:B------:R-:W-:Y:S01]  /*1740*/  IMAD R41, R60, 0x2, R36 ;  /* 0x000000023c297824 */ /* 0x000fe200078e0224 */
[-C--:B------:R-:W-:Y:S02]  /*1750*/  LEA.HI.X.SX32 R7, R32, R59.reuse, 0x1, P0 ;  /* 0x0000003b20077211 */ /* 0x080fe400000f0eff */
[----:B------:R-:W-:Y:S02]  /*1760*/  LEA.HI.X.SX32 R5, R28, R59, 0x1, P1 ;  /* 0x0000003b1c057211 */ /* 0x000fe400008f0eff */
[----:B------:R-:W-:Y:S01]  /*1770*/  LEA R28, R60, R41, 0x1 ;  /* 0x000000293c1c7211 */ /* 0x000fe200078e08ff */
[----:B---3--:R0:W-:Y:S04]  /*1780*/  STL [R1+0x358], R44 ;  /* 0x0003582c01007387 */ /* 0x0081e80000100800 */
[----:B0-----:R0:W3:Y:S02]  /*1790*/  LDG.E.U16 R44, [R8.64] ;  /* 0x00000004082c7981 */ /* 0x0010e4000c1e1500 */
[----:B0-----:R-:W-:-:S04]  /*17a0*/  LEA R8, P0, R29, R58, 0x1 ;  /* 0x0000003a1d087211 */ /* 0x001fc800078008ff */
[----:B------:R-:W-:Y:S01]  /*17b0*/  LEA.HI.X.SX32 R9, R29, R59, 0x1, P0 ;  /* 0x0000003b1d097211 */ /* 0x000fe200000f0eff */
[C---:B------:R-:W-:Y:S01]  /*17c0*/  IMAD R29, R60.reuse, 0x2, R28 ;  /* 0x000000023c1d7824 */ /* 0x040fe200078e021c */
[----:B----4-:R0:W-:Y:S03]  /*17d0*/  STL [R1+0x354], R43 ;  /* 0x0003542b01007387 */ /* 0x0101e60000100800 */
[C---:B------:R-:W-:Y:S01]  /*17e0*/  IMAD R32, R60.reuse, 0x2, R29 ;  /* 0x000000023c207824 */ /* 0x040fe200078e021d */
[----:B------:R1:W-:Y:S04]  /*17f0*/  STL [R1+0x24], R41 ;  /* 0x0000242901007387 */ /* 0x0003e80000100800 */
[----:B--2---:R2:W-:Y:S04]  /*1800*/  STL [R1+0x350], R48 ;  /* 0x0003503001007387 */ /* 0x0045e80000100800 */
[----:B0-----:R0:W4:Y:S01]  /*1810*/  LDG.E.U16 R43, [R6.64] ;  /* 0x00000004062b7981 */ /* 0x001122000c1e1500 */
[----:B-1----:R-:W-:-:S03]  /*1820*/  LEA R41, R60, R32, 0x1 ;  /* 0x000000203c297211 */ /* 0x002fc600078e08ff */
[----:B--2---:R1:W2:Y:S01]  /*1830*/  LDG.E.U16 R48, [R4.64] ;  /* 0x0000000404307981 */ /* 0x0042a2000c1e1500 */
[----:B0-----:R-:W-:-:S03]  /*1840*/  LEA R6, P0, R31, R58, 0x1 ;  /* 0x0000003a1f067211 */ /* 0x001fc600078008ff */
[----:B-----5:R0:W-:Y:S01]  /*1850*/  STL [R1+0x34c], R42 ;  /* 0x00034c2a01007387 */ /* 0x0201e20000100800 */
[CC--:B-1----:R-:W-:Y:S02]  /*1860*/  LEA R4, P1, R30.reuse, R58.reuse, 0x1 ;  /* 0x0000003a1e047211 */ /* 0x0c2fe400078208ff */
[-C--:B------:R-:W-:Y:S02]  /*1870*/  LEA.HI.X.SX32 R7, R31, R59.reuse, 0x1, P0 ;  /* 0x0000003b1f077211 */ /* 0x080fe400000f0eff */
[----:B------:R-:W-:Y:S01]  /*1880*/  LEA.HI.X.SX32 R5, R30, R59, 0x1, P1 ;  /* 0x0000003b1e057211 */ /* 0x000fe200008f0eff */
[----:B0-----:R0:W5:Y:S04]  /*1890*/  LDG.E.U16 R42, [R8.64] ;  /* 0x00000004082a7981 */ /* 0x001168000c1e1500 */
[----:B------:R1:W-:Y:S04]  /*18a0*/  STL [R1+0x348], R45 ;  /* 0x0003482d01007387 */ /* 0x0003e80000100800 */
[----:B------:R-:W-:Y:S01]  /*18b0*/  STL [R1+0x18], R41 ;  /* 0x0000182901007387 */ /* 0x000fe20000100800 */
[----:B0-----:R-:W-:-:S03]  /*18c0*/  LEA R8, P0, R15, R58, 0x1 ;  /* 0x0000003a0f087211 */ /* 0x001fc600078008ff */
[----:B-1----:R0:W5:Y:S01]  /*18d0*/  LDG.E.U16 R45, [R6.64] ;  /* 0x00000004062d7981 */ /* 0x002162000c1e1500 */
[----:B------:R-:W-:-:S03]  /*18e0*/  LEA.HI.X.SX32 R9, R15, R59, 0x1, P0 ;  /* 0x0000003b0f097211 */ /* 0x000fc600000f0eff */
[----:B------:R1:W-:Y:S04]  /*18f0*/  STL [R1+0x344], R46 ;  /* 0x0003442e01007387 */ /* 0x0003e80000100800 */
[----:B-1----:R1:W5:Y:S04]  /*1900*/  LDG.E.U16 R46, [R4.64] ;  /* 0x00000004042e7981 */ /* 0x002368000c1e1500 */
[----:B------:R0:W-:Y:S04]  /*1910*/  STL [R1+0x340], R47 ;  /* 0x0003402f01007387 */ /* 0x0001e80000100800 */
[----:B0-----:R0:W5:Y:S01]  /*1920*/  LDG.E.U16 R47, [R8.64] ;  /* 0x00000004082f7981 */ /* 0x001162000c1e1500 */
[----:B------:R-:W-:-:S04]  /*1930*/  IMAD R31, R60, 0x2, R41 ;  /* 0x000000023c1f7824 */ /* 0x000fc800078e0229 */
[----:B------:R-:W-:Y:S01]  /*1940*/  IMAD R15, R60, 0x2, R31 ;  /* 0x000000023c0f7824 */ /* 0x000fe200078e021f */
[----:B------:R-:W-:-:S04]  /*1950*/  LEA R6, P0, R38, R58, 0x1 ;  /* 0x0000003a26067211 */ /* 0x000fc800078008ff */
[----:B------:R-:W-:Y:S02]  /*1960*/  LEA R30, R60, R15, 0x1 ;  /* 0x0000000f3c1e7211 */ /* 0x000fe400078e08ff */
[----:B-1----:R-:W-:-:S03]  /*1970*/  LEA R4, P1, R23, R58, 0x1 ;  /* 0x0000003a17047211 */ /* 0x002fc600078208ff */
[----:B------:R-:W-:Y:S01]  /*1980*/  IMAD R41, R60, 0x2, R30 ;  /* 0x000000023c297824 */ /* 0x000fe200078e021e */
[-C--:B------:R-:W-:Y:S02]  /*1990*/  LEA.HI.X.SX32 R7, R38, R59.reuse, 0x1, P0 ;  /* 0x0000003b26077211 */ /* 0x080fe400000f0eff */
[----:B------:R-:W-:Y:S01]  /*19a0*/  LEA.HI.X.SX32 R5, R23, R59, 0x1, P1 ;  /* 0x0000003b17057211 */ /* 0x000fe200008f0eff */
[----:B------:R-:W-:Y:S01]  /*19b0*/  IMAD R23, R60, 0x2, R41 ;  /* 0x000000023c177824 */ /* 0x000fe200078e0229 */
[----:B0-----:R-:W-:-:S04]  /*19c0*/  LEA R8, P0, R11, R58, 0x1 ;  /* 0x0000003a0b087211 */ /* 0x001fc800078008ff */
[----:B------:R-:W-:Y:S02]  /*19d0*/  LEA.HI.X.SX32 R9, R11, R59, 0x1, P0 ;  /* 0x0000003b0b097211 */ /* 0x000fe400000f0eff */
[----:B------:R-:W-:-:S05]  /*19e0*/  LEA R11, R60, R23, 0x1 ;  /* 0x000000173c0b7211 */ /* 0x000fca00078e08ff */
[C---:B------:R-:W-:Y:S01]  /*19f0*/  IMAD R38, R60.reuse, 0x2, R11 ;  /* 0x000000023c267824 */ /* 0x040fe200078e020b */
[----:B---3--:R0:W-:Y:S04]  /*1a00*/  STL [R1+0x33c], R44 ;  /* 0x00033c2c01007387 */ /* 0x0081e80000100800 */
[----:B------:R1:W-:Y:S04]  /*1a10*/  STL [R1+0x10], R41 ;  /* 0x0000102901007387 */ /* 0x0003e80000100800 */
[----:B0-----:R0:W3:Y:S01]  /*1a20*/  LDG.E.U16 R44, [R6.64] ;  /* 0x00000004062c7981 */ /* 0x0010e2000c1e1500 */
[----:B-1----:R-:W-:Y:S01]  /*1a30*/  IMAD R41, R60, 0x2, R38 ;  /* 0x000000023c297824 */ /* 0x002fe200078e0226 */
[----:B0-----:R-:W-:-:S04]  /*1a40*/  LEA R6, P0, R22, R58, 0x1 ;  /* 0x0000003a16067211 */ /* 0x001fc800078008ff */
[----:B------:R-:W-:Y:S01]  /*1a50*/  LEA.HI.X.SX32 R7, R22, R59, 0x1, P0 ;  /* 0x0000003b16077211 */ /* 0x000fe200000f0eff */
[----:B----4-:R0:W-:Y:S04]  /*1a60*/  STL [R1+0x338], R43 ;  /* 0x0003382b01007387 */ /* 0x0101e80000100800 */
[----:B--2---:R1:W-:Y:S04]  /*1a70*/  STL [R1+0x334], R48 ;  /* 0x0003343001007387 */ /* 0x0043e80000100800 */
[----:B0-----:R0:W2:Y:S04]  /*1a80*/  LDG.E.U16 R43, [R4.64] ;  /* 0x00000004042b7981 */ /* 0x0010a8000c1e1500 */
[----:B-1----:R1:W4:Y:S04]  /*1a90*/  LDG.E.U16 R48, [R8.64] ;  /* 0x0000000408307981 */ /* 0x002328000c1e1500 */
[----:B-----5:R5:W-:Y:S01]  /*1aa0*/  STL [R1+0x330], R42 ;  /* 0x0003302a01007387 */ /* 0x020be20000100800 */
[----:B-1----:R-:W-:-:S03]  /*1ab0*/  LEA R8, P0, R10, R58, 0x1 ;  /* 0x0000003a0a087211 */ /* 0x002fc600078008ff */
[----:B------:R-:W-:Y:S01]  /*1ac0*/  STL [R1+0x8], R41 ;  /* 0x0000082901007387 */ /* 0x000fe20000100800 */
[----:B------:R-:W-:-:S03]  /*1ad0*/  LEA.HI.X.SX32 R9, R10, R59, 0x1, P0 ;  /* 0x0000003b0a097211 */ /* 0x000fc600000f0eff */
[----:B-----5:R1:W5:Y:S04]  /*1ae0*/  LDG.E.U16 R42, [R6.64] ;  /* 0x00000004062a7981 */ /* 0x020368000c1e1500 */
[----:B------:R-:W-:Y:S01]  /*1af0*/  STL [R1+0x32c], R45 ;  /* 0x00032c2d01007387 */ /* 0x000fe20000100800 */
[----:B-1----:R-:W-:-:S04]  /*1b00*/  LEA R6, P0, R35, R58, 0x1 ;  /* 0x0000003a23067211 */ /* 0x002fc800078008ff */
[----:B------:R-:W-:Y:S01]  /*1b10*/  LEA.HI.X.SX32 R7, R35, R59, 0x1, P0 ;  /* 0x0000003b23077211 */ /* 0x000fe200000f0eff */
[----:B------:R1:W-:Y:S04]  /*1b20*/  STL [R1+0x328], R46 ;  /* 0x0003282e01007387 */ /* 0x0003e80000100800 */
[----:B-1----:R1:W5:Y:S04]  /*1b30*/  LDG.E.U16 R46, [R8.64] ;  /* 0x00000004082e7981 */ /* 0x002368000c1e1500 */
[----:B------:R0:W-:Y:S01]  /*1b40*/  STL [R1+0x324], R47 ;  /* 0x0003242f01007387 */ /* 0x0001e20000100800 */
[----:B-1----:R-:W-:-:S03]  /*1b50*/  LEA R8, P0, R12, R58, 0x1 ;  /* 0x0000003a0c087211 */ /* 0x002fc600078008ff */
[----:B0-----:R0:W5:Y:S01]  /*1b60*/  LDG.E.U16 R47, [R6.64] ;  /* 0x00000004062f7981 */ /* 0x001162000c1e1500 */
[----:B------:R-:W-:Y:S02]  /*1b70*/  LEA.HI.X.SX32 R9, R12, R59, 0x1, P0 ;  /* 0x0000003b0c097211 */ /* 0x000fe400000f0eff */
[-C--:B------:R-:W-:Y:S02]  /*1b80*/  LEA R4, P1, R21, R58.reuse, 0x1 ;  /* 0x0000003a15047211 */ /* 0x080fe400078208ff */
[----:B0-----:R-:W-:-:S04]  /*1b90*/  LEA R6, P0, R33, R58, 0x1 ;  /* 0x0000003a21067211 */ /* 0x001fc800078008ff */
[-C--:B------:R-:W-:Y:S02]  /*1ba0*/  LEA.HI.X.SX32 R7, R33, R59.reuse, 0x1, P0 ;  /* 0x0000003b21077211 */ /* 0x080fe400000f0eff */
[----:B------:R-:W-:-:S03]  /*1bb0*/  LEA.HI.X.SX32 R5, R21, R59, 0x1, P1 ;  /* 0x0000003b15057211 */ /* 0x000fc600008f0eff */
[----:B------:R-:W5:Y:S04]  /*1bc0*/  LDG.E.U16 R6, [R6.64] ;  /* 0x0000000406067981 */ /* 0x000f68000c1e1500 */
[----:B------:R0:W5:Y:S01]  /*1bd0*/  LDG.E.U16 R45, [R4.64] ;  /* 0x00000004042d7981 */ /* 0x000162000c1e1500 */
[----:B------:R-:W-:-:S05]  /*1be0*/  LEA R22, R60, R41, 0x1 ;  /* 0x000000293c167211 */ /* 0x000fca00078e08ff */
[----:B------:R-:W-:-:S04]  /*1bf0*/  IMAD R10, R60, 0x2, R22 ;  /* 0x000000023c0a7824 */ /* 0x000fc800078e0216 */
[----:B------:R-:W-:Y:S01]  /*1c00*/  IMAD R21, R60, 0x2, R10 ;  /* 0x000000023c157824 */ /* 0x000fe200078e020a */
[----:B0-----:R-:W-:-:S04]  /*1c10*/  LEA R4, P1, R20, R58, 0x1 ;  /* 0x0000003a14047211 */ /* 0x001fc800078208ff */
[----:B------:R-:W-:Y:S02]  /*1c20*/  LEA R41, R60, R21, 0x1 ;  /* 0x000000153c297211 */ /* 0x000fe400078e08ff */
[----:B------:R-:W-:-:S03]  /*1c30*/  LEA.HI.X.SX32 R5, R20, R59, 0x1, P1 ;  /* 0x0000003b14057211 */ /* 0x000fc600008f0eff */
[----:B------:R-:W-:-:S04]  /*1c40*/  IMAD R20, R60, 0x2, R41 ;  /* 0x000000023c147824 */ /* 0x000fc800078e0229 */
[C---:B------:R-:W-:Y:S01]  /*1c50*/  IMAD R12, R60.reuse, 0x2, R20 ;  /* 0x000000023c0c7824 */ /* 0x040fe200078e0214 */
[----:B------:R0:W-:Y:S04]  /*1c60*/  STL [R1+0x1c], R41 ;  /* 0x00001c2901007387 */ /* 0x0001e80000100800 */
[----:B------:R-:W-:-:S05]  /*1c70*/  LEA R35, R60, R12, 0x1 ;  /* 0x0000000c3c237211 */ /* 0x000fca00078e08ff */
[----:B0-----:R-:W-:Y:S01]  /*1c80*/  IMAD R41, R60, 0x2, R35 ;  /* 0x000000023c297824 */ /* 0x001fe200078e0223 */
[----:B---3--:R0:W-:Y:S04]  /*1c90*/  STL [R1+0x320], R44 ;  /* 0x0003202c01007387 */ /* 0x0081e80000100800 */
[----:B0-----:R0:W3:Y:S02]  /*1ca0*/  LDG.E.U16 R44, [R4.64] ;  /* 0x00000004042c7981 */ /* 0x0010e4000c1e1500 */
[----:B0-----:R-:W-:-:S04]  /*1cb0*/  LEA R4, P1, R16, R58, 0x1 ;  /* 0x0000003a10047211 */ /* 0x001fc800078208ff */
[----:B------:R-:W-:Y:S01]  /*1cc0*/  LEA.HI.X.SX32 R5, R16, R59, 0x1, P1 ;  /* 0x0000003b10057211 */ /* 0x000fe200008f0eff */
[----:B--2---:R0:W-:Y:S04]  /*1cd0*/  STL [R1+0x31c], R43 ;  /* 0x00031c2b01007387 */ /* 0x0041e80000100800 */
[----:B----4-:R-:W-:Y:S04]  /*1ce0*/  STL [R1+0x318], R48 ;  /* 0x0003183001007387 */ /* 0x010fe80000100800 */
[----:B0-----:R0:W2:Y:S04]  /*1cf0*/  LDG.E.U16 R43, [R8.64] ;  /* 0x00000004082b7981 */ /* 0x0010a8000c1e1500 */
[----:B------:R-:W-:Y:S01]  /*1d00*/  STL [R1+0x14], R41 ;  /* 0x0000142901007387 */ /* 0x000fe20000100800 */
[----:B0-----:R-:W-:-:S04]  /*1d10*/  LEA R8, P0, R17, R58, 0x1 ;  /* 0x0000003a11087211 */ /* 0x001fc800078008ff */
[----:B------:R-:W-:Y:S01]  /*1d20*/  LEA.HI.X.SX32 R9, R17, R59, 0x1, P0 ;  /* 0x0000003b11097211 */ /* 0x000fe200000f0eff */
[----:B-----5:R-:W-:Y:S04]  /*1d30*/  STL [R1+0x2fc], R6 ;  /* 0x0002fc0601007387 */ /* 0x020fe80000100800 */
[----:B------:R0:W-:Y:S04]  /*1d40*/  STL [R1+0x314], R42 ;  /* 0x0003142a01007387 */ /* 0x0001e80000100800 */
[----:B------:R1:W-:Y:S04]  /*1d50*/  STL [R1+0x310], R45 ;  /* 0x0003102d01007387 */ /* 0x0003e80000100800 */
[----:B0-----:R0:W4:Y:S01]  /*1d60*/  LDG.E.U16 R42, [R4.64] ;  /* 0x00000004042a7981 */ /* 0x001122000c1e1500 */
[----:B------:R-:W-:-:S03]  /*1d70*/  LEA R6, P0, R40, R58, 0x1 ;  /* 0x0000003a28067211 */ /* 0x000fc600078008ff */
[----:B-1----:R1:W5:Y:S01]  /*1d80*/  LDG.E.U16 R45, [R8.64] ;  /* 0x00000004082d7981 */ /* 0x002362000c1e1500 */
[----:B------:R-:W-:-:S03]  /*1d90*/  LEA.HI.X.SX32 R7, R40, R59, 0x1, P0 ;  /* 0x0000003b28077211 */ /* 0x000fc600000f0eff */
        /* <DEDUP_REMOVED lines=8> */
[----:B-1----:R-:W-:Y:S02]  /*1e20*/  LEA R8, P0, R18, R58, 0x1 ;  /* 0x0000003a12087211 */ /* 0x002fe400078008ff */
[----:B------:R-:W-:Y:S01]  /*1e30*/  LEA R25, R60, R41, 0x1 ;  /* 0x000000293c197211 */ /* 0x000fe200078e08ff */
[----:B------:R1:W5:Y:S01]  /*1e40*/  LDG.E.U16 R48, [R4.64] ;  /* 0x0000000404307981 */ /* 0x000362000c1e1500 */
[----:B------:R-:W-:-:S03]  /*1e50*/  LEA.HI.X.SX32 R9, R18, R59, 0x1, P0 ;  /* 0x0000003b12097211 */ /* 0x000fc600000f0eff */
[----:B------:R-:W-:Y:S01]  /*1e60*/  IMAD R18, R60, 0x2, R25 ;  /* 0x000000023c127824 */ /* 0x000fe200078e0219 */
[----:B0-----:R-:W-:-:S03]  /*1e70*/  LEA R6, P0, R34, R58, 0x1 ;  /* 0x0000003a22067211 */ /* 0x001fc600078008ff */
[----:B------:R-:W-:Y:S01]  /*1e80*/  IMAD R40, R60, 0x2, R18 ;  /* 0x000000023c287824 */ /* 0x000fe200078e0212 */
[----:B------:R0:W-:Y:S01]  /*1e90*/  STL [R1+0xc], R41 ;  /* 0x00000c2901007387 */ /* 0x0001e20000100800 */
[----:B-1----:R-:W-:-:S03]  /*1ea0*/  LEA R4, P1, R24, R58, 0x1 ;  /* 0x0000003a18047211 */ /* 0x002fc600078208ff */
[----:B------:R1:W-:Y:S01]  /*1eb0*/  STL [R1+0x308], R47 ;  /* 0x0003082f01007387 */ /* 0x0003e20000100800 */
[-C--:B------:R-:W-:Y:S02]  /*1ec0*/  LEA.HI.X.SX32 R7, R34, R59.reuse, 0x1, P0 ;  /* 0x0000003b22077211 */ /* 0x080fe400000f0eff */
[----:B0-----:R-:W-:Y:S02]  /*1ed0*/  LEA R41, R60, R40, 0x1 ;  /* 0x000000283c297211 */ /* 0x001fe400078e08ff */
[----:B------:R-:W-:-:S03]  /*1ee0*/  LEA.HI.X.SX32 R5, R24, R59, 0x1, P1 ;  /* 0x0000003b18057211 */ /* 0x000fc600008f0eff */
[----:B------:R-:W-:Y:S02]  /*1ef0*/  IMAD R24, R60, 0x2, R41 ;  /* 0x000000023c187824 */ /* 0x000fe400078e0229 */
[----:B-1----:R0:W5:Y:S02]  /*1f00*/  LDG.E.U16 R47, [R4.64] ;  /* 0x00000004042f7981 */ /* 0x002164000c1e1500 */
[----:B0-----:R-:W-:-:S04]  /*1f10*/  LEA R4, P1, R39, R58, 0x1 ;  /* 0x0000003a27047211 */ /* 0x001fc800078208ff */
[----:B------:R-:W-:Y:S01]  /*1f20*/  LEA.HI.X.SX32 R5, R39, R59, 0x1, P1 ;  /* 0x0000003b27057211 */ /* 0x000fe200008f0eff */
[----:B---3--:R0:W-:Y:S04]  /*1f30*/  STL [R1+0x304], R44 ;  /* 0x0003042c01007387 */ /* 0x0081e80000100800 */
[----:B0-----:R0:W3:Y:S02]  /*1f40*/  LDG.E.U16 R44, [R8.64] ;  /* 0x00000004082c7981 */ /* 0x0010e4000c1e1500 */
[----:B0-----:R-:W-:-:S04]  /*1f50*/  LEA R8, P0, R19, R58, 0x1 ;  /* 0x0000003a13087211 */ /* 0x001fc800078008ff */
[----:B------:R-:W-:Y:S01]  /*1f60*/  LEA.HI.X.SX32 R9, R19, R59, 0x1, P0 ;  /* 0x0000003b13097211 */ /* 0x000fe200000f0eff */
[C---:B------:R-:W-:Y:S01]  /*1f70*/  IMAD R19, R60.reuse, 0x2, R24 ;  /* 0x000000023c137824 */ /* 0x040fe200078e0218 */
[----:B--2---:R0:W-:Y:S04]  /*1f80*/  STL [R1+0x300], R43 ;  /* 0x0003002b01007387 */ /* 0x0041e80000100800 */
[----:B------:R1:W-:Y:S04]  /*1f90*/  STL [R1], R41 ;  /* 0x0000002901007387 */ /* 0x0003e80000100800 */
[----:B0-----:R0:W2:Y:S01]  /*1fa0*/  LDG.E.U16 R43, [R6.64] ;  /* 0x00000004062b7981 */ /* 0x0010a2000c1e1500 */
[----:B------:R-:W-:-:S02]  /*1fb0*/  LEA R34, R60, R19, 0x1 ;  /* 0x000000133c227211 */ /* 0x000fc400078e08ff */
[----:B0-----:R-:W-:-:S04]  /*1fc0*/  LEA R6, P0, R27, R58, 0x1 ;  /* 0x0000003a1b067211 */ /* 0x001fc800078008ff */
[----:B------:R-:W-:Y:S01]  /*1fd0*/  LEA.HI.X.SX32 R7, R27, R59, 0x1, P0 ;  /* 0x0000003b1b077211 */ /* 0x000fe200000f0eff */
[----:B-1----:R-:W-:Y:S01]  /*1fe0*/  IMAD R41, R60, 0x2, R34 ;  /* 0x000000023c297824 */ /* 0x002fe200078e0222 */
[----:B----4-:R0:W-:Y:S04]  /*1ff0*/  STL [R1+0x2f8], R42 ;  /* 0x0002f82a01007387 */ /* 0x0101e80000100800 */
[----:B-----5:R1:W-:Y:S04]  /*2000*/  STL [R1+0x2f4], R45 ;  /* 0x0002f42d01007387 */ /* 0x0203e80000100800 */
[----:B0-----:R0:W4:Y:S04]  /*2010*/  LDG.E.U16 R42, [R8.64] ;  /* 0x00000004082a7981 */ /* 0x001128000c1e1500 */
[----:B-1----:R1:W5:Y:S04]  /*2020*/  LDG.E.U16 R45, [R6.64] ;  /* 0x00000004062d7981 */ /* 0x002368000c1e1500 */
[----:B------:R-:W-:Y:S04]  /*2030*/  STL [R1+0x4], R41 ;  /* 0x0000042901007387 */ /* 0x000fe80000100800 */
[----:B------:R0:W-:Y:S04]  /*2040*/  STL [R1+0x2f0], R46 ;  /* 0x0002f02e01007387 */ /* 0x0001e80000100800 */
[----:B0-----:R0:W5:Y:S01]  /*2050*/  LDG.E.U16 R46, [R4.64] ;  /* 0x00000004042e7981 */ /* 0x001162000c1e1500 */
[----:B------:R-:W-:Y:S01]  /*2060*/  LEA R8, P0, R14, R58, 0x1 ;  /* 0x0000003a0e087211 */ /* 0x000fe200078008ff */
[----:B------:R-:W-:-:S03]  /*2070*/  IMAD R27, R60, 0x2, R41 ;  /* 0x000000023c1b7824 */ /* 0x000fc600078e0229 */
[----:B------:R-:W-:Y:S02]  /*2080*/  LEA.HI.X.SX32 R9, R14, R59, 0x1, P0 ;  /* 0x0000003b0e097211 */ /* 0x000fe400000f0eff */
[----:B------:R-:W-:-:S05]  /*2090*/  LEA R14, R60, R27, 0x1 ;  /* 0x0000001b3c0e7211 */ /* 0x000fca00078e08ff */
[----:B------:R-:W-:Y:S01]  /*20a0*/  IMAD R39, R60, 0x2, R14 ;  /* 0x000000023c277824 */ /* 0x000fe200078e020e */
[CC--:B-1----:R-:W-:Y:S02]  /*20b0*/  LEA R6, P0, R37.reuse, R58.reuse, 0x1 ;  /* 0x0000003a25067211 */ /* 0x0c2fe400078008ff */
[-C--:B0-----:R-:W-:Y:S01]  /*20c0*/  LEA R4, P1, R26, R58.reuse, 0x1 ;  /* 0x0000003a1a047211 */ /* 0x081fe200078208ff */
[----:B------:R-:W-:Y:S01]  /*20d0*/  IMAD R41, R60, 0x2, R39 ;  /* 0x000000023c297824 */ /* 0x000fe200078e0227 */
[----:B------:R0:W-:Y:S01]  /*20e0*/  STL [R1+0x2ec], R48 ;  /* 0x0002ec3001007387 */ /* 0x0001e20000100800 */
[-C--:B------:R-:W-:Y:S02]  /*20f0*/  LEA.HI.X.SX32 R7, R37, R59.reuse, 0x1, P0 ;  /* 0x0000003b25077211 */ /* 0x080fe400000f0eff */
[----:B------:R-:W-:Y:S02]  /*2100*/  LEA.HI.X.SX32 R5, R26, R59, 0x1, P1 ;  /* 0x0000003b1a057211 */ /* 0x000fe400008f0eff */
[----:B------:R-:W-:Y:S01]  /*2110*/  LEA R26, R60, R41, 0x1 ;  /* 0x000000293c1a7211 */ /* 0x000fe200078e08ff */
[----:B0-----:R0:W5:Y:S02]  /*2120*/  LDG.E.U16 R48, [R8.64] ;  /* 0x0000000408307981 */ /* 0x001164000c1e1500 */
[----:B0-----:R-:W-:-:S04]  /*2130*/  LEA R8, P0, R13, R58, 0x1 ;  /* 0x0000003a0d087211 */ /* 0x001fc800078008ff */
[----:B------:R-:W-:Y:S01]  /*2140*/  LEA.HI.X.SX32 R9, R13, R59, 0x1, P0 ;  /* 0x0000003b0d097211 */ /* 0x000fe200000f0eff */
[----:B------:R-:W-:-:S04]  /*2150*/  IMAD R13, R60, 0x2, R26 ;  /* 0x000000023c0d7824 */ /* 0x000fc800078e021a */
[----:B------:R-:W-:Y:S01]  /*2160*/  IMAD R37, R60, 0x2, R13 ;  /* 0x000000023c257824 */ /* 0x000fe200078e020d */
[----:B---3--:R0:W-:Y:S04]  /*2170*/  STL [R1+0x2e8], R44 ;  /* 0x0002e82c01007387 */ /* 0x0081e80000100800 */
[----:B------:R1:W-:Y:S04]  /*2180*/  STL [R1+0x154], R41 ;  /* 0x0001542901007387 */ /* 0x0003e80000100800 */
[----:B0-----:R0:W3:Y:S02]  /*2190*/  LDG.E.U16 R44, [R6.64] ;  /* 0x00000004062c7981 */ /* 0x0010e4000c1e1500 */
[----:B0-----:R-:W-:-:S04]  /*21a0*/  LEA R6, P0, R36, R58, 0x1 ;  /* 0x0000003a24067211 */ /* 0x001fc800078008ff */
[----:B------:R-:W-:Y:S01]  /*21b0*/  LEA.HI.X.SX32 R7, R36, R59, 0x1, P0 ;  /* 0x0000003b24077211 */ /* 0x000fe200000f0eff */
[----:B--2---:R0:W-:Y:S01]  /*21c0*/  STL [R1+0x2e4], R43 ;  /* 0x0002e42b01007387 */ /* 0x0041e20000100800 */
[----:B-1----:R-:W-:-:S03]  /*21d0*/  LEA R41, R60, R37, 0x1 ;  /* 0x000000253c297211 */ /* 0x002fc600078e08ff */
[----:B------:R1:W-:Y:S04]  /*21e0*/  STL [R1+0x2e0], R47 ;  /* 0x0002e02f01007387 */ /* 0x0003e80000100800 */
[----:B0-----:R0:W2:Y:S04]  /*21f0*/  LDG.E.U16 R43, [R4.64] ;  /* 0x00000004042b7981 */ /* 0x0010a8000c1e1500 */
[----:B-1----:R1:W2:Y:S01]  /*2200*/  LDG.E.U16 R47, [R8.64] ;  /* 0x00000004082f7981 */ /* 0x0022a2000c1e1500 */
[----:B0-----:R-:W-:-:S04]  /*2210*/  LEA R4, P1, R28, R58, 0x1 ;  /* 0x0000003a1c047211 */ /* 0x001fc800078208ff */
[----:B------:R-:W-:Y:S02]  /*2220*/  LEA.HI.X.SX32 R5, R28, R59, 0x1, P1 ;  /* 0x0000003b1c057211 */ /* 0x000fe400008f0eff */
[----:B-1----:R-:W-:-:S04]  /*2230*/  LEA R8, P0, R29, R58, 0x1 ;  /* 0x0000003a1d087211 */ /* 0x002fc800078008ff */
[----:B------:R-:W-:Y:S01]  /*2240*/  LEA.HI.X.SX32 R9, R29, R59, 0x1, P0 ;  /* 0x0000003b1d097211 */ /* 0x000fe200000f0eff */
[----:B----4-:R0:W-:Y:S04]  /*2250*/  STL [R1+0x2dc], R42 ;  /* 0x0002dc2a01007387 */ /* 0x0101e80000100800 */
[----:B------:R-:W-:Y:S04]  /*2260*/  STL [R1+0x14c], R41 ;  /* 0x00014c2901007387 */ /* 0x000fe80000100800 */
[----:B0-----:R0:W4:Y:S04]  /*2270*/  LDG.E.U16 R42, [R6.64] ;  /* 0x00000004062a7981 */ /* 0x001128000c1e1500 */
[----:B-----5:R1:W-:Y:S04]  /*2280*/  STL [R1+0x2d8], R45 ;  /* 0x0002d82d01007387 */ /* 0x0203e80000100800 */
        /* <DEDUP_REMOVED lines=10> */
[-C--:B------:R-:W-:Y:S01]  /*2330*/  LEA.HI.X.SX32 R5, R31, R59.reuse, 0x1, P1 ;  /* 0x0000003b1f057211 */ /* 0x080fe200008f0eff */
[C---:B------:R-:W-:Y:S01]  /*2340*/  IMAD R31, R60.reuse, 0x2, R41 ;  /* 0x000000023c1f7824 */ /* 0x040fe200078e0229 */
[CC--:B0-----:R-:W-:Y:S01]  /*2350*/  LEA R8, P0, R15.reuse, R58.reuse, 0x1 ;  /* 0x0000003a0f087211 */ /* 0x0c1fe200078008ff */
[----:B------:R0:W-:Y:S03]  /*2360*/  STL [R1+0x2d0], R48 ;  /* 0x0002d03001007387 */ /* 0x0001e60000100800 */
[----:B------:R-:W-:Y:S02]  /*2370*/  LEA.HI.X.SX32 R9, R15, R59, 0x1, P0 ;  /* 0x0000003b0f097211 */ /* 0x000fe400000f0eff */
[C---:B------:R-:W-:Y:S01]  /*2380*/  LEA R15, R60.reuse, R31, 0x1 ;  /* 0x0000001f3c0f7211 */ /* 0x040fe200078e08ff */
[----:B0-----:R0:W5:Y:S04]  /*2390*/  LDG.E.U16 R48, [R6.64] ;  /* 0x0000000406307981 */ /* 0x001168000c1e1500 */
[----:B------:R-:W-:Y:S01]  /*23a0*/  IMAD R32, R60, 0x2, R15 ;  /* 0x000000023c207824 */ /* 0x000fe200078e020f */
[----:B------:R1:W-:Y:S01]  /*23b0*/  STL [R1+0x140], R41 ;  /* 0x0001402901007387 */ /* 0x0003e20000100800 */
[----:B0-----:R-:W-:-:S04]  /*23c0*/  LEA R6, P0, R30, R58, 0x1 ;  /* 0x0000003a1e067211 */ /* 0x001fc800078008ff */
[----:B------:R-:W-:Y:S01]  /*23d0*/  LEA.HI.X.SX32 R7, R30, R59, 0x1, P0 ;  /* 0x0000003b1e077211 */ /* 0x000fe200000f0eff */
[----:B-1----:R-:W-:Y:S01]  /*23e0*/  IMAD R41, R60, 0x2, R32 ;  /* 0x000000023c297824 */ /* 0x002fe200078e0220 */
[----:B---3--:R0:W-:Y:S04]  /*23f0*/  STL [R1+0x2cc], R44 ;  /* 0x0002cc2c01007387 */ /* 0x0081e80000100800 */
[----:B0-----:R0:W3:Y:S02]  /*2400*/  LDG.E.U16 R44, [R4.64] ;  /* 0x00000004042c7981 */ /* 0x0010e4000c1e1500 */
[----:B0-----:R-:W-:-:S04]  /*2410*/  LEA R4, P1, R23, R58, 0x1 ;  /* 0x0000003a17047211 */ /* 0x001fc800078208ff */
[----:B------:R-:W-:Y:S01]  /*2420*/  LEA.HI.X.SX32 R5, R23, R59, 0x1, P1 ;  /* 0x0000003b17057211 */ /* 0x000fe200008f0eff */
[----:B--2---:R0:W-:Y:S04]  /*2430*/  STL [R1+0x2c8], R43 ;  /* 0x0002c82b01007387 */ /* 0x0041e80000100800 */
[----:B------:R1:W-:Y:S04]  /*2440*/  STL [R1+0x2c4], R47 ;  /* 0x0002c42f01007387 */ /* 0x0003e80000100800 */
[----:B0-----:R0:W2:Y:S04]  /*2450*/  LDG.E.U16 R43, [R8.64] ;  /* 0x00000004082b7981 */ /* 0x0010a8000c1e1500 */
[----:B------:R-:W-:Y:S04]  /*2460*/  STL [R1+0x144], R41 ;  /* 0x0001442901007387 */ /* 0x000fe80000100800 */
[----:B-1----:R1:W2:Y:S01]  /*2470*/  LDG.E.U16 R47, [R6.64] ;  /* 0x00000004062f7981 */ /* 0x0022a2000c1e1500 */
[----:B0-----:R-:W-:-:S04]  /*2480*/  LEA R8, P0, R11, R58, 0x1 ;  /* 0x0000003a0b087211 */ /* 0x001fc800078008ff */
[----:B------:R-:W-:Y:S02]  /*2490*/  LEA.HI.X.SX32 R9, R11, R59, 0x1, P0 ;  /* 0x0000003b0b097211 */ /* 0x000fe400000f0eff */
[----:B-1----:R-:W-:-:S04]  /*24a0*/  LEA R6, P0, R38, R58, 0x1 ;  /* 0x0000003a26067211 */ /* 0x002fc800078008ff */
[----:B------:R-:W-:Y:S01]  /*24b0*/  LEA.HI.X.SX32 R7, R38, R59, 0x1, P0 ;  /* 0x0000003b26077211 */ /* 0x000fe200000f0eff */
[----:B----4-:R0:W-:Y:S04]  /*24c0*/  STL [R1+0x2c0], R42 ;  /* 0x0002c02a01007387 */ /* 0x0101e80000100800 */
[----:B0-----:R0:W4:Y:S04]  /*24d0*/  LDG.E.U16 R42, [R4.64] ;  /* 0x00000004042a7981 */ /* 0x001128000c1e1500 */
[----:B-----5:R1:W-:Y:S04]  /*24e0*/  STL [R1+0x2bc], R45 ;  /* 0x0002bc2d01007387 */ /* 0x0203e80000100800 */
[----:B-1----:R1:W5:Y:S04]  /*24f0*/  LDG.E.U16 R45, [R8.64] ;  /* 0x00000004082d7981 */ /* 0x002368000c1e1500 */
[----:B------:R0:W-:Y:S04]  /*2500*/  STL [R1+0x2b8], R46 ;  /* 0x0002b82e01007387 */ /* 0x0001e80000100800 */
[----:B0-----:R0:W5:Y:S01]  /*2510*/  LDG.E.U16 R46, [R6.64] ;  /* 0x00000004062e7981 */ /* 0x001162000c1e1500 */
[----:B------:R-:W-:-:S05]  /*2520*/  LEA R30, R60, R41, 0x1 ;  /* 0x000000293c1e7211 */ /* 0x000fca00078e08ff */
[----:B------:R-:W-:-:S04]  /*2530*/  IMAD R11, R60, 0x2, R30 ;  /* 0x000000023c0b7824 */ /* 0x000fc800078e021e */
[----:B------:R-:W-:Y:S01]  /*2540*/  IMAD R23, R60, 0x2, R11 ;  /* 0x000000023c177824 */ /* 0x000fe200078e020b */
[----:B------:R-:W-:-:S04]  /*2550*/  LEA R4, P1, R22, R58, 0x1 ;  /* 0x0000003a16047211 */ /* 0x000fc800078208ff */
[----:B------:R-:W-:Y:S02]  /*2560*/  LEA R41, R60, R23, 0x1 ;  /* 0x000000173c297211 */ /* 0x000fe400078e08ff */
[-C--:B------:R-:W-:Y:S02]  /*2570*/  LEA.HI.X.SX32 R5, R22, R59.reuse, 0x1, P1 ;  /* 0x0000003b16057211 */ /* 0x080fe400008f0eff */
[-C--:B-1----:R-:W-:Y:S01]  /*2580*/  LEA R8, P0, R10, R58.reuse, 0x1 ;  /* 0x0000003a0a087211 */ /* 0x082fe200078008ff */
[----:B------:R-:W-:Y:S01]  /*2590*/  IMAD R22, R60, 0x2, R41 ;  /* 0x000000023c167824 */ /* 0x000fe200078e0229 */
[----:B------:R-:W-:Y:S02]  /*25a0*/  STL [R1+0x138], R41 ;  /* 0x0001382901007387 */ /* 0x000fe40000100800 */
[----:B------:R-:W-:Y:S01]  /*25b0*/  LEA.HI.X.SX32 R9, R10, R59, 0x1, P0 ;  /* 0x0000003b0a097211 */ /* 0x000fe200000f0eff */
[----:B------:R-:W-:Y:S01]  /*25c0*/  IMAD R10, R60, 0x2, R22 ;  /* 0x000000023c0a7824 */ /* 0x000fe200078e0216 */
[----:B------:R1:W-:Y:S01]  /*25d0*/  STL [R1+0x2b4], R48 ;  /* 0x0002b43001007387 */ /* 0x0003e20000100800 */
[----:B0-----:R-:W-:-:S03]  /*25e0*/  LEA R6, P0, R21, R58, 0x1 ;  /* 0x0000003a15067211 */ /* 0x001fc600078008ff */
[----:B------:R-:W-:Y:S01]  /*25f0*/  LEA R38, R60, R10, 0x1 ;  /* 0x0000000a3c267211 */ /* 0x000fe200078e08ff */
[----:B-1----:R0:W5:Y:S01]  /*2600*/  LDG.E.U16 R48, [R4.64] ;  /* 0x0000000404307981 */ /* 0x002162000c1e1500 */
[----:B------:R-:W-:-:S03]  /*2610*/  LEA.HI.X.SX32 R7, R21, R59, 0x1, P0 ;  /* 0x0000003b15077211 */ /* 0x000fc600000f0eff */
[----:B------:R-:W-:Y:S01]  /*2620*/  IMAD R41, R60, 0x2, R38 ;  /* 0x000000023c297824 */ /* 0x000fe200078e0226 */
[----:B0-----:R-:W-:-:S04]  /*2630*/  LEA R4, P1, R20, R58, 0x1 ;  /* 0x0000003a14047211 */ /* 0x001fc800078208ff */
[----:B------:R-:W-:Y:S01]  /*2640*/  LEA.HI.X.SX32 R5, R20, R59, 0x1, P1 ;  /* 0x0000003b14057211 */ /* 0x000fe200008f0eff */
[----:B------:R-:W-:Y:S01]  /*2650*/  IMAD R20, R60, 0x2, R41 ;  /* 0x000000023c147824 */ /* 0x000fe200078e0229 */
[----:B---3--:R0:W-:Y:S04]  /*2660*/  STL [R1+0x2b0], R44 ;  /* 0x0002b02c01007387 */ /* 0x0081e80000100800 */
[----:B0-----:R0:W3:Y:S02]  /*2670*/  LDG.E.U16 R44, [R8.64] ;  /* 0x00000004082c7981 */ /* 0x0010e4000c1e1500 */
[----:B0-----:R-:W-:-:S04]  /*2680*/  LEA R8, P0, R12, R58, 0x1 ;  /* 0x0000003a0c087211 */ /* 0x001fc800078008ff */
[----:B------:R-:W-:Y:S01]  /*2690*/  LEA.HI.X.SX32 R9, R12, R59, 0x1, P0 ;  /* 0x0000003b0c097211 */ /* 0x000fe200000f0eff */
[----:B--2---:R0:W-:Y:S01]  /*26a0*/  STL [R1+0x2ac], R43 ;  /* 0x0002ac2b01007387 */ /* 0x0041e20000100800 */
[----:B------:R-:W-:-:S03]  /*26b0*/  LEA R12, R60, R20, 0x1 ;  /* 0x000000143c0c7211 */ /* 0x000fc600078e08ff */
[----:B------:R-:W-:Y:S04]  /*26c0*/  STL [R1+0x12c], R41 ;  /* 0x00012c2901007387 */ /* 0x000fe80000100800 */
[----:B0-----:R0:W2:Y:S04]  /*26d0*/  LDG.E.U16 R43, [R6.64] ;  /* 0x00000004062b7981 */ /* 0x0010a8000c1e1500 */
[----:B------:R1:W-:Y:S01]  /*26e0*/  STL [R1+0x2a8], R47 ;  /* 0x0002a82f01007387 */ /* 0x0003e20000100800 */
[----:B0-----:R-:W-:-:S03]  /*26f0*/  LEA R6, P0, R35, R58, 0x1 ;  /* 0x0000003a23067211 */ /* 0x001fc600078008ff */
[----:B-1----:R0:W2:Y:S01]  /*2700*/  LDG.E.U16 R47, [R4.64] ;  /* 0x00000004042f7981 */ /* 0x0020a2000c1e1500 */
[----:B------:R-:W-:Y:S01]  /*2710*/  LEA.HI.X.SX32 R7, R35, R59, 0x1, P0 ;  /* 0x0000003b23077211 */ /* 0x000fe200000f0eff */
[----:B------:R-:W-:-:S04]  /*2720*/  IMAD R21, R60, 0x2, R12 ;  /* 0x000000023c157824 */ /* 0x000fc800078e020c */
[----:B------:R-:W-:Y:S01]  /*2730*/  IMAD R41, R60, 0x2, R21 ;  /* 0x000000023c297824 */ /* 0x000fe200078e0215 */
[----:B0-----:R-:W-:-:S04]  /*2740*/  LEA R4, P1, R16, R58, 0x1 ;  /* 0x0000003a10047211 */ /* 0x001fc800078208ff */
[----:B------:R-:W-:Y:S01]  /*2750*/  LEA.HI.X.SX32 R5, R16, R59, 0x1, P1 ;  /* 0x0000003b10057211 */ /* 0x000fe200008f0eff */
[----:B----4-:R0:W-:Y:S04]  /*2760*/  STL [R1+0x2a4], R42 ;  /* 0x0002a42a01007387 */ /* 0x0101e80000100800 */
[----:B0-----:R0:W4:Y:S04]  /*2770*/  LDG.E.U16 R42, [R8.64] ;  /* 0x00000004082a7981 */ /* 0x001128000c1e1500 */
[----:B-----5:R1:W-:Y:S04]  /*2780*/  STL [R1+0x2a0], R45 ;  /* 0x0002a02d01007387 */ /* 0x0203e80000100800 */
[----:B-1----:R1:W5:Y:S04]  /*2790*/  LDG.E.U16 R45, [R6.64] ;  /* 0x00000004062d7981 */ /* 0x002368000c1e1500 */
[----:B------:R-:W-:Y:S04]  /*27a0*/  STL [R1+0x124], R41 ;  /* 0x0001242901007387 */ /* 0x000fe80000100800 */
[----:B------:R0:W-:Y:S04]  /*27b0*/  STL [R1+0x29c], R46 ;  /* 0x00029c2e01007387 */ /* 0x0001e80000100800 */
[----:B0-----:R0:W5:Y:S01]  /*27c0*/  LDG.E.U16 R46, [R4.64] ;  /* 0x00000004042e7981 */ /* 0x001162000c1e1500 */
[----:B------:R-:W-:-:S02]  /*27d0*/  LEA R8, P0, R17, R58, 0x1 ;  /* 0x0000003a11087211 */ /* 0x000fc400078008ff */
[----:B------:R-:W-:Y:S02]  /*27e0*/  LEA R16, R60, R41, 0x1 ;  /* 0x000000293c107211 */ /* 0x000fe400078e08ff */
[----:B------:R-:W-:-:S03]  /*27f0*/  LEA.HI.X.SX32 R9, R17, R59, 0x1, P0 ;  /* 0x0000003b11097211 */ /* 0x000fc600000f0eff */
[----:B------:R-:W-:-:S04]  /*2800*/  IMAD R17, R60, 0x2, R16 ;  /* 0x000000023c117824 */ /* 0x000fc800078e0210 */
[----:B------:R-:W-:Y:S01]  /*2810*/  IMAD R35, R60, 0x2, R17 ;  /* 0x000000023c237824 */ /* 0x000fe200078e0211 */
[----:B-1----:R-:W-:-:S04]  /*2820*/  LEA R6, P0, R33, R58, 0x1 ;  /* 0x0000003a21067211 */ /* 0x002fc800078008ff */
[C---:B------:R-:W-:Y:S02]  /*2830*/  LEA R41, R60.reuse, R35, 0x1 ;  /* 0x000000233c297211 */ /* 0x040fe400078e08ff */
[-C--:B------:R-:W-:Y:S01]  /*2840*/  LEA.HI.X.SX32 R7, R33, R59.reuse, 0x1, P0 ;  /* 0x0000003b21077211 */ /* 0x080fe200000f0eff */
[----:B------:R1:W-:Y:S02]  /*2850*/  STL [R1+0x298], R48 ;  /* 0x0002983001007387 */ /* 0x0003e40000100800 */
[----:B------:R-:W-:Y:S01]  /*2860*/  IMAD R33, R60, 0x2, R41 ;  /* 0x000000023c217824 */ /* 0x000fe200078e0229 */
[C---:B0-----:R-:W-:Y:S01]  /*2870*/  LEA R4, P1, R25.reuse, R58, 0x1 ;  /* 0x0000003a19047211 */ /* 0x041fe200078208ff */
[----:B-1----:R0:W5:Y:S03]  /*2880*/  LDG.E.U16 R48, [R8.64] ;  /* 0x0000000408307981 */ /* 0x002166000c1e1500 */
[----:B------:R-:W-:-:S02]  /*2890*/  LEA.HI.X.SX32 R5, R25, R59, 0x1, P1 ;  /* 0x0000003b19057211 */ /* 0x000fc400008f0eff */
[----:B0-----:R-:W-:-:S04]  /*28a0*/  LEA R8, P0, R18, R58, 0x1 ;  /* 0x0000003a12087211 */ /* 0x001fc800078008ff */
[----:B------:R-:W-:Y:S01]  /*28b0*/  LEA.HI.X.SX32 R9, R18, R59, 0x1, P0 ;  /* 0x0000003b12097211 */ /* 0x000fe200000f0eff */
[----:B------:R-:W-:-:S05]  /*28c0*/  IMAD R18, R60, 0x2, R33 ;  /* 0x000000023c127824 */ /* 0x000fca00078e0221 */
[----:B------:R-:W-:Y:S01]  /*28d0*/  LEA R25, R60, R18, 0x1 ;  /* 0x000000123c197211 */ /* 0x000fe200078e08ff */
[----:B---3--:R0:W-:Y:S04]  /*28e0*/  STL [R1+0x294], R44 ;  /* 0x0002942c01007387 */ /* 0x0081e80000100800 */
[----:B------:R1:W-:Y:S04]  /*28f0*/  STL [R1+0x120], R41 ;  /* 0x0001202901007387 */ /* 0x0003e80000100800 */
[----:B0-----:R0:W3:Y:S02]  /*2900*/  LDG.E.U16 R44, [R6.64] ;  /* 0x00000004062c7981 */ /* 0x0010e4000c1e1500 */
[----:B0-----:R-:W-:Y:S01]  /*2910*/  LEA R6, P0, R40, R58, 0x1 ;  /* 0x0000003a28067211 */ /* 0x001fe200078008ff */
[----:B-1----:R-:W-:-:S03]  /*2920*/  IMAD R41, R60, 0x2, R25 ;  /* 0x000000023c297824 */ /* 0x002fc600078e0219 */
[----:B------:R-:W-:Y:S01]  /*2930*/  LEA.HI.X.SX32 R7, R40, R59, 0x1, P0 ;  /* 0x0000003b28077211 */ /* 0x000fe200000f0eff */
[----:B--2---:R0:W-:Y:S04]  /*2940*/  STL [R1+0x290], R43 ;  /* 0x0002902b01007387 */ /* 0x0041e80000100800 */
[----:B0-----:R0:W2:Y:S04]  /*2950*/  LDG.E.U16 R43, [R4.64] ;  /* 0x00000004042b7981 */ /* 0x0010a8000c1e1500 */
[----:B------:R1:W-:Y:S01]  /*2960*/  STL [R1+0x28c], R47 ;  /* 0x00028c2f01007387 */ /* 0x0003e20000100800 */
[----:B0-----:R-:W-:-:S03]  /*2970*/  LEA R4, P1, R24, R58, 0x1 ;  /* 0x0000003a18047211 */ /* 0x001fc600078208ff */
[----:B-1----:R0:W2:Y:S01]  /*2980*/  LDG.E.U16 R47, [R8.64] ;  /* 0x00000004082f7981 */ /* 0x0020a2000c1e1500 */
[----:B------:R-:W-:Y:S02]  /*2990*/  LEA.HI.X.SX32 R5, R24, R59, 0x1, P1 ;  /* 0x0000003b18057211 */ /* 0x000fe400008f0eff */
[----:B0-----:R-:W-:-:S04]  /*29a0*/  LEA R8, P0, R19, R58, 0x1 ;  /* 0x0000003a13087211 */ /* 0x001fc800078008ff */
        /* <DEDUP_REMOVED lines=14> */
[-C--:B0-----:R-:W-:Y:S02]  /*2a90*/  LEA R8, P0, R14, R58.reuse, 0x1 ;  /* 0x0000003a0e087211 */ /* 0x081fe400078008ff */
[----:B------:R-:W-:Y:S02]  /*2aa0*/  LEA R34, R60, R41, 0x1 ;  /* 0x000000293c227211 */ /* 0x000fe400078e08ff */
[C---:B-1----:R-:W-:Y:S01]  /*2ab0*/  LEA R4, P1, R27.reuse, R58, 0x1 ;  /* 0x0000003a1b047211 */ /* 0x042fe200078208ff */
[----:B------:R-:W-:Y:S01]  /*2ac0*/  STL [R1+0x27c], R48 ;  /* 0x00027c3001007387 */ /* 0x000fe20000100800 */
[-C--:B------:R-:W-:Y:S01]  /*2ad0*/  LEA.HI.X.SX32 R9, R14, R59.reuse, 0x1, P0 ;  /* 0x0000003b0e097211 */ /* 0x080fe200000f0eff */
[C---:B------:R-:W-:Y:S01]  /*2ae0*/  IMAD R14, R60.reuse, 0x2, R34 ;  /* 0x000000023c0e7824 */ /* 0x040fe200078e0222 */
[----:B------:R-:W-:Y:S01]  /*2af0*/  LEA.HI.X.SX32 R5, R27, R59, 0x1, P1 ;  /* 0x0000003b1b057211 */ /* 0x000fe200008f0eff */
[----:B------:R0:W-:Y:S02]  /*2b00*/  STL [R1+0x10c], R41 ;  /* 0x00010c2901007387 */ /* 0x0001e40000100800 */
[----:B------:R-:W-:-:S02]  /*2b10*/  IMAD R27, R60, 0x2, R14 ;  /* 0x000000023c1b7824 */ /* 0x000fc400078e020e */
[----:B------:R1:W5:Y:S03]  /*2b20*/  LDG.E.U16 R49, [R6.64] ;  /* 0x0000000406317981 */ /* 0x000366000c1e1500 */
[----:B0-----:R-:W-:Y:S02]  /*2b30*/  LEA R41, R60, R27, 0x1 ;  /* 0x0000001b3c297211 */ /* 0x001fe400078e08ff */
[----:B-1----:R-:W-:-:S04]  /*2b40*/  LEA R6, P0, R39, R58, 0x1 ;  /* 0x0000003a27067211 */ /* 0x002fc800078008ff */
[----:B------:R-:W-:-:S05]  /*2b50*/  LEA.HI.X.SX32 R7, R39, R59, 0x1, P0 ;  /* 0x0000003b27077211 */ /* 0x000fca00000f0eff */
[----:B------:R0:W5:Y:S04]  /*2b60*/  LDG.E.U16 R48, [R6.64] ;  /* 0x0000000406307981 */ /* 0x000168000c1e1500 */
[----:B---3--:R1:W-:Y:S04]  /*2b70*/  STL [R1+0x278], R44 ;  /* 0x0002782c01007387 */ /* 0x0083e80000100800 */
[----:B-1----:R1:W3:Y:S02]  /*2b80*/  LDG.E.U16 R44, [R4.64] ;  /* 0x00000004042c7981 */ /* 0x0022e4000c1e1500 */
[----:B-1----:R-:W-:-:S04]  /*2b90*/  LEA R4, P1, R26, R58, 0x1 ;  /* 0x0000003a1a047211 */ /* 0x002fc800078208ff */
[----:B------:R-:W-:Y:S01]  /*2ba0*/  LEA.HI.X.SX32 R5, R26, R59, 0x1, P1 ;  /* 0x0000003b1a057211 */ /* 0x000fe200008f0eff */
[----:B--2---:R1:W-:Y:S04]  /*2bb0*/  STL [R1+0x274], R43 ;  /* 0x0002742b01007387 */ /* 0x0043e80000100800 */
[----:B-1----:R1:W2:Y:S04]  /*2bc0*/  LDG.E.U16 R43, [R8.64] ;  /* 0x00000004082b7981 */ /* 0x0022a8000c1e1500 */
[----:B------:R0:W-:Y:S04]  /*2bd0*/  STL [R1+0x270], R47 ;  /* 0x0002702f01007387 */ /* 0x0001e80000100800 */
[----:B------:R-:W-:Y:S01]  /*2be0*/  STL [R1+0x108], R41 ;  /* 0x0001082901007387 */ /* 0x000fe20000100800 */
[----:B-1----:R-:W-:-:S04]  /*2bf0*/  LEA R8, P0, R13, R58, 0x1 ;  /* 0x0000003a0d087211 */ /* 0x002fc800078008ff */
[----:B------:R-:W-:Y:S02]  /*2c00*/  LEA.HI.X.SX32 R9, R13, R59, 0x1, P0 ;  /* 0x0000003b0d097211 */ /* 0x000fe400000f0eff */
[----:B0-----:R-:W-:-:S04]  /*2c10*/  LEA R6, P0, R37, R58, 0x1 ;  /* 0x0000003a25067211 */ /* 0x001fc800078008ff */
[----:B------:R-:W-:-:S05]  /*2c20*/  LEA.HI.X.SX32 R7, R37, R59, 0x1, P0 ;  /* 0x0000003b25077211 */ /* 0x000fca00000f0eff */
[----:B------:R0:W2:Y:S04]  /*2c30*/  LDG.E.U16 R47, [R6.64] ;  /* 0x00000004062f7981 */ /* 0x0000a8000c1e1500 */
[----:B----4-:R1:W-:Y:S04]  /*2c40*/  STL [R1+0x26c], R42 ;  /* 0x00026c2a01007387 */ /* 0x0103e80000100800 */
[----:B-1----:R1:W4:Y:S04]  /*2c50*/  LDG.E.U16 R42, [R4.64] ;  /* 0x00000004042a7981 */ /* 0x002328000c1e1500 */
[----:B-----5:R5:W-:Y:S01]  /*2c60*/  STL [R1+0x268], R45 ;  /* 0x0002682d01007387 */ /* 0x020be20000100800 */
[----:B-1----:R-:W-:-:S03]  /*2c70*/  LEA R4, P1, R28, R58, 0x1 ;  /* 0x0000003a1c047211 */ /* 0x002fc600078208ff */
[----:B-----5:R1:W5:Y:S01]  /*2c80*/  LDG.E.U16 R45, [R8.64] ;  /* 0x00000004082d7981 */ /* 0x020362000c1e1500 */
[----:B------:R-:W-:-:S03]  /*2c90*/  LEA.HI.X.SX32 R5, R28, R59, 0x1, P1 ;  /* 0x0000003b1c057211 */ /* 0x000fc600008f0eff */
[----:B------:R0:W-:Y:S04]  /*2ca0*/  STL [R1+0x264], R46 ;  /* 0x0002642e01007387 */ /* 0x0001e80000100800 */
[----:B0-----:R0:W5:Y:S01]  /*2cb0*/  LDG.E.U16 R46, [R4.64] ;  /* 0x00000004042e7981 */ /* 0x001162000c1e1500 */
[----:B-1----:R-:W-:-:S04]  /*2cc0*/  LEA R8, P0, R29, R58, 0x1 ;  /* 0x0000003a1d087211 */ /* 0x002fc800078008ff */
[-C--:B------:R-:W-:Y:S02]  /*2cd0*/  LEA.HI.X.SX32 R9, R29, R59.reuse, 0x1, P0 ;  /* 0x0000003b1d097211 */ /* 0x080fe400000f0eff */
[CC--:B------:R-:W-:Y:S02]  /*2ce0*/  LEA R6, P0, R36.reuse, R58.reuse, 0x1 ;  /* 0x0000003a24067211 */ /* 0x0c0fe400078008ff */
[C---:B0-----:R-:W-:Y:S02]  /*2cf0*/  LEA R4, P1, R31.reuse, R58, 0x1 ;  /* 0x0000003a1f047211 */ /* 0x041fe400078208ff */
[-C--:B------:R-:W-:Y:S02]  /*2d00*/  LEA.HI.X.SX32 R7, R36, R59.reuse, 0x1, P0 ;  /* 0x0000003b24077211 */ /* 0x080fe400000f0eff */
[----:B------:R-:W-:Y:S01]  /*2d10*/  LEA.HI.X.SX32 R5, R31, R59, 0x1, P1 ;  /* 0x0000003b1f057211 */ /* 0x000fe200008f0eff */
[----:B------:R-:W-:Y:S01]  /*2d20*/  STL [R1+0x260], R49 ;  /* 0x0002603101007387 */ /* 0x000fe20000100800 */
[----:B------:R-:W-:-:S03]  /*2d30*/  IMAD R26, R60, 0x2, R41 ;  /* 0x000000023c1a7824 */ /* 0x000fc600078e0229 */
[----:B------:R0:W5:Y:S02]  /*2d40*/  LDG.E.U16 R41, [R4.64] ;  /* 0x0000000404297981 */ /* 0x000164000c1e1500 */
[----:B0-----:R-:W-:-:S04]  /*2d50*/  LEA R4, P1, R30, R58, 0x1 ;  /* 0x0000003a1e047211 */ /* 0x001fc800078208ff */
[----:B------:R-:W-:Y:S01]  /*2d60*/  LEA.HI.X.SX32 R5, R30, R59, 0x1, P1 ;  /* 0x0000003b1e057211 */ /* 0x000fe200008f0eff */
[----:B---3--:R0:W-:Y:S04]  /*2d70*/  STL [R1+0x25c], R44 ;  /* 0x00025c2c01007387 */ /* 0x0081e80000100800 */
[----:B0-----:R0:W3:Y:S02]  /*2d80*/  LDG.E.U16 R44, [R8.64] ;  /* 0x00000004082c7981 */ /* 0x0010e4000c1e1500 */
[----:B0-----:R-:W-:-:S04]  /*2d90*/  LEA R8, P0, R15, R58, 0x1 ;  /* 0x0000003a0f087211 */ /* 0x001fc800078008ff */
[----:B------:R-:W-:Y:S01]  /*2da0*/  LEA.HI.X.SX32 R9, R15, R59, 0x1, P0 ;  /* 0x0000003b0f097211 */ /* 0x000fe200000f0eff */
[----:B--2---:R0:W-:Y:S04]  /*2db0*/  STL [R1+0x258], R43 ;  /* 0x0002582b01007387 */ /* 0x0041e80000100800 */
[----:B------:R1:W-:Y:S04]  /*2dc0*/  STL [R1+0x254], R48 ;  /* 0x0002543001007387 */ /* 0x0003e80000100800 */
[----:B0-----:R0:W2:Y:S02]  /*2dd0*/  LDG.E.U16 R43, [R6.64] ;  /* 0x00000004062b7981 */ /* 0x0010a4000c1e1500 */
[----:B0-----:R-:W-:-:S04]  /*2de0*/  LEA R6, P0, R32, R58, 0x1 ;  /* 0x0000003a20067211 */ /* 0x001fc800078008ff */
[----:B------:R-:W-:-:S05]  /*2df0*/  LEA.HI.X.SX32 R7, R32, R59, 0x1, P0 ;  /* 0x0000003b20077211 */ /* 0x000fca00000f0eff */
[----:B-1----:R0:W2:Y:S04]  /*2e00*/  LDG.E.U16 R48, [R6.64] ;  /* 0x0000000406307981 */ /* 0x0020a8000c1e1500 */
[----:B----4-:R1:W-:Y:S04]  /*2e10*/  STL [R1+0x250], R42 ;  /* 0x0002502a01007387 */ /* 0x0103e80000100800 */
[----:B-1----:R1:W4:Y:S04]  /*2e20*/  LDG.E.U16 R42, [R8.64] ;  /* 0x00000004082a7981 */ /* 0x002328000c1e1500 */
[----:B-----5:R5:W-:Y:S01]  /*2e30*/  STL [R1+0x24c], R45 ;  /* 0x00024c2d01007387 */ /* 0x020be20000100800 */
[----:B-1----:R-:W-:-:S03]  /*2e40*/  LEA R8, P0, R11, R58, 0x1 ;  /* 0x0000003a0b087211 */ /* 0x002fc600078008ff */
[----:B-----5:R1:W5:Y:S01]  /*2e50*/  LDG.E.U16 R45, [R4.64] ;  /* 0x00000004042d7981 */ /* 0x020362000c1e1500 */
[----:B------:R-:W-:-:S03]  /*2e60*/  LEA.HI.X.SX32 R9, R11, R59, 0x1, P0 ;  /* 0x0000003b0b097211 */ /* 0x000fc600000f0eff */
[----:B------:R-:W-:Y:S04]  /*2e70*/  STL [R1+0x248], R47 ;  /* 0x0002482f01007387 */ /* 0x000fe80000100800 */
[----:B------:R0:W-:Y:S04]  /*2e80*/  STL [R1+0x244], R46 ;  /* 0x0002442e01007387 */ /* 0x0001e80000100800 */
[----:B0-----:R0:W5:Y:S01]  /*2e90*/  LDG.E.U16 R46, [R8.64] ;  /* 0x00000004082e7981 */ /* 0x001162000c1e1500 */
[-C--:B------:R-:W-:Y:S02]  /*2ea0*/  LEA R6, P0, R23, R58.reuse, 0x1 ;  /* 0x0000003a17067211 */ /* 0x080fe400078008ff */
[----:B-1----:R-:W-:-:S02]  /*2eb0*/  LEA R4, P1, R22, R58, 0x1 ;  /* 0x0000003a16047211 */ /* 0x002fc400078208ff */
[-C--:B------:R-:W-:Y:S02]  /*2ec0*/  LEA.HI.X.SX32 R7, R23, R59.reuse, 0x1, P0 ;  /* 0x0000003b17077211 */ /* 0x080fe400000f0eff */
[-C--:B------:R-:W-:Y:S02]  /*2ed0*/  LEA.HI.X.SX32 R5, R22, R59.reuse, 0x1, P1 ;  /* 0x0000003b16057211 */ /* 0x080fe400008f0eff */
[CC--:B0-----:R-:W-:Y:S01]  /*2ee0*/  LEA R8, P0, R10.reuse, R58.reuse, 0x1 ;  /* 0x0000003a0a087211 */ /* 0x0c1fe200078008ff */
[----:B------:R0:W5:Y:S03]  /*2ef0*/  LDG.E.U16 R47, [R6.64] ;  /* 0x00000004062f7981 */ /* 0x000166000c1e1500 */
[----:B------:R-:W-:Y:S02]  /*2f00*/  LEA.HI.X.SX32 R9, R10, R59, 0x1, P0 ;  /* 0x0000003b0a097211 */ /* 0x000fe400000f0eff */
[----:B0-----:R-:W-:-:S04]  /*2f10*/  LEA R6, P0, R38, R58, 0x1 ;  /* 0x0000003a26067211 */ /* 0x001fc800078008ff */
[----:B------:R-:W-:-:S05]  /*2f20*/  LEA.HI.X.SX32 R7, R38, R59, 0x1, P0 ;  /* 0x0000003b26077211 */ /* 0x000fca00000f0eff */
[----:B------:R0:W5:Y:S04]  /*2f30*/  LDG.E.U16 R51, [R6.64] ;  /* 0x0000000406337981 */ /* 0x000168000c1e1500 */
[----:B---3--:R1:W-:Y:S04]  /*2f40*/  STL [R1+0x240], R44 ;  /* 0x0002402c01007387 */ /* 0x0083e80000100800 */
[----:B-1----:R1:W3:Y:S02]  /*2f50*/  LDG.E.U16 R44, [R4.64] ;  /* 0x00000004042c7981 */ /* 0x0022e4000c1e1500 */
[----:B-1----:R-:W-:-:S04]  /*2f60*/  LEA R4, P1, R20, R58, 0x1 ;  /* 0x0000003a14047211 */ /* 0x002fc800078208ff */
[----:B------:R-:W-:Y:S01]  /*2f70*/  LEA.HI.X.SX32 R5, R20, R59, 0x1, P1 ;  /* 0x0000003b14057211 */ /* 0x000fe200008f0eff */
[----:B--2---:R1:W-:Y:S04]  /*2f80*/  STL [R1+0x23c], R43 ;  /* 0x00023c2b01007387 */ /* 0x0043e80000100800 */
[----:B------:R-:W-:Y:S04]  /*2f90*/  STL [R1+0x238], R41 ;  /* 0x0002382901007387 */ /* 0x000fe80000100800 */
[----:B-1----:R1:W2:Y:S02]  /*2fa0*/  LDG.E.U16 R43, [R8.64] ;  /* 0x00000004082b7981 */ /* 0x0022a4000c1e1500 */
[----:B-1----:R-:W-:-:S04]  /*2fb0*/  LEA R8, P0, R12, R58, 0x1 ;  /* 0x0000003a0c087211 */ /* 0x002fc800078008ff */
[----:B------:R-:W-:Y:S02]  /*2fc0*/  LEA.HI.X.SX32 R9, R12, R59, 0x1, P0 ;  /* 0x0000003b0c097211 */ /* 0x000fe400000f0eff */
[----:B0-----:R-:W-:-:S04]  /*2fd0*/  LEA R6, P0, R21, R58, 0x1 ;  /* 0x0000003a15067211 */ /* 0x001fc800078008ff */
[----:B------:R-:W-:-:S05]  /*2fe0*/  LEA.HI.X.SX32 R7, R21, R59, 0x1, P0 ;  /* 0x0000003b15077211 */ /* 0x000fca00000f0eff */
[----:B------:R0:W2:Y:S04]  /*2ff0*/  LDG.E.U16 R49, [R6.64] ;  /* 0x0000000406317981 */ /* 0x0000a8000c1e1500 */
[----:B----4-:R1:W-:Y:S04]  /*3000*/  STL [R1+0x234], R42 ;  /* 0x0002342a01007387 */ /* 0x0103e80000100800 */
[----:B------:R-:W-:Y:S04]  /*3010*/  STL [R1+0x230], R48 ;  /* 0x0002303001007387 */ /* 0x000fe80000100800 */
[----:B-1----:R1:W4:Y:S04]  /*3020*/  LDG.E.U16 R42, [R4.64] ;  /* 0x00000004042a7981 */ /* 0x002328000c1e1500 */
[----:B-----5:R5:W-:Y:S01]  /*3030*/  STL [R1+0x22c], R45 ;  /* 0x00022c2d01007387 */ /* 0x020be20000100800 */
[----:B-1----:R-:W-:-:S03]  /*3040*/  LEA R4, P1, R16, R58, 0x1 ;  /* 0x0000003a10047211 */ /* 0x002fc600078208ff */
[----:B-----5:R-:W5:Y:S01]  /*3050*/  LDG.E.U16 R45, [R8.64] ;  /* 0x00000004082d7981 */ /* 0x020f62000c1e1500 */
[----:B------:R-:W-:Y:S02]  /*3060*/  LEA.HI.X.SX32 R5, R16, R59, 0x1, P1 ;  /* 0x0000003b10057211 */ /* 0x000fe400008f0eff */
[----:B------:R-:W-:-:S04]  /*3070*/  LEA R16, P0, R17, R58, 0x1 ;  /* 0x0000003a11107211 */ /* 0x000fc800078008ff */
[----:B------:R-:W-:Y:S01]  /*3080*/  LEA.HI.X.SX32 R17, R17, R59, 0x1, P0 ;  /* 0x0000003b11117211 */ /* 0x000fe200000f0eff */
[----:B------:R1:W-:Y:S04]  /*3090*/  STL [R1+0x228], R46 ;  /* 0x0002282e01007387 */ /* 0x0003e80000100800 */
[----:B------:R0:W5:Y:S04]  /*30a0*/  LDG.E.U16 R55, [R16.64] ;  /* 0x0000000410377981 */ /* 0x000168000c1e1500 */
[----:B-1----:R1:W5:Y:S01]  /*30b0*/  LDG.E.U16 R46, [R4.64] ;  /* 0x00000004042e7981 */ /* 0x002362000c1e1500 */
[----:B0-----:R-:W-:-:S04]  /*30c0*/  LEA R6, P0, R35, R58, 0x1 ;  /* 0x0000003a23067211 */ /* 0x001fc800078008ff */
[-C--:B------:R-:W-:Y:S02]  /*30d0*/  LEA.HI.X.SX32 R7, R35, R59.reuse, 0x1, P0 ;  /* 0x0000003b23077211 */ /* 0x080fe400000f0eff */
[CC--:B-1----:R-:W-:Y:S01]  /*30e0*/  LEA R4, P1, R33.reuse, R58.reuse, 0x1 ;  /* 0x0000003a21047211 */ /* 0x0c2fe200078208ff */
[----:B------:R0:W-:Y:S01]  /*30f0*/  STL [R1+0x224], R47 ;  /* 0x0002242f01007387 */ /* 0x0001e20000100800 */
[CC--:B------:R-:W-:Y:S02]  /*3100*/  LEA R16, P0, R18.reuse, R58.reuse, 0x1 ;  /* 0x0000003a12107211 */ /* 0x0c0fe400078008ff */
[-C--:B------:R-:W-:Y:S02]  /*3110*/  LEA.HI.X.SX32 R5, R33, R59.reuse, 0x1, P1 ;  /* 0x0000003b21057211 */ /* 0x080fe400008f0eff */
[----:B------:R-:W-:Y:S01]  /*3120*/  LEA.HI.X.SX32 R17, R18, R59, 0x1, P0 ;  /* 0x0000003b12117211 */ /* 0x000fe200000f0eff */
[----:B0-----:R0:W5:Y:S04]  /*3130*/  LDG.E.U16 R47, [R6.64] ;  /* 0x00000004062f7981 */ /* 0x001168000c1e1500 */
[----:B------:R1:W5:Y:S01]  /*3140*/  LDG.E.U16 R57, [R16.64] ;  /* 0x0000000410397981 */ /* 0x000362000c1e1500 */
[----:B0-----:R-:W-:-:S04]  /*3150*/  LEA R6, P0, R25, R58, 0x1 ;  /* 0x0000003a19067211 */ /* 0x001fc800078008ff */
[----:B------:R-:W-:-:S05]  /*3160*/  LEA.HI.X.SX32 R7, R25, R59, 0x1, P0 ;  /* 0x0000003b19077211 */ /* 0x000fca00000f0eff */
[----:B------:R-:W5:Y:S04]  /*3170*/  LDG.E.U16 R53, [R6.64] ;  /* 0x0000000406357981 */ /* 0x000f68000c1e1500 */
[----:B---3--:R-:W-:Y:S04]  /*3180*/  STL [R1+0x220], R44 ;  /* 0x0002202c01007387 */ /* 0x008fe80000100800 */
[----:B--2---:R0:W-:Y:S04]  /*3190*/  STL [R1+0x21c], R43 ;  /* 0x00021c2b01007387 */ /* 0x0041e80000100800 */
[----:B0-----:R0:W2:Y:S02]  /*31a0*/  LDG.E.U16 R43, [R4.64] ;  /* 0x00000004042b7981 */ /* 0x0010a4000c1e1500 */
[----:B0-----:R-:W-:-:S02]  /*31b0*/  LEA R4, P1, R24, R58, 0x1 ;  /* 0x0000003a18047211 */ /* 0x001fc400078208ff */
[----:B------:R0:W-:Y:S02]  /*31c0*/  STL [R1+0x218], R51 ;  /* 0x0002183301007387 */ /* 0x0001e40000100800 */
[----:B------:R-:W-:Y:S02]  /*31d0*/  LEA.HI.X.SX32 R5, R24, R59, 0x1, P1 ;  /* 0x0000003b18057211 */ /* 0x000fe400008f0eff */
[----:B------:R-:W-:-:S04]  /*31e0*/  LEA R24, P0, R19, R58, 0x1 ;  /* 0x0000003a13187211 */ /* 0x000fc800078008ff */
[----:B------:R-:W-:Y:S02]  /*31f0*/  LEA.HI.X.SX32 R25, R19, R59, 0x1, P0 ;  /* 0x0000003b13197211 */ /* 0x000fe400000f0eff */
[----:B-1----:R-:W-:-:S03]  /*3200*/  LEA R16, P0, R40, R58, 0x1 ;  /* 0x0000003a28107211 */ /* 0x002fc600078008ff */
[----:B0-----:R0:W3:Y:S01]  /*3210*/  LDG.E.U16 R51, [R24.64] ;  /* 0x0000000418337981 */ /* 0x0010e2000c1e1500 */
[----:B------:R-:W-:-:S03]  /*3220*/  LEA.HI.X.SX32 R17, R40, R59, 0x1, P0 ;  /* 0x0000003b28117211 */ /* 0x000fc600000f0eff */
[----:B----4-:R-:W-:Y:S04]  /*3230*/  STL [R1+0x214], R42 ;  /* 0x0002142a01007387 */ /* 0x010fe80000100800 */
[----:B-----5:R1:W-:Y:S04]  /*3240*/  STL [R1+0x210], R45 ;  /* 0x0002102d01007387 */ /* 0x0203e80000100800 */
[----:B-1----:R1:W4:Y:S04]  /*3250*/  LDG.E.U16 R45, [R4.64] ;  /* 0x00000004042d7981 */ /* 0x002328000c1e1500 */
[----:B------:R5:W-:Y:S01]  /*3260*/  STL [R1+0x20c], R49 ;  /* 0x00020c3101007387 */ /* 0x000be20000100800 */
[----:B-1----:R-:W-:-:S03]  /*3270*/  LEA R4, P1, R34, R58, 0x1 ;  /* 0x0000003a22047211 */ /* 0x002fc600078208ff */
[----:B------:R-:W-:Y:S01]  /*3280*/  STL [R1+0x208], R46 ;  /* 0x0002082e01007387 */ /* 0x000fe20000100800 */
[----:B------:R-:W-:-:S03]  /*3290*/  LEA.HI.X.SX32 R5, R34, R59, 0x1, P1 ;  /* 0x0000003b22057211 */ /* 0x000fc600008f0eff */
[----:B-----5:R1:W5:Y:S04]  /*32a0*/  LDG.E.U16 R49, [R16.64] ;  /* 0x0000000410317981 */ /* 0x020368000c1e1500 */
[----:B------:R0:W-:Y:S04]  /*32b0*/  STL [R1+0x204], R55 ;  /* 0x0002043701007387 */ /* 0x0001e80000100800 */
[----:B0-----:R0:W5:Y:S01]  /*32c0*/  LDG.E.U16 R55, [R4.64] ;  /* 0x0000000404377981 */ /* 0x001162000c1e1500 */
[----:B------:R-:W-:Y:S01]  /*32d0*/  IMAD R13, R60, 0x2, R26 ;  /* 0x000000023c0d7824 */ /* 0x000fe200078e021a */
[----:B------:R-:W-:-:S04]  /*32e0*/  LEA R24, P0, R14, R58, 0x1 ;  /* 0x0000003a0e187211 */ /* 0x000fc800078008ff */
[----:B------:R-:W-:Y:S02]  /*32f0*/  LEA R39, R60, R13, 0x1 ;  /* 0x0000000d3c277211 */ /* 0x000fe400078e08ff */
[-C--:B------:R-:W-:Y:S02]  /*3300*/  LEA.HI.X.SX32 R25, R14, R59.reuse, 0x1, P0 ;  /* 0x0000003b0e197211 */ /* 0x080fe400000f0eff */
[CC--:B-1----:R-:W-:Y:S02]  /*3310*/  LEA R16, P0, R27.reuse, R58.reuse, 0x1 ;  /* 0x0000003a1b107211 */ /* 0x0c2fe400078008ff */
[-C--:B0-----:R-:W-:Y:S01]  /*3320*/  LEA R4, P1, R26, R58.reuse, 0x1 ;  /* 0x0000003a1a047211 */ /* 0x081fe200078208ff */
[----:B------:R-:W-:Y:S01]  /*3330*/  IMAD R61, R60, 0x2, R39 ;  /* 0x000000023c3d7824 */ /* 0x000fe200078e0227 */
[-C--:B------:R-:W-:Y:S02]  /*3340*/  LEA.HI.X.SX32 R17, R27, R59.reuse, 0x1, P0 ;  /* 0x0000003b1b117211 */ /* 0x080fe400000f0eff */
[-C--:B------:R-:W-:Y:S01]  /*3350*/  LEA.HI.X.SX32 R5, R26, R59.reuse, 0x1, P1 ;  /* 0x0000003b1a057211 */ /* 0x080fe200008f0eff */
[----:B------:R-:W-:Y:S01]  /*3360*/  IMAD R28, R60, 0x2, R61 ;  /* 0x000000023c1c7824 */ /* 0x000fe200078e023d */
[CC--:B------:R-:W-:Y:S01]  /*3370*/  LEA R26, P0, R13.reuse, R58.reuse, 0x1 ;  /* 0x0000003a0d1a7211 */ /* 0x0c0fe200078008ff */
[----:B------:R0:W-:Y:S03]  /*3380*/  STL [R1+0x200], R47 ;  /* 0x0002002f01007387 */ /* 0x0001e60000100800 */
[----:B------:R-:W-:Y:S01]  /*3390*/  LEA.HI.X.SX32 R27, R13, R59, 0x1, P0 ;  /* 0x0000003b0d1b7211 */ /* 0x000fe200000f0eff */
[----:B0-----:R0:W5:Y:S02]  /*33a0*/  LDG.E.U16 R47, [R24.64] ;  /* 0x00000004182f7981 */ /* 0x001164000c1e1500 */
[----:B0-----:R-:W-:-:S04]  /*33b0*/  LEA R24, P0, R39, R58, 0x1 ;  /* 0x0000003a27187211 */ /* 0x001fc800078008ff */
[----:B------:R-:W-:Y:S01]  /*33c0*/  LEA.HI.X.SX32 R25, R39, R59, 0x1, P0 ;  /* 0x0000003b27197211 */ /* 0x000fe200000f0eff */
[----:B--2---:R-:W-:Y:S04]  /*33d0*/  STL [R1+0x1fc], R43 ;  /* 0x0001fc2b01007387 */ /* 0x004fe80000100800 */
[----:B------:R0:W-:Y:S04]  /*33e0*/  STL [R1+0x1f8], R57 ;  /* 0x0001f83901007387 */ /* 0x0001e80000100800 */
[----:B------:R1:W-:Y:S04]  /*33f0*/  STL [R1+0x1f4], R53 ;  /* 0x0001f43501007387 */ /* 0x0003e80000100800 */
[----:B0-----:R-:W2:Y:S04]  /*3400*/  LDG.E.U16 R57, [R16.64] ;  /* 0x0000000410397981 */ /* 0x001ea8000c1e1500 */
[----:B-1----:R0:W2:Y:S02]  /*3410*/  LDG.E.U16 R53, [R4.64] ;  /* 0x0000000404357981 */ /* 0x0020a4000c1e1500 */
[----:B0-----:R-:W-:-:S04]  /*3420*/  LEA R4, P1, R28, R58, 0x1 ;  /* 0x0000003a1c047211 */ /* 0x001fc800078208ff */
[----:B------:R-:W-:Y:S01]  /*3430*/  LEA.HI.X.SX32 R5, R28, R59, 0x1, P1 ;  /* 0x0000003b1c057211 */ /* 0x000fe200008f0eff */
[----:B----4-:R-:W-:Y:S04]  /*3440*/  STL [R1+0x1f0], R45 ;  /* 0x0001f02d01007387 */ /* 0x010fe80000100800 */
[----:B---3--:R0:W-:Y:S04]  /*3450*/  STL [R1+0x1ec], R51 ;  /* 0x0001ec3301007387 */ /* 0x0081e80000100800 */
[----:B0-----:R0:W3:Y:S04]  /*3460*/  LDG.E.U16 R51, [R26.64] ;  /* 0x000000041a337981 */ /* 0x0010e8000c1e1500 */
[----:B-----5:R1:W-:Y:S04]  /*3470*/  STL [R1+0x1e8], R49 ;  /* 0x0001e83101007387 */ /* 0x0203e80000100800 */
[----:B-1----:R1:W4:Y:S04]  /*3480*/  LDG.E.U16 R49, [R24.64] ;  /* 0x0000000418317981 */ /* 0x002328000c1e1500 */
[----:B------:R5:W-:Y:S04]  /*3490*/  STL [R1+0x1e4], R55 ;  /* 0x0001e43701007387 */ /* 0x000be80000100800 */
[----:B-----5:R-:W5:Y:S01]  /*34a0*/  LDG.E.U16 R55, [R4.64] ;  /* 0x0000000404377981 */ /* 0x020f62000c1e1500 */
[----:B------:R-:W-:-:S05]  /*34b0*/  LEA R29, R60, R28, 0x1 ;  /* 0x0000001c3c1d7211 */ /* 0x000fca00078e08ff */
[----:B------:R-:W-:-:S04]  /*34c0*/  IMAD R37, R60, 0x2, R29 ;  /* 0x000000023c257824 */ /* 0x000fc800078e021d */
[----:B------:R-:W-:Y:S01]  /*34d0*/  IMAD R56, R60, 0x2, R37 ;  /* 0x000000023c387824 */ /* 0x000fe200078e0225 */
[----:B------:R-:W-:-:S04]  /*34e0*/  LEA R28, P0, R29, R58, 0x1 ;  /* 0x0000003a1d1c7211 */ /* 0x000fc800078008ff */
[C---:B------:R-:W-:Y:S02]  /*34f0*/  LEA R36, R60.reuse, R56, 0x1 ;  /* 0x000000383c247211 */ /* 0x040fe400078e08ff */
[-C--:B------:R-:W-:Y:S02]  /*3500*/  LEA.HI.X.SX32 R29, R29, R59.reuse, 0x1, P0 ;  /* 0x0000003b1d1d7211 */ /* 0x080fe400000f0eff */
[CC--:B0-----:R-:W-:Y:S01]  /*3510*/  LEA R26, P0, R37.reuse, R58.reuse, 0x1 ;  /* 0x0000003a251a7211 */ /* 0x0c1fe200078008ff */
[----:B------:R-:W-:Y:S01]  /*3520*/  IMAD R15, R60, 0x2, R36 ;  /* 0x000000023c0f7824 */ /* 0x000fe200078e0224 */
[----:B------:R-:W-:Y:S01]  /*3530*/  STL [R1+0x1e0], R47 ;  /* 0x0001e02f01007387 */ /* 0x000fe20000100800 */
[CC--:B-1----:R-:W-:Y:S02]  /*3540*/  LEA R24, P1, R36.reuse, R58.reuse, 0x1 ;  /* 0x0000003a24187211 */ /* 0x0c2fe400078208ff */
[-C--:B------:R-:W-:Y:S02]  /*3550*/  LEA.HI.X.SX32 R27, R37, R59.reuse, 0x1, P0 ;  /* 0x0000003b251b7211 */ /* 0x080fe400000f0eff */
[----:B------:R-:W-:Y:S01]  /*3560*/  LEA.HI.X.SX32 R25, R36, R59, 0x1, P1 ;  /* 0x0000003b24197211 */ /* 0x000fe200008f0eff */
[----:B--2---:R0:W-:Y:S04]  /*3570*/  STL [R1+0x1dc], R57 ;  /* 0x0001dc3901007387 */ /* 0x0041e80000100800 */
[----:B------:R1:W-:Y:S04]  /*3580*/  STL [R1+0x1d8], R53 ;  /* 0x0001d83501007387 */ /* 0x0003e80000100800 */
[----:B0-----:R0:W2:Y:S04]  /*3590*/  LDG.E.U16 R57, [R28.64] ;  /* 0x000000041c397981 */ /* 0x0010a8000c1e1500 */
[----:B-1----:R1:W2:Y:S01]  /*35a0*/  LDG.E.U16 R53, [R26.64] ;  /* 0x000000041a357981 */ /* 0x0022a2000c1e1500 */
[----:B0-----:R-:W-:-:S04]  /*35b0*/  LEA R28, P0, R15, R58, 0x1 ;  /* 0x0000003a0f1c7211 */ /* 0x001fc800078008ff */
[----:B------:R-:W-:Y:S01]  /*35c0*/  LEA.HI.X.SX32 R29, R15, R59, 0x1, P0 ;  /* 0x0000003b0f1d7211 */ /* 0x000fe200000f0eff */
[----:B---3--:R0:W-:Y:S04]  /*35d0*/  STL [R1+0x1d4], R51 ;  /* 0x0001d43301007387 */ /* 0x0081e80000100800 */
[----:B0-----:R0:W3:Y:S04]  /*35e0*/  LDG.E.U16 R51, [R24.64] ;  /* 0x0000000418337981 */ /* 0x0010e8000c1e1500 */
[----:B----4-:R-:W-:Y:S04]  /*35f0*/  STL [R1+0x1d0], R49 ;  /* 0x0001d03101007387 */ /* 0x010fe80000100800 */
[----:B-----5:R4:W-:Y:S04]  /*3600*/  STL [R1+0x1cc], R55 ;  /* 0x0001cc3701007387 */ /* 0x0209e80000100800 */
[----:B----4-:R4:W5:Y:S01]  /*3610*/  LDG.E.U16 R55, [R28.64] ;  /* 0x000000041c377981 */ /* 0x010962000c1e1500 */
[----:B------:R-:W-:-:S05]  /*3620*/  IMAD R31, R60, 0x2, R15 ;  /* 0x000000023c1f7824 */ /* 0x000fca00078e020f */
[----:B------:R-:W-:-:S05]  /*3630*/  LEA R54, R60, R31, 0x1 ;  /* 0x0000001f3c367211 */ /* 0x000fca00078e08ff */
[----:B------:R-:W-:-:S04]  /*3640*/  IMAD R30, R60, 0x2, R54 ;  /* 0x000000023c1e7824 */ /* 0x000fc800078e0236 */
[----:B------:R-:W-:-:S05]  /*3650*/  IMAD R32, R60, 0x2, R30 ;  /* 0x000000023c207824 */ /* 0x000fca00078e021e */
[----:B------:R-:W-:-:S05]  /*3660*/  LEA R11, R60, R32, 0x1 ;  /* 0x000000203c0b7211 */ /* 0x000fca00078e08ff */
[----:B------:R-:W-:-:S04]  /*3670*/  IMAD R52, R60, 0x2, R11 ;  /* 0x000000023c347824 */ /* 0x000fc800078e020b */
[----:B------:R-:W-:-:S05]  /*3680*/  IMAD R23, R60, 0x2, R52 ;  /* 0x000000023c177824 */ /* 0x000fca00078e0234 */
[----:B------:R-:W-:Y:S02]  /*3690*/  LEA R22, R60, R23, 0x1 ;  /* 0x000000173c167211 */ /* 0x000fe400078e08ff */
[----:B-1----:R-:W-:-:S03]  /*36a0*/  LEA R26, P0, R31, R58, 0x1 ;  /* 0x0000003a1f1a7211 */ /* 0x002fc600078008ff */
[----:B------:R-:W-:Y:S01]  /*36b0*/  IMAD R10, R60, 0x2, R22 ;  /* 0x000000023c0a7824 */ /* 0x000fe200078e0216 */
[----:B0-----:R-:W-:-:S03]  /*36c0*/  LEA R24, P1, R30, R58, 0x1 ;  /* 0x0000003a1e187211 */ /* 0x001fc600078208ff */
[----:B------:R-:W-:Y:S01]  /*36d0*/  IMAD R50, R60, 0x2, R10 ;  /* 0x000000023c327824 */ /* 0x000fe200078e020a */
[-C--:B------:R-:W-:Y:S02]  /*36e0*/  LEA.HI.X.SX32 R27, R31, R59.reuse, 0x1, P0 ;  /* 0x0000003b1f1b7211 */ /* 0x080fe400000f0eff */
[-C--:B------:R-:W-:Y:S02]  /*36f0*/  LEA.HI.X.SX32 R25, R30, R59.reuse, 0x1, P1 ;  /* 0x0000003b1e197211 */ /* 0x080fe400008f0eff */
[C---:B------:R-:W-:Y:S02]  /*3700*/  LEA R30, P0, R23.reuse, R58, 0x1 ;  /* 0x0000003a171e7211 */ /* 0x040fe400078008ff */
[----:B------:R-:W-:Y:S02]  /*3710*/  LEA R41, R60, R50, 0x1 ;  /* 0x000000323c297211 */ /* 0x000fe400078e08ff */
[----:B------:R-:W-:Y:S02]  /*3720*/  LEA.HI.X.SX32 R31, R23, R59, 0x1, P0 ;  /* 0x0000003b171f7211 */ /* 0x000fe400000f0eff */
[----:B----4-:R-:W-:-:S04]  /*3730*/  LEA R28, P0, R41, R58, 0x1 ;  /* 0x0000003a291c7211 */ /* 0x010fc800078008ff */
[----:B------:R-:W-:Y:S01]  /*3740*/  LEA.HI.X.SX32 R29, R41, R59, 0x1, P0 ;  /* 0x0000003b291d7211 */ /* 0x000fe200000f0eff */
[----:B------:R-:W-:-:S04]  /*3750*/  IMAD R20, R60, 0x2, R41 ;  /* 0x000000023c147824 */ /* 0x000fc800078e0229 */
[----:B------:R-:W4:Y:S04]  /*3760*/  LDG.E.U16 R41, [R28.64] ;  /* 0x000000041c297981 */ /* 0x000f28000c1e1500 */
[----:B--2---:R0:W-:Y:S04]  /*3770*/  STL [R1+0x1c8], R57 ;  /* 0x0001c83901007387 */ /* 0x0041e80000100800 */
[----:B------:R1:W-:Y:S04]  /*3780*/  STL [R1+0x1c4], R53 ;  /* 0x0001c43501007387 */ /* 0x0003e80000100800 */
[----:B0-----:R0:W2:Y:S04]  /*3790*/  LDG.E.U16 R57, [R26.64] ;  /* 0x000000041a397981 */ /* 0x0010a8000c1e1500 */
[----:B-1----:R-:W4:Y:S04]  /*37a0*/  LDG.E.U16 R53, [R24.64] ;  /* 0x0000000418357981 */ /* 0x002f28000c1e1500 */
[----:B---3--:R-:W-:Y:S04]  /*37b0*/  STL [R1+0x1c0], R51 ;  /* 0x0001c03301007387 */ /* 0x008fe80000100800 */
[----:B-----5:R1:W-:Y:S04]  /*37c0*/  STL [R1+0x1bc], R55 ;  /* 0x0001bc3701007387 */ /* 0x0203e80000100800 */
[----:B-1----:R1:W3:Y:S01]  /*37d0*/  LDG.E.U16 R55, [R30.64] ;  /* 0x000000041e377981 */ /* 0x0022e2000c1e1500 */
        /* <DEDUP_REMOVED lines=8> */
[----:B0-----:R-:W-:-:S03]  /*3860*/  LEA R26, P1, R38, R58, 0x1 ;  /* 0x0000003a261a7211 */ /* 0x001fc600078208ff */
[----:B------:R-:W-:Y:S01]  /*3870*/  IMAD R9, R60, 0x2, R18 ;  /* 0x000000023c097824 */ /* 0x000fe200078e0212 */
[----:B------:R-:W-:-:S03]  /*3880*/  LEA.HI.X.SX32 R27, R38, R59, 0x1, P1 ;  /* 0x0000003b261b7211 */ /* 0x000fc600008f0eff */
[----:B------:R-:W-:Y:S01]  /*3890*/  IMAD R42, R60, 0x2, R9 ;  /* 0x000000023c2a7824 */ /* 0x000fe200078e0209 */
[----:B-1----:R-:W-:-:S04]  /*38a0*/  LEA R30, P0, R33, R58, 0x1 ;  /* 0x0000003a211e7211 */ /* 0x002fc800078008ff */
[----:B------:R-:W-:Y:S02]  /*38b0*/  LEA R35, R60, R42, 0x1 ;  /* 0x0000002a3c237211 */ /* 0x000fe400078e08ff */
[----:B------:R-:W-:Y:S01]  /*38c0*/  LEA.HI.X.SX32 R31, R33, R59, 0x1, P0 ;  /* 0x0000003b211f7211 */ /* 0x000fe200000f0eff */
[----:B--2---:R0:W-:Y:S04]  /*38d0*/  STL [R1+0x1b8], R57 ;  /* 0x0001b83901007387 */ /* 0x0041e80000100800 */
[----:B0-----:R0:W2:Y:S04]  /*38e0*/  LDG.E.U16 R57, [R26.64] ;  /* 0x000000041a397981 */ /* 0x0010a8000c1e1500 */
[----:B----4-:R-:W-:Y:S01]  /*38f0*/  STL [R1+0x1b4], R53 ;  /* 0x0001b43501007387 */ /* 0x010fe20000100800 */
[----:B0-----:R-:W-:-:S04]  /*3900*/  LEA R26, P0, R35, R58, 0x1 ;  /* 0x0000003a231a7211 */ /* 0x001fc800078008ff */
[----:B------:R-:W-:Y:S01]  /*3910*/  LEA.HI.X.SX32 R27, R35, R59, 0x1, P0 ;  /* 0x0000003b231b7211 */ /* 0x000fe200000f0eff */
[----:B---3--:R0:W-:Y:S04]  /*3920*/  STL [R1+0x1b0], R55 ;  /* 0x0001b03701007387 */ /* 0x0081e80000100800 */
[----:B------:R1:W-:Y:S04]  /*3930*/  STL [R1+0x1ac], R41 ;  /* 0x0001ac2901007387 */ /* 0x0003e80000100800 */
[----:B0-----:R0:W3:Y:S04]  /*3940*/  LDG.E.U16 R55, [R30.64] ;  /* 0x000000041e377981 */ /* 0x0010e8000c1e1500 */
[----:B-1----:R-:W4:Y:S01]  /*3950*/  LDG.E.U16 R41, [R26.64] ;  /* 0x000000041a297981 */ /* 0x002f22000c1e1500 */
[----:B------:R-:W-:-:S04]  /*3960*/  IMAD R19, R60, 0x2, R35 ;  /* 0x000000023c137824 */ /* 0x000fc800078e0223 */
[----:B------:R-:W-:-:S05]  /*3970*/  IMAD R6, R60, 0x2, R19 ;  /* 0x000000023c067824 */ /* 0x000fca00078e0213 */
[----:B------:R-:W-:-:S05]  /*3980*/  LEA R46, R60, R6, 0x1 ;  /* 0x000000063c2e7211 */ /* 0x000fca00078e08ff */
[----:B------:R-:W-:-:S04]  /*3990*/  IMAD R40, R60, 0x2, R46 ;  /* 0x000000023c287824 */ /* 0x000fc800078e022e */
[----:B------:R-:W-:-:S05]  /*39a0*/  IMAD R14, R60, 0x2, R40 ;  /* 0x000000023c0e7824 */ /* 0x000fca00078e0228 */
[----:B------:R-:W-:-:S05]  /*39b0*/  LEA R7, R60, R14, 0x1 ;  /* 0x0000000e3c077211 */ /* 0x000fca00078e08ff */
[----:B------:R-:W-:-:S04]  /*39c0*/  IMAD R43, R60, 0x2, R7 ;  /* 0x000000023c2b7824 */ /* 0x000fc800078e0207 */
[----:B------:R-:W-:Y:S01]  /*39d0*/  IMAD R34, R60, 0x2, R43 ;  /* 0x000000023c227824 */ /* 0x000fe200078e022b */
[----:B------:R-:W-:-:S04]  /*39e0*/  LEA R28, P1, R40, R58, 0x1 ;  /* 0x0000003a281c7211 */ /* 0x000fc800078208ff */
[----:B0-----:R-:W-:Y:S02]  /*39f0*/  LEA R30, P0, R34, R58, 0x1 ;  /* 0x0000003a221e7211 */ /* 0x001fe400078008ff */
[-C--:B------:R-:W-:Y:S02]  /*3a00*/  LEA.HI.X.SX32 R29, R40, R59.reuse, 0x1, P1 ;  /* 0x0000003b281d7211 */ /* 0x080fe400008f0eff */
[----:B------:R-:W-:Y:S01]  /*3a10*/  LEA.HI.X.SX32 R31, R34, R59, 0x1, P0 ;  /* 0x0000003b221f7211 */ /* 0x000fe200000f0eff */
[----:B--2---:R0:W-:Y:S04]  /*3a20*/  STL [R1+0x1a8], R57 ;  /* 0x0001a83901007387 */ /* 0x0041e80000100800 */
[----:B0-----:R0:W2:Y:S04]  /*3a30*/  LDG.E.U16 R57, [R28.64] ;  /* 0x000000041c397981 */ /* 0x0010a8000c1e1500 */
[----:B---3--:R-:W-:Y:S04]  /*3a40*/  STL [R1+0x1a4], R55 ;  /* 0x0001a43701007387 */ /* 0x008fe80000100800 */
[----:B----4-:R1:W-:Y:S04]  /*3a50*/  STL [R1+0x1a0], R41 ;  /* 0x0001a02901007387 */ /* 0x0103e80000100800 */
[----:B-1----:R-:W3:Y:S01]  /*3a60*/  LDG.E.U16 R41, [R30.64] ;  /* 0x000000041e297981 */ /* 0x002ee2000c1e1500 */
[----:B------:R-:W-:-:S05]  /*3a70*/  LEA R17, R60, R34, 0x1 ;  /* 0x000000223c117211 */ /* 0x000fca00078e08ff */
[----:B------:R-:W-:-:S04]  /*3a80*/  IMAD R13, R60, 0x2, R17 ;  /* 0x000000023c0d7824 */ /* 0x000fc800078e0211 */
[----:B------:R-:W-:-:S05]  /*3a90*/  IMAD R45, R60, 0x2, R13 ;  /* 0x000000023c2d7824 */ /* 0x000fca00078e020d */
[----:B------:R-:W-:-:S05]  /*3aa0*/  LEA R39, R60, R45, 0x1 ;  /* 0x0000002d3c277211 */ /* 0x000fca00078e08ff */
[----:B------:R-:W-:-:S04]  /*3ab0*/  IMAD R16, R60, 0x2, R39 ;  /* 0x000000023c107824 */ /* 0x000fc800078e0227 */
[----:B------:R-:W-:-:S05]  /*3ac0*/  IMAD R5, R60, 0x2, R16 ;  /* 0x000000023c057824 */ /* 0x000fca00078e0210 */
[----:B------:R-:W-:-:S05]  /*3ad0*/  LEA R47, R60, R5, 0x1 ;  /* 0x000000053c2f7211 */ /* 0x000fca00078e08ff */
[----:B------:R-:W-:Y:S01]  /*3ae0*/  IMAD R37, R60, 0x2, R47 ;  /* 0x000000023c257824 */ /* 0x000fe200078e022f */
[----:B------:R-:W-:-:S04]  /*3af0*/  LEA R26, P0, R39, R58, 0x1 ;  /* 0x0000003a271a7211 */ /* 0x000fc800078008ff */
[----:B0-----:R-:W-:Y:S02]  /*3b00*/  LEA R28, P1, R37, R58, 0x1 ;  /* 0x0000003a251c7211 */ /* 0x001fe400078208ff */
[-C--:B------:R-:W-:Y:S02]  /*3b10*/  LEA.HI.X.SX32 R27, R39, R59.reuse, 0x1, P0 ;  /* 0x0000003b271b7211 */ /* 0x080fe400000f0eff */
[----:B------:R-:W-:Y:S01]  /*3b20*/  LEA.HI.X.SX32 R29, R37, R59, 0x1, P1 ;  /* 0x0000003b251d7211 */ /* 0x000fe200008f0eff */
[----:B--2---:R0:W-:Y:S04]  /*3b30*/  STL [R1+0x19c], R57 ;  /* 0x00019c3901007387 */ /* 0x0041e80000100800 */
[----:B0-----:R0:W2:Y:S04]  /*3b40*/  LDG.E.U16 R57, [R26.64] ;  /* 0x000000041a397981 */ /* 0x0010a8000c1e1500 */
[----:B---3--:R1:W-:Y:S04]  /*3b50*/  STL [R1+0x198], R41 ;  /* 0x0001982901007387 */ /* 0x0083e80000100800 */
        /* <DEDUP_REMOVED lines=10> */
[----:B------:R-:W-:-:S03]  /*3c00*/  LEA R30, P0, R36, R58, 0x1 ;  /* 0x0000003a241e7211 */ /* 0x000fc600078008ff */
[----:B------:R-:W-:Y:S01]  /*3c10*/  IMAD R33, R60, 0x2, R25 ;  /* 0x000000023c217824 */ /* 0x000fe200078e0219 */
[----:B------:R-:W-:-:S04]  /*3c20*/  LEA.HI.X.SX32 R31, R36, R59, 0x1, P0 ;  /* 0x0000003b241f7211 */ /* 0x000fc800000f0eff */
[----:B------:R-:W-:Y:S02]  /*3c30*/  LEA R53, R60, R33, 0x1 ;  /* 0x000000213c357211 */ /* 0x000fe400078e08ff */
[----:B-1----:R-:W-:-:S03]  /*3c40*/  LEA R28, P0, R38, R58, 0x1 ;  /* 0x0000003a261c7211 */ /* 0x002fc600078008ff */
[----:B------:R-:W-:Y:S01]  /*3c50*/  IMAD R40, R60, 0x2, R53 ;  /* 0x000000023c287824 */ /* 0x000fe200078e0235 */
[----:B------:R-:W-:-:S04]  /*3c60*/  LEA.HI.X.SX32 R29, R38, R59, 0x1, P0 ;  /* 0x0000003b261d7211 */ /* 0x000fc800000f0eff */
[----:B0-----:R-:W-:Y:S01]  /*3c70*/  LEA R26, P1, R40, R58, 0x1 ;  /* 0x0000003a281a7211 */ /* 0x001fe200078208ff */
[----:B------:R-:W-:-:S03]  /*3c80*/  IMAD R34, R60, 0x2, R40 ;  /* 0x000000023c227824 */ /* 0x000fc600078e0228 */
[----:B------:R-:W-:Y:S02]  /*3c90*/  LEA.HI.X.SX32 R27, R40, R59, 0x1, P1 ;  /* 0x0000003b281b7211 */ /* 0x000fe400008f0eff */
[----:B------:R0:W4:Y:S04]  /*3ca0*/  LDG.E.U16 R40, [R28.64] ;  /* 0x000000041c287981 */ /* 0x000128000c1e1500 */
[----:B--2---:R-:W-:Y:S04]  /*3cb0*/  STL [R1+0x194], R57 ;  /* 0x0001943901007387 */ /* 0x004fe80000100800 */
[----:B---3--:R1:W-:Y:S04]  /*3cc0*/  STL [R1+0x190], R41 ;  /* 0x0001902901007387 */ /* 0x0083e80000100800 */
[----:B-1----:R1:W2:Y:S01]  /*3cd0*/  LDG.E.U16 R41, [R30.64] ;  /* 0x000000041e297981 */ /* 0x0022a2000c1e1500 */
[----:B------:R-:W-:-:S05]  /*3ce0*/  LEA R35, R60, R34, 0x1 ;  /* 0x000000223c237211 */ /* 0x000fca00078e08ff */
[----:B------:R-:W-:-:S04]  /*3cf0*/  IMAD R55, R60, 0x2, R35 ;  /* 0x000000023c377824 */ /* 0x000fc800078e0223 */
[----:B------:R-:W-:-:S05]  /*3d00*/  IMAD R39, R60, 0x2, R55 ;  /* 0x000000023c277824 */ /* 0x000fca00078e0237 */
[----:B------:R-:W-:-:S05]  /*3d10*/  LEA R36, R60, R39, 0x1 ;  /* 0x000000273c247211 */ /* 0x000fca00078e08ff */
[----:B------:R-:W-:-:S04]  /*3d20*/  IMAD R37, R60, 0x2, R36 ;  /* 0x000000023c257824 */ /* 0x000fc800078e0224 */
[----:B------:R-:W-:Y:S01]  /*3d30*/  IMAD R57, R60, 0x2, R37 ;  /* 0x000000023c397824 */ /* 0x000fe200078e0225 */
[----:B-1----:R-:W-:-:S04]  /*3d40*/  LEA R30, P0, R39, R58, 0x1 ;  /* 0x0000003a271e7211 */ /* 0x002fc800078008ff */
[----:B------:R-:W-:-:S04]  /*3d50*/  LEA R38, R60, R57, 0x1 ;  /* 0x000000393c267211 */ /* 0x000fc800078e08ff */
[C---:B0-----:R-:W-:Y:S02]  /*3d60*/  LEA R28, P1, R38.reuse, R58, 0x1 ;  /* 0x0000003a261c7211 */ /* 0x041fe400078208ff */
[-C--:B------:R-:W-:Y:S02]  /*3d70*/  LEA.HI.X.SX32 R31, R39, R59.reuse, 0x1, P0 ;  /* 0x0000003b271f7211 */ /* 0x080fe400000f0eff */
[----:B------:R-:W-:-:S05]  /*3d80*/  LEA.HI.X.SX32 R29, R38, R59, 0x1, P1 ;  /* 0x0000003b261d7211 */ /* 0x000fca00008f0eff */
[----:B------:R0:W3:Y:S04]  /*3d90*/  LDG.E.U16 R39, [R28.64] ;  /* 0x000000041c277981 */ /* 0x0000e8000c1e1500 */
[----:B--2---:R1:W-:Y:S04]  /*3da0*/  STL [R1+0x18c], R41 ;  /* 0x00018c2901007387 */ /* 0x0043e80000100800 */
[----:B-1----:R1:W2:Y:S04]  /*3db0*/  LDG.E.U16 R41, [R26.64] ;  /* 0x000000041a297981 */ /* 0x0022a8000c1e1500 */
[----:B----4-:R4:W-:Y:S04]  /*3dc0*/  STL [R1+0x188], R40 ;  /* 0x0001882801007387 */ /* 0x0109e80000100800 */
[----:B----4-:R4:W5:Y:S01]  /*3dd0*/  LDG.E.U16 R40, [R30.64] ;  /* 0x000000041e287981 */ /* 0x010962000c1e1500 */
[----:B-1----:R-:W-:-:S04]  /*3de0*/  LEA R26, P0, R32, R58, 0x1 ;  /* 0x0000003a201a7211 */ /* 0x002fc800078008ff */
[----:B------:R-:W-:-:S05]  /*3df0*/  LEA.HI.X.SX32 R27, R32, R59, 0x1, P0 ;  /* 0x0000003b201b7211 */ /* 0x000fca00000f0eff */
[----:B------:R1:W3:Y:S01]  /*3e00*/  LDG.E.U16 R32, [R26.64] ;  /* 0x000000041a207981 */ /* 0x0002e2000c1e1500 */
[CC--:B----4-:R-:W-:Y:S02]  /*3e10*/  LEA R30, P0, R11.reuse, R58.reuse, 0x1 ;  /* 0x0000003a0b1e7211 */ /* 0x0d0fe400078008ff */
[CC--:B0-----:R-:W-:Y:S02]  /*3e20*/  LEA R28, P1, R22.reuse, R58.reuse, 0x1 ;  /* 0x0000003a161c7211 */ /* 0x0c1fe400078208ff */
[-C--:B------:R-:W-:Y:S02]  /*3e30*/  LEA.HI.X.SX32 R31, R11, R59.reuse, 0x1, P0 ;  /* 0x0000003b0b1f7211 */ /* 0x080fe400000f0eff */
[----:B------:R-:W-:Y:S02]  /*3e40*/  LEA.HI.X.SX32 R29, R22, R59, 0x1, P1 ;  /* 0x0000003b161d7211 */ /* 0x000fe400008f0eff */
[----:B-1----:R-:W-:-:S04]  /*3e50*/  LEA R26, P0, R20, R58, 0x1 ;  /* 0x0000003a141a7211 */ /* 0x002fc800078008ff */
[----:B------:R-:W-:Y:S02]  /*3e60*/  LEA.HI.X.SX32 R27, R20, R59, 0x1, P0 ;  /* 0x0000003b141b7211 */ /* 0x000fe400000f0eff */
[-C--:B------:R-:W-:Y:S01]  /*3e70*/  LEA R20, P0, R18, R58.reuse, 0x1 ;  /* 0x0000003a12147211 */ /* 0x080fe200078008ff */
[----:B--2---:R0:W-:Y:S04]  /*3e80*/  STL [R1+0x184], R41 ;  /* 0x0001842901007387 */ /* 0x0041e80000100800 */
[----:B0-----:R0:W2:Y:S04]  /*3e90*/  LDG.E.U16 R41, [R30.64] ;  /* 0x000000041e297981 */ /* 0x0010a8000c1e1500 */
[----:B-----5:R1:W-:Y:S01]  /*3ea0*/  STL [R1+0x180], R40 ;  /* 0x0001802801007387 */ /* 0x0203e20000100800 */
[----:B0-----:R-:W-:-:S03]  /*3eb0*/  LEA R30, P1, R21, R58, 0x1 ;  /* 0x0000003a151e7211 */ /* 0x001fc600078208ff */
[----:B---3--:R0:W-:Y:S01]  /*3ec0*/  STL [R1+0x17c], R39 ;  /* 0x00017c2701007387 */ /* 0x0081e20000100800 */
[----:B------:R-:W-:-:S03]  /*3ed0*/  LEA.HI.X.SX32 R31, R21, R59, 0x1, P1 ;  /* 0x0000003b151f7211 */ /* 0x000fc600008f0eff */
[----:B-1----:R1:W3:Y:S01]  /*3ee0*/  LDG.E.U16 R40, [R28.64] ;  /* 0x000000041c287981 */ /* 0x0022e2000c1e1500 */
[----:B------:R-:W-:-:S03]  /*3ef0*/  LEA.HI.X.SX32 R21, R18, R59, 0x1, P0 ;  /* 0x0000003b12157211 */ /* 0x000fc600000f0eff */
[----:B0-----:R0:W4:Y:S04]  /*3f00*/  LDG.E.U16 R39, [R26.64] ;  /* 0x000000041a277981 */ /* 0x001128000c1e1500 */
[----:B-1----:R1:W5:Y:S01]  /*3f10*/  LDG.E.U16 R28, [R30.64] ;  /* 0x000000041e1c7981 */ /* 0x002362000c1e1500 */
[----:B------:R-:W-:-:S03]  /*3f20*/  LEA R18, P0, R14, R58, 0x1 ;  /* 0x0000003a0e127211 */ /* 0x000fc600078008ff */
[----:B------:R1:W5:Y:S01]  /*3f30*/  LDG.E.U16 R11, [R20.64] ;  /* 0x00000004140b7981 */ /* 0x000362000c1e1500 */
[----:B0-----:R-:W-:-:S04]  /*3f40*/  LEA R26, P1, R19, R58, 0x1 ;  /* 0x0000003a131a7211 */ /* 0x001fc800078208ff */
[-C--:B------:R-:W-:Y:S02]  /*3f50*/  LEA.HI.X.SX32 R27, R19, R59.reuse, 0x1, P1 ;  /* 0x0000003b131b7211 */ /* 0x080fe400008f0eff */
[----:B------:R-:W-:Y:S01]  /*3f60*/  LEA.HI.X.SX32 R19, R14, R59, 0x1, P0 ;  /* 0x0000003b0e137211 */ /* 0x000fe200000f0eff */
[----:B------:R0:W-:Y:S01]  /*3f70*/  STL [R1+0x178], R32 ;  /* 0x0001782001007387 */ /* 0x0001e20000100800 */
[----:B-1----:R-:W-:-:S03]  /*3f80*/  LEA R20, P1, R17, R58, 0x1 ;  /* 0x0000003a11147211 */ /* 0x002fc600078208ff */
[----:B------:R1:W5:Y:S01]  /*3f90*/  LDG.E.U16 R22, [R18.64] ;  /* 0x0000000412167981 */ /* 0x000362000c1e1500 */
[----:B------:R-:W-:-:S03]  /*3fa0*/  LEA.HI.X.SX32 R21, R17, R59, 0x1, P1 ;  /* 0x0000003b11157211 */ /* 0x000fc600008f0eff */
[----:B0-----:R0:W5:Y:S01]  /*3fb0*/  LDG.E.U16 R32, [R26.64] ;  /* 0x000000041a207981 */ /* 0x001162000c1e1500 */
[----:B------:R-:W-:-:S03]  /*3fc0*/  LEA R14, P1, R15, R58, 0x1 ;  /* 0x0000003a0f0e7211 */ /* 0x000fc600078208ff */
[----:B------:R1:W5:Y:S01]  /*3fd0*/  LDG.E.U16 R31, [R20.64] ;  /* 0x00000004141f7981 */ /* 0x000362000c1e1500 */
[----:B0-----:R-:W-:-:S04]  /*3fe0*/  LEA R26, P0, R16, R58, 0x1 ;  /* 0x0000003a101a7211 */ /* 0x001fc800078008ff */
[----:B------:R-:W-:-:S05]  /*3ff0*/  LEA.HI.X.SX32 R27, R16, R59, 0x1, P0 ;  /* 0x0000003b101b7211 */ /* 0x000fca00000f0eff */
[----:B-1----:R0:W5:Y:S01]  /*4000*/  LDG.E.U16 R20, [R26.64] ;  /* 0x000000041a147981 */ /* 0x002162000c1e1500 */
[-C--:B------:R-:W-:Y:S02]  /*4010*/  LEA R16, P0, R23, R58.reuse, 0x1 ;  /* 0x0000003a17107211 */ /* 0x080fe400078008ff */
[-C--:B------:R-:W-:Y:S02]  /*4020*/  LEA.HI.X.SX32 R15, R15, R59.reuse, 0x1, P1 ;  /* 0x0000003b0f0f7211 */ /* 0x080fe400008f0eff */
[-C--:B------:R-:W-:Y:S02]  /*4030*/  LEA.HI.X.SX32 R17, R23, R59.reuse, 0x1, P0 ;  /* 0x0000003b17117211 */ /* 0x080fe400000f0eff */
[CC--:B------:R-:W-:Y:S01]  /*4040*/  LEA R18, P0, R25.reuse, R58.reuse, 0x1 ;  /* 0x0000003a19127211 */ /* 0x0c0fe200078008ff */
[----:B------:R1:W5:Y:S03]  /*4050*/  LDG.E.U16 R30, [R14.64] ;  /* 0x000000040e1e7981 */ /* 0x000366000c1e1500 */
[----:B------:R-:W-:Y:S01]  /*4060*/  LEA.HI.X.SX32 R19, R25, R59, 0x1, P0 ;  /* 0x0000003b19137211 */ /* 0x000fe200000f0eff */
[----:B------:R0:W5:Y:S04]  /*4070*/  LDG.E.U16 R29, [R16.64] ;  /* 0x00000004101d7981 */ /* 0x000168000c1e1500 */
[----:B------:R0:W5:Y:S01]  /*4080*/  LDG.E.U16 R25, [R18.64] ;  /* 0x0000000412197981 */ /* 0x000162000c1e1500 */
[----:B-1----:R-:W-:-:S02]  /*4090*/  LEA R14, P1, R34, R58, 0x1 ;  /* 0x0000003a220e7211 */ /* 0x002fc400078208ff */
[----:B0-----:R-:W-:Y:S02]  /*40a0*/  LEA R16, P0, R36, R58, 0x1 ;  /* 0x0000003a24107211 */ /* 0x001fe400078008ff */
[-C--:B------:R-:W-:Y:S02]  /*40b0*/  LEA.HI.X.SX32 R15, R34, R59.reuse, 0x1, P1 ;  /* 0x0000003b220f7211 */ /* 0x080fe400008f0eff */
[----:B------:R-:W-:-:S03]  /*40c0*/  LEA.HI.X.SX32 R17, R36, R59, 0x1, P0 ;  /* 0x0000003b24117211 */ /* 0x000fc600000f0eff */
[----:B------:R0:W5:Y:S04]  /*40d0*/  LDG.E.U16 R23, [R14.64] ;  /* 0x000000040e177981 */ /* 0x000168000c1e1500 */
[----:B------:R1:W5:Y:S01]  /*40e0*/  LDG.E.U16 R21, [R16.64] ;  /* 0x0000000410157981 */ /* 0x000362000c1e1500 */
[----:B------:R-:W-:-:S05]  /*40f0*/  IMAD R38, R60, 0x2, R38 ;  /* 0x000000023c267824 */ /* 0x000fca00078e0226 */
[----:B------:R-:W-:-:S04]  /*4100*/  LEA R18, P1, R38, R58, 0x1 ;  /* 0x0000003a26127211 */ /* 0x000fc800078208ff */
[-C--:B------:R-:W-:Y:S02]  /*4110*/  LEA.HI.X.SX32 R19, R38, R59.reuse, 0x1, P1 ;  /* 0x0000003b26137211 */ /* 0x080fe400008f0eff */
[-C--:B0-----:R-:W-:Y:S02]  /*4120*/  LEA R14, P0, R10, R58.reuse, 0x1 ;  /* 0x0000003a0a0e7211 */ /* 0x081fe400078008ff */
[-C--:B-1----:R-:W-:Y:S02]  /*4130*/  LEA R16, P1, R12, R58.reuse, 0x1 ;  /* 0x0000003a0c107211 */ /* 0x082fe400078208ff */
[-C--:B------:R-:W-:Y:S02]  /*4140*/  LEA.HI.X.SX32 R15, R10, R59.reuse, 0x1, P0 ;  /* 0x0000003b0a0f7211 */ /* 0x080fe400000f0eff */
[-C--:B------:R-:W-:Y:S02]  /*4150*/  LEA R10, P0, R8, R58.reuse, 0x1 ;  /* 0x0000003a080a7211 */ /* 0x080fe400078008ff */
[----:B------:R-:W-:Y:S01]  /*4160*/  LEA.HI.X.SX32 R17, R12, R59, 0x1, P1 ;  /* 0x0000003b0c117211 */ /* 0x000fe200008f0eff */
[----:B------:R0:W5:Y:S04]  /*4170*/  LDG.E.U16 R27, [R14.64] ;  /* 0x000000040e1b7981 */ /* 0x000168000c1e1500 */
[----:B------:R1:W5:Y:S01]  /*4180*/  LDG.E.U16 R26, [R16.64] ;  /* 0x00000004101a7981 */ /* 0x000362000c1e1500 */
[----:B0-----:R-:W-:-:S04]  /*4190*/  LEA R14, P1, R9, R58, 0x1 ;  /* 0x0000003a090e7211 */ /* 0x001fc800078208ff */
[-C--:B------:R-:W-:Y:S01]  /*41a0*/  LEA.HI.X.SX32 R15, R9, R59.reuse, 0x1, P1 ;  /* 0x0000003b090f7211 */ /* 0x080fe200008f0eff */
[----:B--2---:R-:W-:Y:S04]  /*41b0*/  STL [R1+0x174], R41 ;  /* 0x0001742901007387 */ /* 0x004fe80000100800 */
[----:B---3--:R-:W-:Y:S04]  /*41c0*/  STL [R1+0x170], R40 ;  /* 0x0001702801007387 */ /* 0x008fe80000100800 */
[----:B----4-:R-:W-:Y:S04]  /*41d0*/  STL [R1+0x16c], R39 ;  /* 0x00016c2701007387 */ /* 0x010fe80000100800 */
[----:B-----5:R0:W-:Y:S04]  /*41e0*/  STL [R1+0x168], R28 ;  /* 0x0001681c01007387 */ /* 0x0201e80000100800 */
[----:B0-----:R0:W2:Y:S04]  /*41f0*/  LDG.E.U16 R28, [R18.64] ;  /* 0x00000004121c7981 */ /* 0x0010a8000c1e1500 */
[----:B------:R3:W-:Y:S02]  /*4200*/  STL [R1+0x164], R11 ;  /* 0x0001640b01007387 */ /* 0x0007e40000100800 */
[----:B---3--:R-:W-:-:S02]  /*4210*/  LEA.HI.X.SX32 R11, R8, R59, 0x1, P0 ;  /* 0x0000003b080b7211 */ /* 0x008fc400000f0eff */
[----:B------:R-:W-:Y:S01]  /*4220*/  STL [R1+0x160], R32 ;  /* 0x0001602001007387 */ /* 0x000fe20000100800 */
[----:B------:R-:W-:-:S03]  /*4230*/  LEA R8, P0, R6, R58, 0x1 ;  /* 0x0000003a06087211 */ /* 0x000fc600078008ff */
[----:B------:R3:W-:Y:S01]  /*4240*/  STL [R1+0x15c], R22 ;  /* 0x00015c1601007387 */ /* 0x0007e20000100800 */
[----:B------:R-:W-:-:S03]  /*4250*/  LEA.HI.X.SX32 R9, R6, R59, 0x1, P0 ;  /* 0x0000003b06097211 */ /* 0x000fc600000f0eff */
[----:B------:R-:W-:Y:S04]  /*4260*/  STL [R1+0x158], R31 ;  /* 0x0001581f01007387 */ /* 0x000fe80000100800 */
[----:B---3--:R3:W4:Y:S04]  /*4270*/  LDG.E.U16 R22, [R10.64] ;  /* 0x000000040a167981 */ /* 0x008728000c1e1500 */
[----:B------:R5:W-:Y:S01]  /*4280*/  STL [R1+0x150], R20 ;  /* 0x0001501401007387 */ /* 0x000be20000100800 */
[----:B---3--:R-:W-:-:S04]  /*4290*/  LEA R10, P1, R7, R58, 0x1 ;  /* 0x0000003a070a7211 */ /* 0x008fc800078208ff */
[----:B------:R-:W-:Y:S01]  /*42a0*/  LEA.HI.X.SX32 R11, R7, R59, 0x1, P1 ;  /* 0x0000003b070b7211 */ /* 0x000fe200008f0eff */
[----:B-----5:R3:W5:Y:S01]  /*42b0*/  LDG.E.U16 R20, [R14.64] ;  /* 0x000000040e147981 */ /* 0x020762000c1e1500 */
[----:B------:R-:W-:-:S03]  /*42c0*/  LEA R6, P0, R13, R58, 0x1 ;  /* 0x0000003a0d067211 */ /* 0x000fc600078008ff */
[----:B---3--:R3:W5:Y:S04]  /*42d0*/  LDG.E.U16 R15, [R8.64] ;  /* 0x00000004080f7981 */ /* 0x008768000c1e1500 */
[----:B------:R1:W5:Y:S01]  /*42e0*/  LDG.E.U16 R14, [R10.64] ;  /* 0x000000040a0e7981 */ /* 0x000362000c1e1500 */
[----:B------:R-:W-:Y:S02]  /*42f0*/  LEA.HI.X.SX32 R7, R13, R59, 0x1, P0 ;  /* 0x0000003b0d077211 */ /* 0x000fe400000f0eff */
[----:B---3--:R-:W-:-:S03]  /*4300*/  LEA R8, P1, R5, R58, 0x1 ;  /* 0x0000003a05087211 */ /* 0x008fc600078208ff */
[----:B0-----:R0:W3:Y:S01]  /*4310*/  LDG.E.U16 R19, [R6.64] ;  /* 0x0000000406137981 */ /* 0x0010e2000c1e1500 */
[----:B------:R-:W-:-:S03]  /*4320*/  LEA.HI.X.SX32 R9, R5, R59, 0x1, P1 ;  /* 0x0000003b05097211 */ /* 0x000fc600008f0eff */
[----:B------:R-:W-:Y:S01]  /*4330*/  STL [R1+0x148], R30 ;  /* 0x0001481e01007387 */ /* 0x000fe20000100800 */
[----:B------:R-:W-:-:S03]  /*4340*/  LEA R12, P0, R4, R58, 0x1 ;  /* 0x0000003a040c7211 */ /* 0x000fc600078008ff */
[----:B------:R0:W3:Y:S01]  /*4350*/  LDG.E.U16 R18, [R8.64] ;  /* 0x0000000408127981 */ /* 0x0000e2000c1e1500 */
[----:B------:R-:W-:-:S03]  /*4360*/  LEA.HI.X.SX32 R13, R4, R59, 0x1, P0 ;  /* 0x0000003b040d7211 */ /* 0x000fc600000f0eff */
[----:B------:R-:W-:Y:S04]  /*4370*/  STL [R1+0x13c], R29 ;  /* 0x00013c1d01007387 */ /* 0x000fe80000100800 */
[----:B------:R0:W-:Y:S04]  /*4380*/  STL [R1+0x134], R25 ;  /* 0x0001341901007387 */ /* 0x0001e80000100800 */
[----:B------:R0:W-:Y:S04]  /*4390*/  STL [R1+0x130], R23 ;  /* 0x0001301701007387 */ /* 0x0001e80000100800 */
[----:B-1----:R1:W3:Y:S04]  /*43a0*/  LDG.E.U16 R17, [R12.64] ;  /* 0x000000040c117981 */ /* 0x0022e8000c1e1500 */
[----:B0-----:R-:W3:Y:S04]  /*43b0*/  LDL.LU R25, [R1+0x7c] ;  /* 0x00007c0001197983 */ /* 0x001ee80000300800 */
[----:B------:R-:W3:Y:S04]  /*43c0*/  LDL.LU R23, [R1+0x78] ;  /* 0x0000780001177983 */ /* 0x000ee80000300800 */
[----:B------:R0:W-:Y:S04]  /*43d0*/  STL [R1+0x128], R21 ;  /* 0x0001281501007387 */ /* 0x0001e80000100800 */
[----:B0-----:R-:W3:Y:S04]  /*43e0*/  LDL.LU R21, [R1+0x74] ;  /* 0x0000740001157983 */ /* 0x001ee80000300800 */
[----:B------:R-:W3:Y:S04]  /*43f0*/  LDL.LU R30, [R1+0x70] ;  /* 0x00007000011e7983 */ /* 0x000ee80000300800 */
[----:B------:R-:W3:Y:S01]  /*4400*/  LDL.LU R40, [R1+0x6c] ;  /* 0x00006c0001287983 */ /* 0x000ee20000300800 */
[----:B------:R-:W-:-:S04]  /*4410*/  LEA R10, P1, R24, R58, 0x1 ;  /* 0x0000003a180a7211 */ /* 0x000fc800078208ff */
[----:B------:R-:W-:-:S05]  /*4420*/  LEA.HI.X.SX32 R11, R24, R59, 0x1, P1 ;  /* 0x0000003b180b7211 */ /* 0x000fca00008f0eff */
[----:B------:R0:W3:Y:S01]  /*4430*/  LDG.E.U16 R16, [R10.64] ;  /* 0x000000040a107981 */ /* 0x0000e2000c1e1500 */
[----:B------:R-:W-:Y:S01]  /*4440*/  LEA R4, P0, R33, R58, 0x1 ;  /* 0x0000003a21047211 */ /* 0x000fe200078008ff */
[----:B------:R-:W-:-:S03]  /*4450*/  IMAD R38, R60, 0x2, R38 ;  /* 0x000000023c267824 */ /* 0x000fc600078e0226 */
[-C--:B------:R-:W-:Y:S02]  /*4460*/  LEA.HI.X.SX32 R5, R33, R59.reuse, 0x1, P0 ;  /* 0x0000003b21057211 */ /* 0x080fe400000f0eff */
[-C--:B------:R-:W-:Y:S02]  /*4470*/  LEA R6, P0, R35, R58.reuse, 0x1 ;  /* 0x0000003a23067211 */ /* 0x080fe400078008ff */
[-C--:B0-----:R-:W-:Y:S02]  /*4480*/  LEA R10, P1, R37, R58.reuse, 0x1 ;  /* 0x0000003a250a7211 */ /* 0x081fe400078208ff */
[-C--:B------:R-:W-:Y:S02]  /*4490*/  LEA.HI.X.SX32 R7, R35, R59.reuse, 0x1, P0 ;  /* 0x0000003b23077211 */ /* 0x080fe400000f0eff */
[----:B------:R-:W-:Y:S02]  /*44a0*/  LEA R8, P0, R38, R58, 0x1 ;  /* 0x0000003a26087211 */ /* 0x000fe400078008ff */
[----:B------:R-:W-:-:S02]  /*44b0*/  LEA.HI.X.SX32 R11, R37, R59, 0x1, P1 ;  /* 0x0000003b250b7211 */ /* 0x000fc400008f0eff */
[----:B------:R-:W-:-:S03]  /*44c0*/  LEA.HI.X.SX32 R9, R38, R59, 0x1, P0 ;  /* 0x0000003b26097211 */ /* 0x000fc600000f0eff */
[----:B-1----:R0:W3:Y:S04]  /*44d0*/  LDG.E.U16 R13, [R10.64] ;  /* 0x000000040a0d7981 */ /* 0x0020e8000c1e1500 */
[----:B------:R1:W3:Y:S04]  /*44e0*/  LDG.E.U16 R12, [R8.64] ;  /* 0x00000004080c7981 */ /* 0x0002e8000c1e1500 */
[----:B--2---:R-:W-:Y:S04]  /*44f0*/  STL [R1+0x11c], R28 ;  /* 0x00011c1c01007387 */ /* 0x004fe80000100800 */
[----:B------:R-:W2:Y:S04]  /*4500*/  LDL.LU R41, [R1+0x68] ;  /* 0x0000680001297983 */ /* 0x000ea80000300800 */
[----:B------:R-:W-:Y:S04]  /*4510*/  STL [R1+0x114], R27 ;  /* 0x0001141b01007387 */ /* 0x000fe80000100800 */
[----:B------:R0:W-:Y:S04]  /*4520*/  STL [R1+0x110], R26 ;  /* 0x0001101a01007387 */ /* 0x0001e80000100800 */
[----:B0-----:R-:W2:Y:S04]  /*4530*/  LDL.LU R26, [R1+0x64] ;  /* 0x00006400011a7983 */ /* 0x001ea80000300800 */
[----:B------:R-:W2:Y:S04]  /*4540*/  LDL.LU R27, [R1+0x60] ;  /* 0x00006000011b7983 */ /* 0x000ea80000300800 */
[----:B------:R-:W1:Y:S04]  /*4550*/  LDL.LU R31, [R1+0x5c] ;  /* 0x00005c00011f7983 */ /* 0x000e680000300800 */
[----:B----4-:R-:W-:Y:S04]  /*4560*/  STL [R1+0x104], R22 ;  /* 0x0001041601007387 */ /* 0x010fe80000100800 */
[----:B------:R-:W4:Y:S04]  /*4570*/  LDL.LU R28, [R1+0x58] ;  /* 0x00005800011c7983 */ /* 0x000f280000300800 */
[----:B------:R-:W4:Y:S04]  /*4580*/  LDL.LU R29, [R1+0x54] ;  /* 0x00005400011d7983 */ /* 0x000f280000300800 */
[----:B-----5:R-:W-:Y:S04]  /*4590*/  STL [R1+0x100], R20 ;  /* 0x0001001401007387 */ /* 0x020fe80000100800 */
[----:B------:R0:W-:Y:S04]  /*45a0*/  STL [R1+0xfc], R15 ;  /* 0x0000fc0f01007387 */ /* 0x0001e80000100800 */
[----:B------:R5:W-:Y:S04]  /*45b0*/  STL [R1+0xf8], R14 ;  /* 0x0000f80e01007387 */ /* 0x000be80000100800 */
[----:B0-----:R0:W4:Y:S04]  /*45c0*/  LDG.E.U16 R15, [R4.64] ;  /* 0x00000004040f7981 */ /* 0x001128000c1e1500 */
[----:B-----5:R5:W4:Y:S04]  /*45d0*/  LDG.E.U16 R14, [R6.64] ;  /* 0x00000004060e7981 */ /* 0x020b28000c1e1500 */
[----:B---3--:R-:W-:Y:S04]  /*45e0*/  STL [R1+0xf4], R19 ;  /* 0x0000f41301007387 */ /* 0x008fe80000100800 */
[----:B------:R-:W3:Y:S04]  /*45f0*/  LDL.LU R22, [R1+0x50] ;  /* 0x0000500001167983 */ /* 0x000ee80000300800 */
[----:B------:R-:W3:Y:S04]  /*4600*/  LDL.LU R20, [R1+0x4c] ;  /* 0x00004c0001147983 */ /* 0x000ee80000300800 */
[----:B------:R-:W3:Y:S04]  /*4610*/  LDL.LU R32, [R1+0x48] ;  /* 0x0000480001207983 */ /* 0x000ee80000300800 */
[----:B------:R-:W-:Y:S04]  /*4620*/  STL [R1+0xf0], R18 ;  /* 0x0000f01201007387 */ /* 0x000fe80000100800 */
[----:B------:R-:W3:Y:S04]  /*4630*/  LDL.LU R39, [R1+0x40] ;  /* 0x0000400001277983 */ /* 0x000ee80000300800 */
[----:B------:R-:W-:Y:S04]  /*4640*/  STL [R1+0xec], R17 ;  /* 0x0000ec1101007387 */ /* 0x000fe80000100800 */
[----:B------:R0:W-:Y:S04]  /*4650*/  STS.U16 [R0+0x2000], R40 ;  /* 0x0020002800007388 */ /* 0x0001e80000000400 */
[----:B0-----:R-:W3:Y:S04]  /*4660*/  LDL.LU R40, [R1+0x44] ;  /* 0x0000440001287983 */ /* 0x001ee80000300800 */
[----:B------:R0:W-:Y:S04]  /*4670*/  STS.U16 [R0+0x1000], R21 ;  /* 0x0010001500007388 */ /* 0x0001e80000000400 */
[----:B------:R5:W-:Y:S04]  /*4680*/  STS.U16 [R0+0x1800], R30 ;  /* 0x0018001e00007388 */ /* 0x000be80000000400 */
[----:B0-----:R-:W3:Y:S04]  /*4690*/  LDL.LU R21, [R1+0x3c] ;  /* 0x00003c0001157983 */ /* 0x001ee80000300800 */
[----:B------:R-:W-:Y:S04]  /*46a0*/  STL [R1+0xe8], R16 ;  /* 0x0000e81001007387 */ /* 0x000fe80000100800 */
[----:B-----5:R-:W5:Y:S01]  /*46b0*/  LDL.LU R30, [R1+0x38] ;  /* 0x00003800011e7983 */ /* 0x020f620000300800 */
[----:B------:R-:W-:-:S02]  /*46c0*/  LEA R6, P0, R3, R58, 0x1 ;  /* 0x0000003a03067211 */ /* 0x000fc400078008ff */
[CC--:B------:R-:W-:Y:S02]  /*46d0*/  LEA R4, P1, R2.reuse, R58.reuse, 0x1 ;  /* 0x0000003a02047211 */ /* 0x0c0fe400078208ff */
[-C--:B------:R-:W-:Y:S02]  /*46e0*/  LEA.HI.X.SX32 R7, R3, R59.reuse, 0x1, P0 ;  /* 0x0000003b03077211 */ /* 0x080fe400000f0eff */
[----:B------:R-:W-:Y:S01]  /*46f0*/  LEA.HI.X.SX32 R5, R2, R59, 0x1, P1 ;  /* 0x0000003b02057211 */ /* 0x000fe200008f0eff */
[----:B------:R-:W-:Y:S04]  /*4700*/  STS.U16 [R0], R25 ;  /* 0x0000001900007388 */ /* 0x000fe80000000400 */
[----:B------:R-:W-:Y:S04]  /*4710*/  STS.U16 [R0+0x800], R23 ;  /* 0x0008001700007388 */ /* 0x000fe80000000400 */
[----:B--2---:R0:W-:Y:S04]  /*4720*/  STS.U16 [R0+0x2800], R41 ;  /* 0x0028002900007388 */ /* 0x0041e80000000400 */
[----:B0-----:R-:W2:Y:S04]  /*4730*/  LDL.LU R41, [R1+0x30] ;  /* 0x0000300001297983 */ /* 0x001ea80000300800 */
[----:B------:R4:W-:Y:S01]  /*4740*/  STL.64 [R1+0xd0], R6 ;  /* 0x0000d00601007387 */ /* 0x0009e20000100a00 */
[----:B------:R-:W-:-:S03]  /*4750*/  LEA R10, P0, R27, R58, 0x1 ;  /* 0x0000003a1b0a7211 */ /* 0x000fc600078008ff */
[----:B------:R0:W-:Y:S01]  /*4760*/  STL.64 [R1+0xc8], R4 ;  /* 0x0000c80401007387 */ /* 0x0001e20000100a00 */
[-C--:B-1----:R-:W-:Y:S02]  /*4770*/  LEA R8, P1, R31, R58.reuse, 0x1 ;  /* 0x0000003a1f087211 */ /* 0x082fe400078208ff */
[-C--:B------:R-:W-:Y:S02]  /*4780*/  LEA.HI.X.SX32 R11, R27, R59.reuse, 0x1, P0 ;  /* 0x0000003b1b0b7211 */ /* 0x080fe400000f0eff */
[-C--:B------:R-:W-:Y:S02]  /*4790*/  LEA.HI.X.SX32 R9, R31, R59.reuse, 0x1, P1 ;  /* 0x0000003b1f097211 */ /* 0x080fe400008f0eff */
[CC--:B----4-:R-:W-:Y:S02]  /*47a0*/  LEA R6, P2, R28.reuse, R58.reuse, 0x1 ;  /* 0x0000003a1c067211 */ /* 0x0d0fe400078408ff */
[----:B0-----:R-:W-:Y:S02]  /*47b0*/  LEA R4, P3, R29, R58, 0x1 ;  /* 0x0000003a1d047211 */ /* 0x001fe400078608ff */
[----:B------:R-:W-:-:S02]  /*47c0*/  LEA.HI.X.SX32 R7, R28, R59, 0x1, P2 ;  /* 0x0000003b1c077211 */ /* 0x000fc400010f0eff */
[----:B------:R-:W-:Y:S01]  /*47d0*/  LEA.HI.X.SX32 R5, R29, R59, 0x1, P3 ;  /* 0x0000003b1d057211 */ /* 0x000fe200018f0eff */
[----:B------:R-:W-:Y:S04]  /*47e0*/  STL [R1+0xe4], R15 ;  /* 0x0000e40f01007387 */ /* 0x000fe80000100800 */
[----:B------:R-:W-:Y:S04]  /*47f0*/  STL [R1+0xe0], R14 ;  /* 0x0000e00e01007387 */ /* 0x000fe80000100800 */
[----:B------:R-:W-:Y:S04]  /*4800*/  STL [R1+0xdc], R13 ;  /* 0x0000dc0d01007387 */ /* 0x000fe80000100800 */
[----:B------:R-:W-:Y:S04]  /*4810*/  STL.64 [R1+0xc0], R10 ;  /* 0x0000c00a01007387 */ /* 0x000fe80000100a00 */
[----:B------:R-:W-:Y:S04]  /*4820*/  STL [R1+0xd8], R12 ;  /* 0x0000d80c01007387 */ /* 0x000fe80000100800 */
[----:B------:R-:W4:Y:S04]  /*4830*/  LDL.LU R34, [R1+0x34] ;  /* 0x0000340001227983 */ /* 0x000f280000300800 */
[----:B------:R3:W-:Y:S04]  /*4840*/  STL.64 [R1+0xb8], R8 ;  /* 0x0000b80801007387 */ /* 0x0007e80000100a00 */
[----:B------:R-:W4:Y:S04]  /*4850*/  LDL.LU R25, [R1+0x2c] ;  /* 0x00002c0001197983 */ /* 0x000f280000300800 */
[----:B------:R0:W-:Y:S04]  /*4860*/  STL.64 [R1+0xb0], R6 ;  /* 0x0000b00601007387 */ /* 0x0001e80000100a00 */
[----:B------:R-:W4:Y:S01]  /*4870*/  LDL.LU R31, [R1+0x28] ;  /* 0x00002800011f7983 */ /* 0x000f220000300800 */
[----:B---3--:R-:W-:-:S03]  /*4880*/  LEA R8, P0, R22, R58, 0x1 ;  /* 0x0000003a16087211 */ /* 0x008fc600078008ff */
[----:B------:R1:W-:Y:S01]  /*4890*/  STL.64 [R1+0xa8], R4 ;  /* 0x0000a80401007387 */ /* 0x0003e20000100a00 */
[----:B------:R-:W-:-:S03]  /*48a0*/  LEA R2, P3, R39, R58, 0x1 ;  /* 0x0000003a27027211 */ /* 0x000fc600078608ff */
[----:B------:R-:W3:Y:S01]  /*48b0*/  LDL.LU R28, [R1+0x20] ;  /* 0x00002000011c7983 */ /* 0x000ee20000300800 */
[-C--:B0-----:R-:W-:Y:S02]  /*48c0*/  LEA R6, P1, R20, R58.reuse, 0x1 ;  /* 0x0000003a14067211 */ /* 0x081fe400078208ff */
[-C--:B------:R-:W-:Y:S01]  /*48d0*/  LEA.HI.X.SX32 R9, R22, R59.reuse, 0x1, P0 ;  /* 0x0000003b16097211 */ /* 0x080fe200000f0eff */
[----:B------:R-:W3:Y:S01]  /*48e0*/  LDL.LU R29, [R1+0x24] ;  /* 0x00002400011d7983 */ /* 0x000ee20000300800 */
[-C--:B------:R-:W-:Y:S02]  /*48f0*/  LEA.HI.X.SX32 R7, R20, R59.reuse, 0x1, P1 ;  /* 0x0000003b14077211 */ /* 0x080fe400008f0eff */
[CC--:B-1----:R-:W-:Y:S01]  /*4900*/  LEA R4, P2, R32.reuse, R58.reuse, 0x1 ;  /* 0x0000003a20047211 */ /* 0x0c2fe200078408ff */
[----:B------:R-:W3:Y:S01]  /*4910*/  LDL.LU R22, [R1+0x18] ;  /* 0x0000180001167983 */ /* 0x000ee20000300800 */
[-C--:B------:R-:W-:Y:S02]  /*4920*/  LEA.HI.X.SX32 R3, R39, R59.reuse, 0x1, P3 ;  /* 0x0000003b27037211 */ /* 0x080fe400018f0eff */
[----:B------:R-:W-:Y:S01]  /*4930*/  LEA.HI.X.SX32 R5, R32, R59, 0x1, P2 ;  /* 0x0000003b20057211 */ /* 0x000fe200010f0eff */
[----:B------:R-:W3:Y:S04]  /*4940*/  LDL.LU R23, [R1+0x10] ;  /* 0x0000100001177983 */ /* 0x000ee80000300800 */
[----:B------:R0:W-:Y:S04]  /*4950*/  STS.U16 [R0+0x3000], R26 ;  /* 0x0030001a00007388 */ /* 0x0001e80000000400 */
[----:B------:R1:W-:Y:S04]  /*4960*/  STL.64 [R1+0xa0], R8 ;  /* 0x0000a00801007387 */ /* 0x0003e80000100a00 */
[----:B0-----:R-:W3:Y:S04]  /*4970*/  LDL.LU R26, [R1+0x8] ;  /* 0x00000800011a7983 */ /* 0x001ee80000300800 */
[----:B------:R0:W-:Y:S01]  /*4980*/  STL.64 [R1+0x98], R6 ;  /* 0x0000980601007387 */ /* 0x0001e20000100a00 */
[----:B-1----:R-:W-:-:S03]  /*4990*/  LEA R8, P0, R40, R58, 0x1 ;  /* 0x0000003a28087211 */ /* 0x002fc600078008ff */
[----:B------:R5:W-:Y:S04]  /*49a0*/  STL.64 [R1+0x90], R4 ;  /* 0x0000900401007387 */ /* 0x000be80000100a00 */
[----:B------:R2:W-:Y:S01]  /*49b0*/  STL.64 [R1+0x88], R2 ;  /* 0x0000880201007387 */ /* 0x0005e20000100a00 */
[----:B------:R-:W-:-:S03]  /*49c0*/  LEA.HI.X.SX32 R9, R40, R59, 0x1, P0 ;  /* 0x0000003b28097211 */ /* 0x000fc600000f0eff */
[----:B------:R-:W3:Y:S04]  /*49d0*/  LDL.LU R27, [R1+0x1c] ;  /* 0x00001c00011b7983 */ /* 0x000ee80000300800 */
[----:B------:R-:W3:Y:S04]  /*49e0*/  LDL.LU R32, [R1+0x14] ;  /* 0x0000140001207983 */ /* 0x000ee80000300800 */
[----:B------:R-:W3:Y:S04]  /*49f0*/  LDL.LU R39, [R1+0xc] ;  /* 0x00000c0001277983 */ /* 0x000ee80000300800 */
[----:B------:R4:W-:Y:S04]  /*4a00*/  STL.64 [R1+0x80], R8 ;  /* 0x0000800801007387 */ /* 0x0009e80000100a00 */
[----:B------:R-:W3:Y:S01]  /*4a10*/  LDL.LU R40, [R1] ;  /* 0x0000000001287983 */ /* 0x000ee20000300800 */
[----:B0-----:R-:W-:-:S02]  /*4a20*/  LEA R6, P1, R21, R58, 0x1 ;  /* 0x0000003a15067211 */ /* 0x001fc400078208ff */
[C---:B-----5:R-:W-:Y:S01]  /*4a30*/  LEA R4, P2, R30.reuse, R58, 0x1 ;  /* 0x0000003a1e047211 */ /* 0x060fe200078408ff */
[----:B------:R-:W5:Y:S01]  /*4a40*/  LDL.LU R20, [R1+0x4] ;  /* 0x0000040001147983 */ /* 0x000f620000300800 */
[-C--:B------:R-:W-:Y:S02]  /*4a50*/  LEA.HI.X.SX32 R7, R21, R59.reuse, 0x1, P1 ;  /* 0x0000003b15077211 */ /* 0x080fe400008f0eff */
[----:B------:R-:W-:-:S03]  /*4a60*/  LEA.HI.X.SX32 R5, R30, R59, 0x1, P2 ;  /* 0x0000003b1e057211 */ /* 0x000fc600010f0eff */
[----:B------:R0:W-:Y:S04]  /*4a70*/  STL.64 [R1+0x78], R6 ;  /* 0x0000780601007387 */ /* 0x0001e80000100a00 */
[----:B------:R-:W5:Y:S04]  /*4a80*/  LDL.LU R21, [R1+0x154] ;  /* 0x0001540001157983 */ /* 0x000f680000300800 */
[----:B------:R1:W-:Y:S04]  /*4a90*/  STL.64 [R1+0x70], R4 ;  /* 0x0000700401007387 */ /* 0x0003e80000100a00 */
[----:B------:R-:W5:Y:S01]  /*4aa0*/  LDL.LU R30, [R1+0x14c] ;  /* 0x00014c00011e7983 */ /* 0x000f620000300800 */
[----:B--2---:R-:W-:-:S04]  /*4ab0*/  LEA R2, P3, R41, R58, 0x1 ;  /* 0x0000003a29027211 */ /* 0x004fc800078608ff */
[----:B------:R-:W-:-:S05]  /*4ac0*/  LEA.HI.X.SX32 R3, R41, R59, 0x1, P3 ;  /* 0x0000003b29037211 */ /* 0x000fca00018f0eff */
[----:B------:R3:W-:Y:S04]  /*4ad0*/  STL.64 [R1+0x68], R2 ;  /* 0x0000680201007387 */ /* 0x0007e80000100a00 */
[----:B------:R-:W2:Y:S01]  /*4ae0*/  LDL.LU R41, [R1+0x140] ;  /* 0x0001400001297983 */ /* 0x000ea20000300800 */
[----:B----4-:R-:W-:-:S04]  /*4af0*/  LEA R8, P0, R34, R58, 0x1 ;  /* 0x0000003a22087211 */ /* 0x010fc800078008ff */
[----:B------:R-:W-:Y:S02]  /*4b00*/  LEA.HI.X.SX32 R9, R34, R59, 0x1, P0 ;  /* 0x0000003b22097211 */ /* 0x000fe400000f0eff */
[----:B0-----:R-:W-:-:S03]  /*4b10*/  LEA R6, P1, R25, R58, 0x1 ;  /* 0x0000003a19067211 */ /* 0x001fc600078208ff */
[----:B------:R0:W-:Y:S01]  /*4b20*/  STL.64 [R1+0x60], R8 ;  /* 0x0000600801007387 */ /* 0x0001e20000100a00 */
[----:B------:R-:W-:Y:S02]  /*4b30*/  LEA.HI.X.SX32 R7, R25, R59, 0x1, P1 ;  /* 0x0000003b19077211 */ /* 0x000fe400008f0eff */
[----:B-1----:R-:W-:-:S03]  /*4b40*/  LEA R4, P2, R31, R58, 0x1 ;  /* 0x0000003a1f047211 */ /* 0x002fc600078408ff */
[----:B------:R1:W-:Y:S01]  /*4b50*/  STL.64 [R1+0x58], R6 ;  /* 0x0000580601007387 */ /* 0x0003e20000100a00 */
[----:B------:R-:W-:Y:S02]  /*4b60*/  LEA.HI.X.SX32 R5, R31, R59, 0x1, P2 ;  /* 0x0000003b1f057211 */ /* 0x000fe400010f0eff */
[----:B---3--:R-:W-:-:S03]  /*4b70*/  LEA R2, P3, R28, R58, 0x1 ;  /* 0x0000003a1c027211 */ /* 0x008fc600078608ff */
[----:B------:R3:W-:Y:S01]  /*4b80*/  STL.64 [R1+0x50], R4 ;  /* 0x0000500401007387 */ /* 0x0007e20000100a00 */
[CC--:B0-----:R-:W-:Y:S02]  /*4b90*/  LEA R8, P0, R29.reuse, R58.reuse, 0x1 ;  /* 0x0000003a1d087211 */ /* 0x0c1fe400078008ff */
[-C--:B------:R-:W-:Y:S02]  /*4ba0*/  LEA.HI.X.SX32 R3, R28, R59.reuse, 0x1, P3 ;  /* 0x0000003b1c037211 */ /* 0x080fe400018f0eff */
[CC--:B-1----:R-:W-:Y:S02]  /*4bb0*/  LEA R6, P1, R22.reuse, R58.reuse, 0x1 ;  /* 0x0000003a16067211 */ /* 0x0c2fe400078208ff */
[-C--:B------:R-:W-:Y:S02]  /*4bc0*/  LEA.HI.X.SX32 R9, R29, R59.reuse, 0x1, P0 ;  /* 0x0000003b1d097211 */ /* 0x080fe400000f0eff */
[----:B---3--:R-:W-:Y:S01]  /*4bd0*/  LEA R4, P2, R23, R58, 0x1 ;  /* 0x0000003a17047211 */ /* 0x008fe200078408ff */
[----:B------:R0:W-:Y:S01]  /*4be0*/  STL.64 [R1+0x48], R2 ;  /* 0x0000480201007387 */ /* 0x0001e20000100a00 */
[----:B------:R-:W-:-:S02]  /*4bf0*/  LEA.HI.X.SX32 R7, R22, R59, 0x1, P1 ;  /* 0x0000003b16077211 */ /* 0x000fc400008f0eff */
[----:B------:R-:W-:Y:S01]  /*4c00*/  LEA.HI.X.SX32 R5, R23, R59, 0x1, P2 ;  /* 0x0000003b17057211 */ /* 0x000fe200010f0eff */
[----:B------:R-:W3:Y:S04]  /*4c10*/  LDL.LU R31, [R1+0x144] ;  /* 0x00014400011f7983 */ /* 0x000ee80000300800 */
[----:B------:R-:W4:Y:S04]  /*4c20*/  LDL.LU R28, [R1+0x138] ;  /* 0x00013800011c7983 */ /* 0x000f280000300800 */
[----:B------:R1:W-:Y:S01]  /*4c30*/  STL.64 [R1+0x40], R8 ;  /* 0x0000400801007387 */ /* 0x0003e20000100a00 */
[----:B0-----:R-:W-:-:S03]  /*4c40*/  LEA R2, P3, R26, R58, 0x1 ;  /* 0x0000003a1a027211 */ /* 0x001fc600078608ff */
[----:B------:R-:W4:Y:S01]  /*4c50*/  LDL.LU R29, [R1+0x12c] ;  /* 0x00012c00011d7983 */ /* 0x000f220000300800 */
[----:B------:R-:W-:-:S03]  /*4c60*/  LEA.HI.X.SX32 R3, R26, R59, 0x1, P3 ;  /* 0x0000003b1a037211 */ /* 0x000fc600018f0eff */
[----:B------:R0:W-:Y:S04]  /*4c70*/  STL.64 [R1+0x38], R6 ;  /* 0x0000380601007387 */ /* 0x0001e80000100a00 */
[----:B------:R-:W4:Y:S01]  /*4c80*/  LDL.LU R22, [R1+0x124] ;  /* 0x0001240001167983 */ /* 0x000f220000300800 */
[----:B-1----:R-:W-:-:S03]  /*4c90*/  LEA R8, P0, R27, R58, 0x1 ;  /* 0x0000003a1b087211 */ /* 0x002fc600078008ff */
[----:B------:R1:W-:Y:S01]  /*4ca0*/  STL.64 [R1+0x30], R4 ;  /* 0x0000300401007387 */ /* 0x0003e20000100a00 */
[CC--:B0-----:R-:W-:Y:S02]  /*4cb0*/  LEA R6, P1, R32.reuse, R58.reuse, 0x1 ;  /* 0x0000003a20067211 */ /* 0x0c1fe400078208ff */
[-C--:B------:R-:W-:Y:S02]  /*4cc0*/  LEA.HI.X.SX32 R9, R27, R59.reuse, 0x1, P0 ;  /* 0x0000003b1b097211 */ /* 0x080fe400000f0eff */
[----:B------:R-:W-:Y:S01]  /*4cd0*/  LEA.HI.X.SX32 R7, R32, R59, 0x1, P1 ;  /* 0x0000003b20077211 */ /* 0x000fe200008f0eff */
[----:B------:R0:W-:Y:S01]  /*4ce0*/  STL.64 [R1+0x28], R2 ;  /* 0x0000280201007387 */ /* 0x0001e20000100a00 */
[----:B-1----:R-:W-:-:S03]  /*4cf0*/  LEA R4, P2, R39, R58, 0x1 ;  /* 0x0000003a27047211 */ /* 0x002fc600078408ff */
[----:B------:R5:W-:Y:S01]  /*4d00*/  STL.64 [R1+0x20], R8 ;  /* 0x0000200801007387 */ /* 0x000be20000100a00 */
[----:B------:R-:W-:-:S03]  /*4d10*/  LEA.HI.X.SX32 R5, R39, R59, 0x1, P2 ;  /* 0x0000003b27057211 */ /* 0x000fc600010f0eff */
[----:B------:R-:W4:Y:S01]  /*4d20*/  LDL.LU R32, [R1+0x120] ;  /* 0x0001200001207983 */ /* 0x000f220000300800 */
[----:B0-----:R-:W-:-:S03]  /*4d30*/  LEA R2, P3, R40, R58, 0x1 ;  /* 0x0000003a28027211 */ /* 0x001fc600078608ff */
[----:B------:R-:W-:Y:S01]  /*4d40*/  STL.64 [R1+0x18], R6 ;  /* 0x0000180601007387 */ /* 0x000fe20000100a00 */
[----:B------:R-:W-:-:S03]  /*4d50*/  LEA.HI.X.SX32 R3, R40, R59, 0x1, P3 ;  /* 0x0000003b28037211 */ /* 0x000fc600018f0eff */
[----:B------:R-:W4:Y:S04]  /*4d60*/  LDL.LU R39, [R1+0x118] ;  /* 0x0001180001277983 */ /* 0x000f280000300800 */
[----:B------:R0:W-:Y:S04]  /*4d70*/  STL.64 [R1+0x10], R4 ;  /* 0x0000100401007387 */ /* 0x0001e80000100a00 */
[----:B------:R-:W4:Y:S01]  /*4d80*/  LDL.LU R40, [R1+0x10c] ;  /* 0x00010c0001287983 */ /* 0x000f220000300800 */
[----:B-----5:R-:W-:-:S03]  /*4d90*/  LEA R8, P0, R20, R58, 0x1 ;  /* 0x0000003a14087211 */ /* 0x020fc600078008ff */
[----:B------:R1:W-:Y:S01]  /*4da0*/  STL.64 [R1+0x8], R2 ;  /* 0x0000080201007387 */ /* 0x0003e20000100a00 */
[-C--:B------:R-:W-:Y:S02]  /*4db0*/  LEA.HI.X.SX32 R9, R20, R59.reuse, 0x1, P0 ;  /* 0x0000003b14097211 */ /* 0x080fe400000f0eff */
[CC--:B0-----:R-:W-:Y:S02]  /*4dc0*/  LEA R4, P2, R30.reuse, R58.reuse, 0x1 ;  /* 0x0000003a1e047211 */ /* 0x0c1fe400078408ff */
[C---:B-1----:R-:W-:Y:S02]  /*4dd0*/  LEA R2, P1, R21.reuse, R58, 0x1 ;  /* 0x0000003a15027211 */ /* 0x042fe400078208ff */
[-C--:B------:R-:W-:Y:S02]  /*4de0*/  LEA.HI.X.SX32 R5, R30, R59.reuse, 0x1, P2 ;  /* 0x0000003b1e057211 */ /* 0x080fe400010f0eff */
[----:B------:R-:W-:-:S05]  /*4df0*/  LEA.HI.X.SX32 R3, R21, R59, 0x1, P1 ;  /* 0x0000003b15037211 */ /* 0x000fca00008f0eff */
[----:B------:R-:W-:Y:S04]  /*4e00*/  STL.64 [R1+0x7c8], R2 ;  /* 0x0007c80201007387 */ /* 0x000fe80000100a00 */
[----:B------:R3:W-:Y:S04]  /*4e10*/  STL.64 [R1], R8 ;  /* 0x0000000801007387 */ /* 0x0007e80000100a00 */
[----:B------:R-:W-:Y:S04]  /*4e20*/  STL [R1+0x7d0], R5 ;  /* 0x0007d00501007387 */ /* 0x000fe80000100800 */
[----:B------:R-:W-:Y:S01]  /*4e30*/  STL [R1+0x7d4], R4 ;  /* 0x0007d40401007387 */ /* 0x000fe20000100800 */
[----:B--2---:R-:W-:-:S04]  /*4e40*/  LEA R6, P3, R41, R58, 0x1 ;  /* 0x0000003a29067211 */ /* 0x004fc800078608ff */
[----:B------:R-:W-:Y:S02]  /*4e50*/  LEA.HI.X.SX32 R7, R41, R59, 0x1, P3 ;  /* 0x0000003b29077211 */ /* 0x000fe400018f0eff */
[----:B------:R-:W2:Y:S04]  /*4e60*/  LDL.LU R41, [R1+0x108] ;  /* 0x0001080001297983 */ /* 0x000ea80000300800 */
[----:B------:R-:W-:Y:S04]  /*4e70*/  STL [R1+0x7d8], R7 ;  /* 0x0007d80701007387 */ /* 0x000fe80000100800 */
[----:B------:R0:W-:Y:S01]  /*4e80*/  STL [R1+0x7dc], R6 ;  /* 0x0007dc0601007387 */ /* 0x0001e20000100800 */
[----:B---3--:R-:W-:-:S02]  /*4e90*/  LEA R8, P0, R31, R58, 0x1 ;  /* 0x0000003a1f087211 */ /* 0x008fc400078008ff */
[CC--:B----4-:R-:W-:Y:S02]  /*4ea0*/  LEA R10, P1, R28.reuse, R58.reuse, 0x1 ;  /* 0x0000003a1c0a7211 */ /* 0x0d0fe400078208ff */
[-C--:B------:R-:W-:Y:S02]  /*4eb0*/  LEA.HI.X.SX32 R9, R31, R59.reuse, 0x1, P0 ;  /* 0x0000003b1f097211 */ /* 0x080fe400000f0eff */
[-C--:B------:R-:W-:Y:S02]  /*4ec0*/  LEA.HI.X.SX32 R11, R28, R59.reuse, 0x1, P1 ;  /* 0x0000003b1c0b7211 */ /* 0x080fe400008f0eff */
[C---:B------:R-:W-:Y:S01]  /*4ed0*/  LEA R12, P2, R29.reuse, R58, 0x1 ;  /* 0x0000003a1d0c7211 */ /* 0x040fe200078408ff */
[----:B------:R-:W-:Y:S03]  /*4ee0*/  STL [R1+0x7e0], R9 ;  /* 0x0007e00901007387 */ /* 0x000fe60000100800 */
[----:B------:R-:W-:-:S02]  /*4ef0*/  LEA.HI.X.SX32 R13, R29, R59, 0x1, P2 ;  /* 0x0000003b1d0d7211 */ /* 0x000fc400010f0eff */
[CC--:B------:R-:W-:Y:S01]  /*4f00*/  LEA R14, P3, R22.reuse, R58.reuse, 0x1 ;  /* 0x0000003a160e7211 */ /* 0x0c0fe200078608ff */
[----:B------:R-:W-:Y:S03]  /*4f10*/  STL [R1+0x7e4], R8 ;  /* 0x0007e40801007387 */ /* 0x000fe60000100800 */
[----:B------:R-:W-:Y:S01]  /*4f20*/  LEA.HI.X.SX32 R15, R22, R59, 0x1, P3 ;  /* 0x0000003b160f7211 */ /* 0x000fe200018f0eff */
[----:B------:R-:W-:Y:S04]  /*4f30*/  STL [R1+0x7e8], R11 ;  /* 0x0007e80b01007387 */ /* 0x000fe80000100800 */
[----:B------:R-:W-:Y:S04]  /*4f40*/  STL [R1+0x7ec], R10 ;  /* 0x0007ec0a01007387 */ /* 0x000fe80000100800 */
[----:B------:R-:W-:Y:S04]  /*4f50*/  STL [R1+0x7f0], R13 ;  /* 0x0007f00d01007387 */ /* 0x000fe80000100800 */
[----:B------:R-:W-:Y:S01]  /*4f60*/  STL [R1+0x7f4], R12 ;  /* 0x0007f40c01007387 */ /* 0x000fe20000100800 */
[----:B------:R-:W-:-:S03]  /*4f70*/  LEA R16, P0, R32, R58, 0x1 ;  /* 0x0000003a20107211 */ /* 0x000fc600078008ff */
[----:B------:R-:W-:Y:S01]  /*4f80*/  STL [R1+0x7f8], R15 ;  /* 0x0007f80f01007387 */ /* 0x000fe20000100800 */
[-C--:B------:R-:W-:Y:S02]  /*4f90*/  LEA.HI.X.SX32 R17, R32, R59.reuse, 0x1, P0 ;  /* 0x0000003b20117211 */ /* 0x080fe400000f0eff */
[CC--:B------:R-:W-:Y:S01]  /*4fa0*/  LEA R18, P1, R39.reuse, R58.reuse, 0x1 ;  /* 0x0000003a27127211 */ /* 0x0c0fe200078208ff */
[----:B------:R-:W-:Y:S03]  /*4fb0*/  STL [R1+0x7fc], R14 ;  /* 0x0007fc0e01007387 */ /* 0x000fe60000100800 */
[-C--:B------:R-:W-:Y:S02]  /*4fc0*/  LEA.HI.X.SX32 R19, R39, R59.reuse, 0x1, P1 ;  /* 0x0000003b27137211 */ /* 0x080fe400008f0eff */
[CC--:B------:R-:W-:Y:S01]  /*4fd0*/  LEA R20, P2, R40.reuse, R58.reuse, 0x1 ;  /* 0x0000003a28147211 */ /* 0x0c0fe200078408ff */
[----:B------:R-:W-:Y:S03]  /*4fe0*/  STL [R1+0x800], R17 ;  /* 0x0008001101007387 */ /* 0x000fe60000100800 */
[----:B------:R-:W-:Y:S01]  /*4ff0*/  LEA.HI.X.SX32 R21, R40, R59, 0x1, P2 ;  /* 0x0000003b28157211 */ /* 0x000fe200010f0eff */
[----:B------:R-:W-:Y:S04]  /*5000*/  STL [R1+0x804], R16 ;  /* 0x0008041001007387 */ /* 0x000fe80000100800 */
[----:B------:R-:W-:Y:S04]  /*5010*/  STL [R1+0x808], R19 ;  /* 0x0008081301007387 */ /* 0x000fe80000100800 */
[----:B------:R-:W-:Y:S04]  /*5020*/  STL [R1+0x80c], R18 ;  /* 0x00080c1201007387 */ /* 0x000fe80000100800 */
[----:B------:R-:W-:Y:S04]  /*5030*/  STL [R1+0x810], R21 ;  /* 0x0008101501007387 */ /* 0x000fe80000100800 */
[----:B------:R-:W-:Y:S04]  /*5040*/  STL [R1+0x814], R20 ;  /* 0x0008141401007387 */ /* 0x000fe80000100800 */
[----:B0-----:R-:W3:Y:S04]  /*5050*/  LDL.LU R6, [R1+0x3b0] ;  /* 0x0003b00001067983 */ /* 0x001ee80000300800 */
[----:B------:R-:W4:Y:S04]  /*5060*/  LDL.LU R7, [R1+0x3a0] ;  /* 0x0003a00001077983 */ /* 0x000f280000300800 */
[----:B------:R-:W5:Y:S01]  /*5070*/  LDL.LU R3, [R1+0x394] ;  /* 0x0003940001037983 */ /* 0x000f620000300800 */
[----:B------:R-:W-:-:S02]  /*5080*/  LEA R24, P1, R61, R58, 0x1 ;  /* 0x0000003a3d187211 */ /* 0x000fc400078208ff */
[CC--:B------:R-:W-:Y:S01]  /*5090*/  LEA R26, P2, R56.reuse, R58.reuse, 0x1 ;  /* 0x0000003a381a7211 */ /* 0x0c0fe200078408ff */
[----:B------:R-:W3:Y:S01]  /*50a0*/  LDL.LU R5, [R1+0x388] ;  /* 0x0003880001057983 */ /* 0x000ee20000300800 */
[-C--:B------:R-:W-:Y:S02]  /*50b0*/  LEA.HI.X.SX32 R25, R61, R59.reuse, 0x1, P1 ;  /* 0x0000003b3d197211 */ /* 0x080fe400008f0eff */
[----:B------:R-:W-:Y:S01]  /*50c0*/  LEA.HI.X.SX32 R27, R56, R59, 0x1, P2 ;  /* 0x0000003b381b7211 */ /* 0x000fe200010f0eff */
[----:B------:R-:W3:Y:S01]  /*50d0*/  LDL.LU R2, [R1+0x37c] ;  /* 0x00037c0001027983 */ /* 0x000ee20000300800 */
[----:B------:R-:W-:-:S03]  /*50e0*/  LEA R30, P1, R52, R58, 0x1 ;  /* 0x0000003a341e7211 */ /* 0x000fc600078208ff */
[----:B------:R-:W3:Y:S01]  /*50f0*/  LDL.LU R4, [R1+0x370] ;  /* 0x0003700001047983 */ /* 0x000ee20000300800 */
[----:B------:R-:W-:Y:S02]  /*5100*/  LEA R32, P2, R50, R58, 0x1 ;  /* 0x0000003a32207211 */ /* 0x000fe400078408ff */
[-C--:B------:R-:W-:Y:S02]  /*5110*/  LEA.HI.X.SX32 R31, R52, R59.reuse, 0x1, P1 ;  /* 0x0000003b341f7211 */ /* 0x080fe400008f0eff */
[----:B------:R-:W-:Y:S02]  /*5120*/  LEA R60, R60, R38, 0x1 ;  /* 0x000000263c3c7211 */ /* 0x000fe400078e08ff */
[----:B------:R-:W-:Y:S02]  /*5130*/  LEA.HI.X.SX32 R33, R50, R59, 0x1, P2 ;  /* 0x0000003b32217211 */ /* 0x000fe400010f0eff */
[-C--:B------:R-:W-:Y:S02]  /*5140*/  LEA R36, P1, R44, R58.reuse, 0x1 ;  /* 0x0000003a2c247211 */ /* 0x080fe400078208ff */
[----:B------:R-:W-:-:S02]  /*5150*/  LEA R38, P2, R42, R58, 0x1 ;  /* 0x0000003a2a267211 */ /* 0x000fc400078408ff */
[-C--:B------:R-:W-:Y:S02]  /*5160*/  LEA.HI.X.SX32 R37, R44, R59.reuse, 0x1, P1 ;  /* 0x0000003b2c257211 */ /* 0x080fe400008f0eff */
[-C--:B------:R-:W-:Y:S02]  /*5170*/  LEA.HI.X.SX32 R39, R42, R59.reuse, 0x1, P2 ;  /* 0x0000003b2a277211 */ /* 0x080fe400010f0eff */
[-C--:B------:R-:W-:Y:S02]  /*5180*/  LEA R42, P1, R43, R58.reuse, 0x1 ;  /* 0x0000003a2b2a7211 */ /* 0x080fe400078208ff */
[----:B------:R-:W-:Y:S02]  /*5190*/  LEA R44, P2, R45, R58, 0x1 ;  /* 0x0000003a2d2c7211 */ /* 0x000fe400078408ff */
[-C--:B------:R-:W-:Y:S02]  /*51a0*/  LEA.HI.X.SX32 R43, R43, R59.reuse, 0x1, P1 ;  /* 0x0000003b2b2b7211 */ /* 0x080fe400008f0eff */
[----:B------:R-:W-:-:S02]  /*51b0*/  LEA.HI.X.SX32 R45, R45, R59, 0x1, P2 ;  /* 0x0000003b2d2d7211 */ /* 0x000fc400010f0eff */
[----:B------:R-:W-:-:S04]  /*51c0*/  LEA R50, P2, R51, R58, 0x1 ;  /* 0x0000003a33327211 */ /* 0x000fc800078408ff */
[----:B------:R-:W-:Y:S02]  /*51d0*/  LEA.HI.X.SX32 R51, R51, R59, 0x1, P2 ;  /* 0x0000003b33337211 */ /* 0x000fe400010f0eff */
[----:B------:R-:W-:-:S04]  /*51e0*/  LEA R56, P2, R57, R58, 0x1 ;  /* 0x0000003a39387211 */ /* 0x000fc800078408ff */
[----:B------:R-:W-:Y:S02]  /*51f0*/  LEA.HI.X.SX32 R57, R57, R59, 0x1, P2 ;  /* 0x0000003b39397211 */ /* 0x000fe400010f0eff */
[----:B--2---:R-:W-:-:S04]  /*5200*/  LEA R22, P0, R41, R58, 0x1 ;  /* 0x0000003a29167211 */ /* 0x004fc800078008ff */
[----:B------:R-:W-:Y:S02]  /*5210*/  LEA.HI.X.SX32 R23, R41, R59, 0x1, P0 ;  /* 0x0000003b29177211 */ /* 0x000fe400000f0eff */
[----:B------:R-:W-:-:S03]  /*5220*/  LEA R28, P0, R54, R58, 0x1 ;  /* 0x0000003a361c7211 */ /* 0x000fc600078008ff */
[----:B------:R-:W-:Y:S01]  /*5230*/  STL [R1+0x818], R23 ;  /* 0x0008181701007387 */ /* 0x000fe20000100800 */
[----:B------:R-:W-:-:S03]  /*5240*/  LEA.HI.X.SX32 R29, R54, R59, 0x1, P0 ;  /* 0x0000003b361d7211 */ /* 0x000fc600000f0eff */
[----:B------:R-:W-:Y:S01]  /*5250*/  STL [R1+0x81c], R22 ;  /* 0x00081c1601007387 */ /* 0x000fe20000100800 */
[----:B------:R-:W-:-:S03]  /*5260*/  LEA R34, P0, R48, R58, 0x1 ;  /* 0x0000003a30227211 */ /* 0x000fc600078008ff */
[----:B------:R-:W-:Y:S04]  /*5270*/  STL [R1+0x820], R25 ;  /* 0x0008201901007387 */ /* 0x000fe80000100800 */
[----:B------:R-:W-:Y:S01]  /*5280*/  STL [R1+0x824], R24 ;  /* 0x0008241801007387 */ /* 0x000fe20000100800 */
[----:B------:R-:W-:-:S03]  /*5290*/  LEA.HI.X.SX32 R35, R48, R59, 0x1, P0 ;  /* 0x0000003b30237211 */ /* 0x000fc600000f0eff */
[----:B------:R-:W-:Y:S04]  /*52a0*/  STL [R1+0x828], R27 ;  /* 0x0008281b01007387 */ /* 0x000fe80000100800 */
[----:B------:R-:W-:Y:S01]  /*52b0*/  STL [R1+0x82c], R26 ;  /* 0x00082c1a01007387 */ /* 0x000fe20000100800 */
[----:B------:R-:W-:-:S03]  /*52c0*/  LEA R40, P0, R46, R58, 0x1 ;  /* 0x0000003a2e287211 */ /* 0x000fc600078008ff */
[----:B------:R0:W-:Y:S04]  /*52d0*/  STL [R1+0x830], R29 ;  /* 0x0008301d01007387 */ /* 0x0001e80000100800 */
[----:B------:R-:W-:Y:S04]  /*52e0*/  STL [R1+0x834], R28 ;  /* 0x0008341c01007387 */ /* 0x000fe80000100800 */
[----:B------:R-:W-:Y:S04]  /*52f0*/  STL [R1+0x838], R31 ;  /* 0x0008381f01007387 */ /* 0x000fe80000100800 */
[----:B------:R-:W-:Y:S01]  /*5300*/  STL [R1+0x83c], R30 ;  /* 0x00083c1e01007387 */ /* 0x000fe20000100800 */
[----:B------:R-:W-:-:S03]  /*5310*/  LEA.HI.X.SX32 R41, R46, R59, 0x1, P0 ;  /* 0x0000003b2e297211 */ /* 0x000fc600000f0eff */
[----:B------:R-:W-:Y:S04]  /*5320*/  STL [R1+0x840], R33 ;  /* 0x0008402101007387 */ /* 0x000fe80000100800 */
[----:B------:R-:W-:Y:S01]  /*5330*/  STL [R1+0x844], R32 ;  /* 0x0008442001007387 */ /* 0x000fe20000100800 */
[----:B------:R-:W-:-:S03]  /*5340*/  LEA R46, P0, R47, R58, 0x1 ;  /* 0x0000003a2f2e7211 */ /* 0x000fc600078008ff */
[----:B------:R-:W-:Y:S04]  /*5350*/  STL [R1+0x848], R35 ;  /* 0x0008482301007387 */ /* 0x000fe80000100800 */
[----:B------:R-:W-:Y:S01]  /*5360*/  STL [R1+0x84c], R34 ;  /* 0x00084c2201007387 */ /* 0x000fe20000100800 */
[----:B------:R-:W-:-:S03]  /*5370*/  LEA R48, P1, R49, R58, 0x1 ;  /* 0x0000003a31307211 */ /* 0x000fc600078208ff */
[----:B------:R-:W-:Y:S04]  /*5380*/  STL [R1+0x850], R37 ;  /* 0x0008502501007387 */ /* 0x000fe80000100800 */
[----:B------:R-:W-:Y:S01]  /*5390*/  STL [R1+0x854], R36 ;  /* 0x0008542401007387 */ /* 0x000fe20000100800 */
[----:B------:R-:W-:-:S03]  /*53a0*/  LEA.HI.X.SX32 R47, R47, R59, 0x1, P0 ;  /* 0x0000003b2f2f7211 */ /* 0x000fc600000f0eff */
[----:B------:R-:W-:Y:S04]  /*53b0*/  STL [R1+0x858], R39 ;  /* 0x0008582701007387 */ /* 0x000fe80000100800 */
[----:B------:R-:W-:Y:S01]  /*53c0*/  STL [R1+0x85c], R38 ;  /* 0x00085c2601007387 */ /* 0x000fe20000100800 */
[----:B------:R-:W-:-:S03]  /*53d0*/  LEA.HI.X.SX32 R49, R49, R59, 0x1, P1 ;  /* 0x0000003b31317211 */ /* 0x000fc600008f0eff */
[----:B------:R-:W-:Y:S01]  /*53e0*/  STL [R1+0x860], R41 ;  /* 0x0008602901007387 */ /* 0x000fe20000100800 */
[----:B------:R-:W-:-:S03]  /*53f0*/  LEA R52, P0, R53, R58, 0x1 ;  /* 0x0000003a35347211 */ /* 0x000fc600078008ff */
[----:B------:R-:W-:Y:S04]  /*5400*/  STL [R1+0x864], R40 ;  /* 0x0008642801007387 */ /* 0x000fe80000100800 */
[----:B------:R-:W-:Y:S01]  /*5410*/  STL [R1+0x868], R43 ;  /* 0x0008682b01007387 */ /* 0x000fe20000100800 */
[----:B------:R-:W-:-:S03]  /*5420*/  LEA R54, P1, R55, R58, 0x1 ;  /* 0x0000003a37367211 */ /* 0x000fc600078208ff */
[----:B------:R-:W-:Y:S01]  /*5430*/  STL [R1+0x86c], R42 ;  /* 0x00086c2a01007387 */ /* 0x000fe20000100800 */
[----:B------:R-:W-:-:S03]  /*5440*/  LEA.HI.X.SX32 R53, R53, R59, 0x1, P0 ;  /* 0x0000003b35357211 */ /* 0x000fc600000f0eff */
[----:B------:R-:W-:Y:S04]  /*5450*/  STL [R1+0x870], R45 ;  /* 0x0008702d01007387 */ /* 0x000fe80000100800 */
[----:B------:R-:W-:Y:S04]  /*5460*/  STL [R1+0x874], R44 ;  /* 0x0008742c01007387 */ /* 0x000fe80000100800 */
[----:B------:R-:W-:Y:S01]  /*5470*/  STL [R1+0x878], R47 ;  /* 0x0008782f01007387 */ /* 0x000fe20000100800 */
[----:B------:R-:W-:-:S03]  /*5480*/  LEA.HI.X.SX32 R55, R55, R59, 0x1, P1 ;  /* 0x0000003b37377211 */ /* 0x000fc600008f0eff */
[----:B------:R-:W-:Y:S04]  /*5490*/  STL [R1+0x87c], R46 ;  /* 0x00087c2e01007387 */ /* 0x000fe80000100800 */
        /* <DEDUP_REMOVED lines=10> */
[----:B0-----:R-:W2:Y:S04]  /*5540*/  LDL.LU R29, [R1+0x364] ;  /* 0x00036400011d7983 */ /* 0x001ea80000300800 */
[----:B------:R-:W2:Y:S04]  /*5550*/  LDL.LU R26, [R1+0x358] ;  /* 0x00035800011a7983 */ /* 0x000ea80000300800 */
        /* <DEDUP_REMOVED lines=12> */
[----:B-----5:R0:W-:Y:S04]  /*5620*/  STS.U16 [R0+0x4800], R3 ;  /* 0x0048000300007388 */ /* 0x0201e80000000400 */
[----:B------:R-:W5:Y:S04]  /*5630*/  LDL.LU R14, [R1+0x2bc] ;  /* 0x0002bc00010e7983 */ /* 0x000f680000300800 */
[----:B0-----:R-:W2:Y:S04]  /*5640*/  LDL.LU R3, [R1+0x2b0] ;  /* 0x0002b00001037983 */ /* 0x001ea80000300800 */
[----:B---3--:R0:W-:Y:S04]  /*5650*/  STS.U16 [R0+0x5000], R5 ;  /* 0x0050000500007388 */ /* 0x0081e80000000400 */
[----:B------:R-:W3:Y:S04]  /*5660*/  LDL.LU R15, [R1+0x2a4] ;  /* 0x0002a400010f7983 */ /* 0x000ee80000300800 */
[----:B0-----:R-:W3:Y:S04]  /*5670*/  LDL.LU R5, [R1+0x298] ;  /* 0x0002980001057983 */ /* 0x001ee80000300800 */
[----:B------:R0:W-:Y:S04]  /*5680*/  STS.U16 [R0+0x5800], R2 ;  /* 0x0058000200007388 */ /* 0x0001e80000000400 */
[----:B------:R-:W5:Y:S04]  /*5690*/  LDL.LU R12, [R1+0x28c] ;  /* 0x00028c00010c7983 */ /* 0x000f680000300800 */
[----:B0-----:R-:W5:Y:S04]  /*56a0*/  LDL.LU R2, [R1+0x280] ;  /* 0x0002800001027983 */ /* 0x001f680000300800 */
[----:B------:R-:W5:Y:S04]  /*56b0*/  LDL.LU R13, [R1+0x274] ;  /* 0x00027400010d7983 */ /* 0x000f680000300800 */
[----:B------:R-:W5:Y:S04]  /*56c0*/  LDL.LU R10, [R1+0x268] ;  /* 0x00026800010a7983 */ /* 0x000f680000300800 */
[----:B------:R-:W5:Y:S04]  /*56d0*/  LDL.LU R11, [R1+0x25c] ;  /* 0x00025c00010b7983 */ /* 0x000f680000300800 */
[----:B------:R-:W5:Y:S04]  /*56e0*/  LDL.LU R8, [R1+0x250] ;  /* 0x0002500001087983 */ /* 0x000f680000300800 */
[----:B------:R0:W-:Y:S04]  /*56f0*/  STS.U16 [R0+0x3800], R6 ;  /* 0x0038000600007388 */ /* 0x0001e80000000400 */
[----:B------:R-:W5:Y:S04]  /*5700*/  LDL.LU R9, [R1+0x244] ;  /* 0x0002440001097983 */ /* 0x000f680000300800 */
[----:B----4-:R1:W-:Y:S04]  /*5710*/  STS.U16 [R0+0x4000], R7 ;  /* 0x0040000700007388 */ /* 0x0103e80000000400 */
[----:B0-----:R-:W4:Y:S04]  /*5720*/  LDL.LU R6, [R1+0x238] ;  /* 0x0002380001067983 */ /* 0x001f280000300800 */
[----:B------:R0:W-:Y:S04]  /*5730*/  STS.U16 [R0+0x6000], R4 ;  /* 0x0060000400007388 */ /* 0x0001e80000000400 */
[----:B-1----:R-:W4:Y:S04]  /*5740*/  LDL.LU R7, [R1+0x22c] ;  /* 0x00022c0001077983 */ /* 0x002f280000300800 */
[----:B0-----:R-:W4:Y:S04]  /*5750*/  LDL.LU R4, [R1+0x220] ;  /* 0x0002200001047983 */ /* 0x001f280000300800 */
[----:B--2---:R0:W-:Y:S04]  /*5760*/  STS.U16 [R0+0xe000], R3 ;  /* 0x00e0000300007388 */ /* 0x0041e80000000400 */
[----:B0-----:R-:W2:Y:S04]  /*5770*/  LDL.LU R3, [R1+0x214] ;  /* 0x0002140001037983 */ /* 0x001ea80000300800 */
[----:B---3--:R0:W-:Y:S04]  /*5780*/  STS.U16 [R0+0xf000], R5 ;  /* 0x00f0000500007388 */ /* 0x0081e80000000400 */
[----:B0-----:R-:W3:Y:S04]  /*5790*/  LDL.LU R5, [R1+0x208] ;  /* 0x0002080001057983 */ /* 0x001ee80000300800 */
[----:B-----5:R0:W-:Y:S04]  /*57a0*/  STS.U16 [R0+0x10000], R2 ;  /* 0x0100000200007388 */ /* 0x0201e80000000400 */
[----:B------:R1:W-:Y:S04]  /*57b0*/  STS.U16 [R0+0x6800], R29 ;  /* 0x0068001d00007388 */ /* 0x0003e80000000400 */
[----:B0-----:R-:W5:Y:S04]  /*57c0*/  LDL.LU R2, [R1+0x1fc] ;  /* 0x0001fc0001027983 */ /* 0x001f680000300800 */
[----:B------:R0:W-:Y:S04]  /*57d0*/  STS.U16 [R0+0x7000], R26 ;  /* 0x0070001a00007388 */ /* 0x0001e80000000400 */
[----:B-1----:R-:W4:Y:S04]  /*57e0*/  LDL.LU R29, [R1+0x1f0] ;  /* 0x0001f000011d7983 */ /* 0x002f280000300800 */
[----:B------:R1:W-:Y:S04]  /*57f0*/  STS.U16 [R0+0x7800], R27 ;  /* 0x0078001b00007388 */ /* 0x0003e80000000400 */
[----:B0-----:R-:W4:Y:S04]  /*5800*/  LDL.LU R26, [R1+0x1e4] ;  /* 0x0001e400011a7983 */ /* 0x001f280000300800 */
[----:B------:R0:W-:Y:S04]  /*5810*/  STS.U16 [R0+0x8000], R24 ;  /* 0x0080001800007388 */ /* 0x0001e80000000400 */
[----:B-1----:R-:W4:Y:S04]  /*5820*/  LDL.LU R27, [R1+0x1d8] ;  /* 0x0001d800011b7983 */ /* 0x002f280000300800 */
[----:B------:R1:W-:Y:S04]  /*5830*/  STS.U16 [R0+0x8800], R25 ;  /* 0x0088001900007388 */ /* 0x0003e80000000400 */
[----:B0-----:R-:W4:Y:S04]  /*5840*/  LDL.LU R24, [R1+0x1cc] ;  /* 0x0001cc0001187983 */ /* 0x001f280000300800 */
[----:B------:R0:W-:Y:S04]  /*5850*/  STS.U16 [R0+0x9000], R61 ;  /* 0x0090003d00007388 */ /* 0x0001e80000000400 */
[----:B-1----:R-:W5:Y:S04]  /*5860*/  LDL.LU R25, [R1+0x1c0] ;  /* 0x0001c00001197983 */ /* 0x002f680000300800 */
[----:B------:R1:W-:Y:S04]  /*5870*/  STS.U16 [R0+0x9800], R22 ;  /* 0x0098001600007388 */ /* 0x0003e80000000400 */
[----:B0-----:R-:W5:Y:S04]  /*5880*/  LDL.LU R61, [R1+0x1b4] ;  /* 0x0001b400013d7983 */ /* 0x001f680000300800 */
        /* <DEDUP_REMOVED lines=20> */
[----:B-1----:R-:W5:Y:S04]  /*59d0*/  LDL.LU R12, [R1+0x188] ;  /* 0x00018800010c7983 */ /* 0x002f680000300800 */
[----:B--2---:R0:W-:Y:S04]  /*59e0*/  STS.U16 [R0+0x14800], R3 ;  /* 0x0148000300007388 */ /* 0x0041e80000000400 */
[----:B0-----:R-:W2:Y:S04]  /*59f0*/  LDL.LU R3, [R1+0x184] ;  /* 0x0001840001037983 */ /* 0x001ea80000300800 */
[----:B------:R0:W-:Y:S04]  /*5a00*/  STS.U16 [R0+0x10800], R13 ;  /* 0x0108000d00007388 */ /* 0x0001e80000000400 */
[----:B---3--:R1:W-:Y:S04]  /*5a10*/  STS.U16 [R0+0x15000], R5 ;  /* 0x0150000500007388 */ /* 0x0083e80000000400 */
[----:B0-----:R-:W3:Y:S04]  /*5a20*/  LDL.LU R13, [R1+0x180] ;  /* 0x00018000010d7983 */ /* 0x001ee80000300800 */
[----:B-1----:R-:W3:Y:S04]  /*5a30*/  LDL.LU R5, [R1+0x17c] ;  /* 0x00017c0001057983 */ /* 0x002ee80000300800 */
[----:B------:R0:W-:Y:S04]  /*5a40*/  STS.U16 [R0+0x11000], R10 ;  /* 0x0110000a00007388 */ /* 0x0001e80000000400 */
[----:B------:R1:W-:Y:S04]  /*5a50*/  STS.U16 [R0+0x11800], R11 ;  /* 0x0118000b00007388 */ /* 0x0003e80000000400 */
[----:B------:R1:W-:Y:S04]  /*5a60*/  STS.U16 [R0+0x12000], R8 ;  /* 0x0120000800007388 */ /* 0x0003e80000000400 */
[----:B0-----:R-:W3:Y:S04]  /*5a70*/  LDL.LU R10, [R1+0x404] ;  /* 0x00040400010a7983 */ /* 0x001ee80000300800 */
[----:B-1----:R-:W3:Y:S04]  /*5a80*/  LDL.LU R11, [R1+0x3f8] ;  /* 0x0003f800010b7983 */ /* 0x002ee80000300800 */
[----:B------:R0:W-:Y:S04]  /*5a90*/  STS.U16 [R0+0x12800], R9 ;  /* 0x0128000900007388 */ /* 0x0001e80000000400 */
[----:B------:R-:W3:Y:S04]  /*5aa0*/  LDL.LU R8, [R1+0x3ec] ;  /* 0x0003ec0001087983 */ /* 0x000ee80000300800 */
[----:B----4-:R1:W-:Y:S04]  /*5ab0*/  STS.U16 [R0+0x13000], R6 ;  /* 0x0130000600007388 */ /* 0x0103e80000000400 */
[----:B0-----:R-:W4:Y:S04]  /*5ac0*/  LDL.LU R9, [R1+0x3e0] ;  /* 0x0003e00001097983 */ /* 0x001f280000300800 */
[----:B------:R0:W-:Y:S04]  /*5ad0*/  STS.U16 [R0+0x13800], R7 ;  /* 0x0138000700007388 */ /* 0x0001e80000000400 */
[----:B-1----:R-:W4:Y:S04]  /*5ae0*/  LDL.LU R6, [R1+0x3d4] ;  /* 0x0003d40001067983 */ /* 0x002f280000300800 */
[----:B------:R1:W-:Y:S04]  /*5af0*/  STS.U16 [R0+0x14000], R4 ;  /* 0x0140000400007388 */ /* 0x0003e80000000400 */
[----:B0-----:R-:W4:Y:S04]  /*5b00*/  LDL.LU R7, [R1+0x3c8] ;  /* 0x0003c80001077983 */ /* 0x001f280000300800 */
[----:B-----5:R0:W-:Y:S04]  /*5b10*/  STS.U16 [R0+0x15800], R2 ;  /* 0x0158000200007388 */ /* 0x0201e80000000400 */
[----:B-1----:R-:W5:Y:S04]  /*5b20*/  LDL.LU R4, [R1+0x3bc] ;  /* 0x0003bc0001047983 */ /* 0x002f680000300800 */
[----:B0-----:R-:W4:Y:S04]  /*5b30*/  LDL.LU R2, [R1+0x3ac] ;  /* 0x0003ac0001027983 */ /* 0x001f280000300800 */
[----:B--2---:R0:W-:Y:S04]  /*5b40*/  STS.U16 [R0+0x1e800], R3 ;  /* 0x01e8000300007388 */ /* 0x0041e80000000400 */
[----:B0-----:R-:W2:Y:S04]  /*5b50*/  LDL.LU R3, [R1+0x39c] ;  /* 0x00039c0001037983 */ /* 0x001ea80000300800 */
[----:B------:R-:W-:Y:S04]  /*5b60*/  STS.U16 [R0+0x16000], R29 ;  /* 0x0160001d00007388 */ /* 0x000fe80000000400 */
[----:B---3--:R0:W-:Y:S04]  /*5b70*/  STS.U16 [R0+0x1f800], R5 ;  /* 0x01f8000500007388 */ /* 0x0081e80000000400 */
[----:B------:R1:W-:Y:S04]  /*5b80*/  STS.U16 [R0+0x16800], R26 ;  /* 0x0168001a00007388 */ /* 0x0003e80000000400 */
[----:B0-----:R-:W3:Y:S04]  /*5b90*/  LDL.LU R5, [R1+0x390] ;  /* 0x0003900001057983 */ /* 0x001ee80000300800 */
[----:B------:R-:W3:Y:S04]  /*5ba0*/  LDL.LU R31, [R1+0x384] ;  /* 0x00038400011f7983 */ /* 0x000ee80000300800 */
[----:B------:R-:W3:Y:S04]  /*5bb0*/  LDL.LU R28, [R1+0x378] ;  /* 0x00037800011c7983 */ /* 0x000ee80000300800 */
[----:B------:R-:W3:Y:S04]  /*5bc0*/  LDL.LU R29, [R1+0x36c] ;  /* 0x00036c00011d7983 */ /* 0x000ee80000300800 */
[----:B------:R0:W-:Y:S04]  /*5bd0*/  STS.U16 [R0+0x17000], R27 ;  /* 0x0170001b00007388 */ /* 0x0001e80000000400 */
[----:B-1----:R-:W3:Y:S04]  /*5be0*/  LDL.LU R26, [R1+0x360] ;  /* 0x00036000011a7983 */ /* 0x002ee80000300800 */
[----:B------:R1:W-:Y:S04]  /*5bf0*/  STS.U16 [R0+0x17800], R24 ;  /* 0x0178001800007388 */ /* 0x0003e80000000400 */
[----:B0-----:R-:W3:Y:S04]  /*5c00*/  LDL.LU R27, [R1+0x354] ;  /* 0x00035400011b7983 */ /* 0x001ee80000300800 */
        /* <DEDUP_REMOVED lines=13> */
[----:B------:R4:W-:Y:S04]  /*5ce0*/  STS.U16 [R0+0x1b800], R19 ;  /* 0x01b8001300007388 */ /* 0x0009e80000000400 */
[----:B-1----:R-:W3:Y:S01]  /*5cf0*/  LDL.LU R18, [R1+0x300] ;  /* 0x0003000001127983 */ /* 0x002ee20000300800 */
[----:B0-----:R-:W-:-:S03]  /*5d00*/  LOP3.LUT R61, R0, 0x20, RZ, 0x3c, !PT ;  /* 0x00000020003d7812 */ /* 0x001fc600078e3cff */
[----:B------:R0:W-:Y:S04]  /*5d10*/  STS.U16 [R0+0x1c000], R16 ;  /* 0x01c0001000007388 */ /* 0x0001e80000000400 */
[----:B----4-:R-:W4:Y:S04]  /*5d20*/  LDL.LU R19, [R1+0x2f4] ;  /* 0x0002f40001137983 */ /* 0x010f280000300800 */
[----:B------:R1:W-:Y:S04]  /*5d30*/  STS.U16 [R0+0x1c800], R17 ;  /* 0x01c8001100007388 */ /* 0x0003e80000000400 */
[----:B0-----:R-:W4:Y:S04]  /*5d40*/  LDL.LU R16, [R1+0x2e8] ;  /* 0x0002e80001107983 */ /* 0x001f280000300800 */
[----:B------:R0:W-:Y:S04]  /*5d50*/  STS.U16 [R0+0x1d000], R14 ;  /* 0x01d0000e00007388 */ /* 0x0001e80000000400 */
[----:B-1----:R-:W4:Y:S04]  /*5d60*/  LDL.LU R17, [R1+0x2dc] ;  /* 0x0002dc0001117983 */ /* 0x002f280000300800 */
[----:B------:R1:W-:Y:S04]  /*5d70*/  STS.U16 [R0+0x1d800], R15 ;  /* 0x01d8000f00007388 */ /* 0x0003e80000000400 */
[----:B0-----:R-:W4:Y:S04]  /*5d80*/  LDL.LU R14, [R1+0x2d0] ;  /* 0x0002d000010e7983 */ /* 0x001f280000300800 */
[----:B------:R0:W-:Y:S04]  /*5d90*/  STS.U16 [R0+0x1e000], R12 ;  /* 0x01e0000c00007388 */ /* 0x0001e80000000400 */
[----:B------:R-:W-:Y:S04]  /*5da0*/  STS.U16 [R0+0x1f000], R13 ;  /* 0x01f0000d00007388 */ /* 0x000fe80000000400 */
[----:B-1----:R-:W4:Y:S04]  /*5db0*/  LDL.LU R15, [R1+0x2c4] ;  /* 0x0002c400010f7983 */ /* 0x002f280000300800 */
[----:B------:R1:W-:Y:S04]  /*5dc0*/  STS.U16 [R61+0x3a00], R2 ;  /* 0x003a00023d007388 */ /* 0x0003e80000000400 */
[----:B0-----:R-:W4:Y:S04]  /*5dd0*/  LDL.LU R12, [R1+0x2b8] ;  /* 0x0002b800010c7983 */ /* 0x001f280000300800 */
[----:B-1----:R-:W4:Y:S04]  /*5de0*/  LDL.LU R2, [R1+0x2ac] ;  /* 0x0002ac0001027983 */ /* 0x002f280000300800 */
[----:B------:R-:W4:Y:S04]  /*5df0*/  LDL.LU R13, [R1+0x2a0] ;  /* 0x0002a000010d7983 */ /* 0x000f280000300800 */
[----:B--2---:R0:W-:Y:S04]  /*5e00*/  STS.U16 [R61+0x4200], R3 ;  /* 0x004200033d007388 */ /* 0x0041e80000000400 */
[----:B0-----:R-:W2:Y:S04]  /*5e10*/  LDL.LU R3, [R1+0x294] ;  /* 0x0002940001037983 */ /* 0x001ea80000300800 */
[----:B------:R0:W-:Y:S04]  /*5e20*/  STS.U16 [R61+0x200], R10 ;  /* 0x0002000a3d007388 */ /* 0x0001e80000000400 */
[----:B------:R1:W-:Y:S04]  /*5e30*/  STS.U16 [R61+0xa00], R11 ;  /* 0x000a000b3d007388 */ /* 0x0003e80000000400 */
[----:B------:R5:W-:Y:S04]  /*5e40*/  STS.U16 [R61+0x1200], R8 ;  /* 0x001200083d007388 */ /* 0x000be80000000400 */
[----:B0-----:R-:W2:Y:S04]  /*5e50*/  LDL.LU R10, [R1+0x288] ;  /* 0x00028800010a7983 */ /* 0x001ea80000300800 */
[----:B-1----:R-:W2:Y:S04]  /*5e60*/  LDL.LU R11, [R1+0x27c] ;  /* 0x00027c00010b7983 */ /* 0x002ea80000300800 */
[----:B------:R0:W-:Y:S04]  /*5e70*/  STS.U16 [R61+0x1a00], R9 ;  /* 0x001a00093d007388 */ /* 0x0001e80000000400 */
[----:B-----5:R-:W5:Y:S04]  /*5e80*/  LDL.LU R8, [R1+0x270] ;  /* 0x0002700001087983 */ /* 0x020f680000300800 */
[----:B------:R1:W-:Y:S04]  /*5e90*/  STS.U16 [R61+0x2200], R6 ;  /* 0x002200063d007388 */ /* 0x0003e80000000400 */
[----:B0-----:R-:W5:Y:S04]  /*5ea0*/  LDL.LU R9, [R1+0x264] ;  /* 0x0002640001097983 */ /* 0x001f680000300800 */
[----:B------:R0:W-:Y:S04]  /*5eb0*/  STS.U16 [R61+0x2a00], R7 ;  /* 0x002a00073d007388 */ /* 0x0001e80000000400 */
[----:B-1----:R-:W5:Y:S04]  /*5ec0*/  LDL.LU R6, [R1+0x258] ;  /* 0x0002580001067983 */ /* 0x002f680000300800 */
[----:B------:R1:W-:Y:S04]  /*5ed0*/  STS.U16 [R61+0x3200], R4 ;  /* 0x003200043d007388 */ /* 0x0003e80000000400 */
[----:B0-----:R-:W5:Y:S04]  /*5ee0*/  LDL.LU R7, [R1+0x24c] ;  /* 0x00024c0001077983 */ /* 0x001f680000300800 */
[----:B---3--:R0:W-:Y:S04]  /*5ef0*/  STS.U16 [R61+0x4a00], R5 ;  /* 0x004a00053d007388 */ /* 0x0081e80000000400 */
[----:B-1----:R-:W3:Y:S04]  /*5f00*/  LDL.LU R4, [R1+0x240] ;  /* 0x0002400001047983 */ /* 0x002ee80000300800 */
[----:B0-----:R-:W3:Y:S04]  /*5f10*/  LDL.LU R5, [R1+0x234] ;  /* 0x0002340001057983 */ /* 0x001ee80000300800 */
[----:B----4-:R0:W-:Y:S04]  /*5f20*/  STS.U16 [R61+0xe200], R2 ;  /* 0x00e200023d007388 */ /* 0x0101e80000000400 */
[----:B0-----:R-:W4:Y:S04]  /*5f30*/  LDL.LU R2, [R1+0x228] ;  /* 0x0002280001027983 */ /* 0x001f280000300800 */
        /* <DEDUP_REMOVED lines=8> */
[----:B------:R-:W2:Y:S04]  /*5fc0*/  LDL.LU R29, [R1+0x1f8] ;  /* 0x0001f800011d7983 */ /* 0x000ea80000300800 */
[----:B------:R1:W-:Y:S04]  /*5fd0*/  STS.U16 [R61+0x7200], R27 ;  /* 0x0072001b3d007388 */ /* 0x0003e80000000400 */
[----:B0-----:R-:W2:Y:S04]  /*5fe0*/  LDL.LU R26, [R1+0x1ec] ;  /* 0x0001ec00011a7983 */ /* 0x001ea80000300800 */
[----:B------:R0:W-:Y:S04]  /*5ff0*/  STS.U16 [R61+0x7a00], R24 ;  /* 0x007a00183d007388 */ /* 0x0001e80000000400 */
[----:B-1----:R-:W2:Y:S04]  /*6000*/  LDL.LU R27, [R1+0x1e0] ;  /* 0x0001e000011b7983 */ /* 0x002ea80000300800 */
        /* <DEDUP_REMOVED lines=28> */
[----:B----4-:R1:W-:Y:S04]  /*61d0*/  STS.U16 [R61+0x13a00], R2 ;  /* 0x013a00023d007388 */ /* 0x0103e80000000400 */
[----:B0-----:R-:W4:Y:S04]  /*61e0*/  LDL.LU R10, [R1+0x134] ;  /* 0x00013400010a7983 */ /* 0x001f280000300800 */
[----:B-1----:R-:W4:Y:S04]  /*61f0*/  LDL.LU R2, [R1+0x130] ;  /* 0x0001300001027983 */ /* 0x002f280000300800 */
[----:B------:R0:W-:Y:S04]  /*6200*/  STS.U16 [R61+0x10200], R11 ;  /* 0x0102000b3d007388 */ /* 0x0001e80000000400 */
[----:B-----5:R1:W-:Y:S04]  /*6210*/  STS.U16 [R61+0x10a00], R8 ;  /* 0x010a00083d007388 */ /* 0x0203e80000000400 */
[----:B------:R5:W-:Y:S04]  /*6220*/  STS.U16 [R61+0x11200], R9 ;  /* 0x011200093d007388 */ /* 0x000be80000000400 */
[----:B0-----:R-:W4:Y:S04]  /*6230*/  LDL.LU R11, [R1+0x128] ;  /* 0x00012800010b7983 */ /* 0x001f280000300800 */
[----:B-1----:R-:W4:Y:S04]  /*6240*/  LDL.LU R8, [R1+0x11c] ;  /* 0x00011c0001087983 */ /* 0x002f280000300800 */
[----:B------:R0:W-:Y:S04]  /*6250*/  STS.U16 [R61+0x11a00], R6 ;  /* 0x011a00063d007388 */ /* 0x0001e80000000400 */
[----:B-----5:R-:W5:Y:S04]  /*6260*/  LDL.LU R9, [R1+0x400] ;  /* 0x0004000001097983 */ /* 0x020f680000300800 */
[----:B------:R1:W-:Y:S04]  /*6270*/  STS.U16 [R61+0x12200], R7 ;  /* 0x012200073d007388 */ /* 0x0003e80000000400 */
[----:B0-----:R-:W5:Y:S04]  /*6280*/  LDL.LU R6, [R1+0x3f4] ;  /* 0x0003f40001067983 */ /* 0x001f680000300800 */
[----:B---3--:R0:W-:Y:S04]  /*6290*/  STS.U16 [R61+0x12a00], R4 ;  /* 0x012a00043d007388 */ /* 0x0081e80000000400 */
[----:B-1----:R-:W3:Y:S04]  /*62a0*/  LDL.LU R7, [R1+0x3e8] ;  /* 0x0003e80001077983 */ /* 0x002ee80000300800 */
[----:B------:R1:W-:Y:S04]  /*62b0*/  STS.U16 [R61+0x13200], R5 ;  /* 0x013200053d007388 */ /* 0x0003e80000000400 */
[----:B0-----:R-:W3:Y:S04]  /*62c0*/  LDL.LU R4, [R1+0x3dc] ;  /* 0x0003dc0001047983 */ /* 0x001ee80000300800 */
[----:B-1----:R-:W3:Y:S04]  /*62d0*/  LDL.LU R5, [R1+0x3d0] ;  /* 0x0003d00001057983 */ /* 0x002ee80000300800 */
[----:B--2---:R0:W-:Y:S04]  /*62e0*/  STS.U16 [R61+0x14200], R3 ;  /* 0x014200033d007388 */ /* 0x0041e80000000400 */
[----:B0-----:R-:W2:Y:S04]  /*62f0*/  LDL.LU R3, [R1+0x3c4] ;  /* 0x0003c40001037983 */ /* 0x001ea80000300800 */
[----:B------:R-:W-:Y:S04]  /*6300*/  STS.U16 [R61+0x14a00], R31 ;  /* 0x014a001f3d007388 */ /* 0x000fe80000000400 */
[----:B------:R-:W-:Y:S04]  /*6310*/  STS.U16 [R61+0x15200], R28 ;  /* 0x0152001c3d007388 */ /* 0x000fe80000000400 */
[----:B------:R-:W-:Y:S01]  /*6320*/  STS.U16 [R61+0x15a00], R29 ;  /* 0x015a001d3d007388 */ /* 0x000fe20000000400 */
[----:B------:R-:W-:-:S03]  /*6330*/  LEA R58, P3, R60, R58, 0x1 ;  /* 0x0000003a3c3a7211 */ /* 0x000fc600078608ff */
[----:B------:R-:W-:Y:S04]  /*6340*/  STS.U16 [R61+0x16200], R26 ;  /* 0x0162001a3d007388 */ /* 0x000fe80000000400 */
[----:B------:R-:W-:Y:S04]  /*6350*/  STS.U16 [R61+0x16a00], R27 ;  /* 0x016a001b3d007388 */ /* 0x000fe80000000400 */
[----:B------:R-:W-:Y:S04]  /*6360*/  STS.U16 [R61+0x17200], R24 ;  /* 0x017200183d007388 */ /* 0x000fe80000000400 */
[----:B------:R-:W-:Y:S01]  /*6370*/  STS.U16 [R61+0x17a00], R25 ;  /* 0x017a00193d007388 */ /* 0x000fe20000000400 */
[----:B------:R-:W-:-:S03]  /*6380*/  LEA.HI.X.SX32 R59, R60, R59, 0x1, P3 ;  /* 0x0000003b3c3b7211 */ /* 0x000fc600018f0eff */
[----:B------:R-:W-:Y:S01]  /*6390*/  STS.U16 [R61+0x18200], R22 ;  /* 0x018200163d007388 */ /* 0x000fe20000000400 */
[----:B------:R-:W-:-:S03]  /*63a0*/  LOP3.LUT R60, R0, 0x40, RZ, 0x3c, !PT ;  /* 0x00000040003c7812 */ /* 0x000fc600078e3cff */
[----:B------:R-:W-:Y:S04]  /*63b0*/  STS.U16 [R61+0x18a00], R23 ;  /* 0x018a00173d007388 */ /* 0x000fe80000000400 */
        /* <DEDUP_REMOVED lines=9> */
[----:B----4-:R0:W-:Y:S04]  /*6450*/  STS.U16 [R61+0x1ea00], R2 ;  /* 0x01ea00023d007388 */ /* 0x0101e80000000400 */
[----:B0-----:R-:W4:Y:S04]  /*6460*/  LDL.LU R2, [R1+0x3b8] ;  /* 0x0003b80001027983 */ /* 0x001f280000300800 */
[----:B------:R-:W4:Y:S04]  /*6470*/  LDL.LU R30, [R1+0x3a8] ;  /* 0x0003a800011e7983 */ /* 0x000f280000300800 */
        /* <DEDUP_REMOVED lines=17> */
[----:B------:R0:W-:Y:S04]  /*6590*/  STS.U16 [R61+0x1da00], R13 ;  /* 0x01da000d3d007388 */ /* 0x0001e80000000400 */
[----:B------:R-:W4:Y:S04]  /*65a0*/  LDL.LU R12, [R1+0x2cc] ;  /* 0x0002cc00010c7983 */ /* 0x000f280000300800 */
[----:B------:R1:W-:Y:S04]  /*65b0*/  STS.U16 [R61+0x1e200], R10 ;  /* 0x01e2000a3d007388 */ /* 0x0003e80000000400 */
[----:B------:R-:W-:Y:S04]  /*65c0*/  STS.U16 [R61+0x1f200], R11 ;  /* 0x01f2000b3d007388 */ /* 0x000fe80000000400 */
[----:B------:R-:W-:Y:S04]  /*65d0*/  STS.U16 [R61+0x1fa00], R8 ;  /* 0x01fa00083d007388 */ /* 0x000fe80000000400 */
[----:B0-----:R-:W4:Y:S04]  /*65e0*/  LDL.LU R13, [R1+0x2c0] ;  /* 0x0002c000010d7983 */ /* 0x001f280000300800 */
[----:B-1----:R-:W4:Y:S04]  /*65f0*/  LDL.LU R10, [R1+0x2b4] ;  /* 0x0002b400010a7983 */ /* 0x002f280000300800 */
[----:B--2---:R0:W-:Y:S04]  /*6600*/  STS.U16 [R60+0x2c00], R3 ;  /* 0x002c00033c007388 */ /* 0x0041e80000000400 */
[----:B0-----:R-:W2:Y:S04]  /*6610*/  LDL.LU R3, [R1+0x2a8] ;  /* 0x0002a80001037983 */ /* 0x001ea80000300800 */
[----:B------:R-:W2:Y:S04]  /*6620*/  LDL.LU R11, [R1+0x29c] ;  /* 0x00029c00010b7983 */ /* 0x000ea80000300800 */
[----:B-----5:R0:W-:Y:S04]  /*6630*/  STS.U16 [R60+0x400], R9 ;  /* 0x000400093c007388 */ /* 0x0201e80000000400 */
[----:B------:R-:W5:Y:S04]  /*6640*/  LDL.LU R8, [R1+0x290] ;  /* 0x0002900001087983 */ /* 0x000f680000300800 */
[----:B------:R1:W-:Y:S04]  /*6650*/  STS.U16 [R60+0xc00], R6 ;  /* 0x000c00063c007388 */ /* 0x0003e80000000400 */
[----:B0-----:R-:W5:Y:S04]  /*6660*/  LDL.LU R9, [R1+0x284] ;  /* 0x0002840001097983 */ /* 0x001f680000300800 */
[----:B---3--:R0:W-:Y:S04]  /*6670*/  STS.U16 [R60+0x1400], R7 ;  /* 0x001400073c007388 */ /* 0x0081e80000000400 */
[----:B-1----:R-:W3:Y:S04]  /*6680*/  LDL.LU R6, [R1+0x278] ;  /* 0x0002780001067983 */ /* 0x002ee80000300800 */
[----:B------:R1:W-:Y:S04]  /*6690*/  STS.U16 [R60+0x1c00], R4 ;  /* 0x001c00043c007388 */ /* 0x0003e80000000400 */
[----:B0-----:R-:W3:Y:S04]  /*66a0*/  LDL.LU R7, [R1+0x26c] ;  /* 0x00026c0001077983 */ /* 0x001ee80000300800 */
[----:B------:R0:W-:Y:S04]  /*66b0*/  STS.U16 [R60+0x2400], R5 ;  /* 0x002400053c007388 */ /* 0x0001e80000000400 */
[----:B-1----:R-:W3:Y:S04]  /*66c0*/  LDL.LU R4, [R1+0x260] ;  /* 0x0002600001047983 */ /* 0x002ee80000300800 */
[----:B0-----:R-:W3:Y:S04]  /*66d0*/  LDL.LU R5, [R1+0x254] ;  /* 0x0002540001057983 */ /* 0x001ee80000300800 */
[----:B----4-:R0:W-:Y:S04]  /*66e0*/  STS.U16 [R60+0x3400], R2 ;  /* 0x003400023c007388 */ /* 0x0101e80000000400 */
[----:B0-----:R-:W4:Y:S04]  /*66f0*/  LDL.LU R2, [R1+0x248] ;  /* 0x0002480001027983 */ /* 0x001f280000300800 */
        /* <DEDUP_REMOVED lines=17> */
[----:B--2---:R0:W-:Y:S04]  /*6810*/  STS.U16 [R60+0xe400], R3 ;  /* 0x00e400033c007388 */ /* 0x0041e80000000400 */
        /* <DEDUP_REMOVED lines=27> */
[----:B-----5:R1:W-:Y:S04]  /*69d0*/  STS.U16 [R60+0xf400], R8 ;  /* 0x00f400083c007388 */ /* 0x0203e80000000400 */
[----:B0-----:R-:W5:Y:S04]  /*69e0*/  LDL.LU R11, [R1+0xe8] ;  /* 0x0000e800010b7983 */ /* 0x001f680000300800 */
[----:B------:R0:W-:Y:S04]  /*69f0*/  STS.U16 [R60+0xfc00], R9 ;  /* 0x00fc00093c007388 */ /* 0x0001e80000000400 */
[----:B-1----:R-:W5:Y:S04]  /*6a00*/  LDL.LU R8, [R1+0xe4] ;  /* 0x0000e40001087983 */ /* 0x002f680000300800 */
[----:B---3--:R1:W-:Y:S04]  /*6a10*/  STS.U16 [R60+0x10400], R6 ;  /* 0x010400063c007388 */ /* 0x0083e80000000400 */
[----:B0-----:R-:W3:Y:S04]  /*6a20*/  LDL.LU R9, [R1+0xe0] ;  /* 0x0000e00001097983 */ /* 0x001ee80000300800 */
[----:B------:R0:W-:Y:S04]  /*6a30*/  STS.U16 [R60+0x10c00], R7 ;  /* 0x010c00073c007388 */ /* 0x0001e80000000400 */
[----:B-1----:R-:W3:Y:S04]  /*6a40*/  LDL.LU R6, [R1+0xdc] ;  /* 0x0000dc0001067983 */ /* 0x002ee80000300800 */
[----:B------:R1:W-:Y:S04]  /*6a50*/  STS.U16 [R60+0x11400], R4 ;  /* 0x011400043c007388 */ /* 0x0003e80000000400 */
[----:B0-----:R-:W3:Y:S04]  /*6a60*/  LDL.LU R7, [R1+0xd8] ;  /* 0x0000d80001077983 */ /* 0x001ee80000300800 */
[----:B------:R0:W-:Y:S04]  /*6a70*/  STS.U16 [R60+0x11c00], R5 ;  /* 0x011c00053c007388 */ /* 0x0001e80000000400 */
[----:B-1----:R-:W3:Y:S04]  /*6a80*/  LDL.LU R4, [R1+0x3fc] ;  /* 0x0003fc0001047983 */ /* 0x002ee80000300800 */
[----:B0-----:R-:W3:Y:S04]  /*6a90*/  LDL.LU R5, [R1+0x3f0] ;  /* 0x0003f00001057983 */ /* 0x001ee80000300800 */
[----:B----4-:R0:W-:Y:S04]  /*6aa0*/  STS.U16 [R60+0x12400], R2 ;  /* 0x012400023c007388 */ /* 0x0101e80000000400 */
[----:B0-----:R-:W4:Y:S01]  /*6ab0*/  LDL.LU R2, [R1+0x3e4] ;  /* 0x0003e40001027983 */ /* 0x001f220000300800 */
[----:B------:R-:W-:-:S03]  /*6ac0*/  LOP3.LUT R0, R0, 0x60, RZ, 0x3c, !PT ;  /* 0x0000006000007812 */ /* 0x000fc600078e3cff */
[----:B--2---:R0:W-:Y:S04]  /*6ad0*/  STS.U16 [R60+0x12c00], R3 ;  /* 0x012c00033c007388 */ /* 0x0041e80000000400 */
[----:B0-----:R-:W2:Y:S04]  /*6ae0*/  LDL.LU R3, [R1+0x3d8] ;  /* 0x0003d80001037983 */ /* 0x001ea80000300800 */
[----:B------:R-:W2:Y:S04]  /*6af0*/  LDL.LU R56, [R1+0x3cc] ;  /* 0x0003cc0001387983 */ /* 0x000ea80000300800 */
[----:B------:R-:W2:Y:S04]  /*6b00*/  LDL.LU R57, [R1+0x3c0] ;  /* 0x0003c00001397983 */ /* 0x000ea80000300800 */
[----:B------:R-:W2:Y:S04]  /*6b10*/  LDL.LU R54, [R1+0x3b4] ;  /* 0x0003b40001367983 */ /* 0x000ea80000300800 */
[----:B------:R-:W2:Y:S04]  /*6b20*/  LDL.LU R55, [R1+0x3a4] ;  /* 0x0003a40001377983 */ /* 0x000ea80000300800 */
[----:B------:R-:W2:Y:S04]  /*6b30*/  LDL.LU.64 R52, [R1+0xd0] ;  /* 0x0000d00001347983 */ /* 0x000ea80000300a00 */
        /* <DEDUP_REMOVED lines=10> */
[----:B------:R-:W-:Y:S04]  /*6be0*/  STS.U16 [R60+0x13400], R30 ;  /* 0x0134001e3c007388 */ /* 0x000fe80000000400 */
[----:B------:R0:W-:Y:S04]  /*6bf0*/  STS.U16 [R60+0x13c00], R31 ;  /* 0x013c001f3c007388 */ /* 0x0001e80000000400 */
[----:B------:R-:W-:Y:S04]  /*6c00*/  STS.U16 [R60+0x14400], R28 ;  /* 0x0144001c3c007388 */ /* 0x000fe80000000400 */
[----:B------:R1:W-:Y:S04]  /*6c10*/  STS.U16 [R60+0x14c00], R29 ;  /* 0x014c001d3c007388 */ /* 0x0003e80000000400 */
[----:B0-----:R-:W2:Y:S04]  /*6c20*/  LDL.LU.64 R30, [R1+0x78] ;  /* 0x00007800011e7983 */ /* 0x001ea80000300a00 */
[----:B------:R-:W-:Y:S04]  /*6c30*/  STS.U16 [R60+0x15400], R26 ;  /* 0x0154001a3c007388 */ /* 0x000fe80000000400 */
[----:B-1----:R-:W2:Y:S04]  /*6c40*/  LDL.LU.64 R28, [R1+0x70] ;  /* 0x00007000011c7983 */ /* 0x002ea80000300a00 */
        /* <DEDUP_REMOVED lines=24> */
[----:B-----5:R0:W-:Y:S04]  /*6dd0*/  STS.U16 [R60+0x1dc00], R11 ;  /* 0x01dc000b3c007388 */ /* 0x0201e80000000400 */
[----:B------:R-:W-:Y:S04]  /*6de0*/  STS.U16 [R60+0x1e400], R8 ;  /* 0x01e400083c007388 */ /* 0x000fe80000000400 */
[----:B---3--:R1:W-:Y:S04]  /*6df0*/  STS.U16 [R60+0x1ec00], R9 ;  /* 0x01ec00093c007388 */ /* 0x0083e80000000400 */
[----:B0-----:R-:W3:Y:S04]  /*6e00*/  LDL.LU.64 R10, [R1+0x28] ;  /* 0x00002800010a7983 */ /* 0x001ee80000300a00 */
[----:B------:R-:W-:Y:S04]  /*6e10*/  STS.U16 [R60+0x1f400], R6 ;  /* 0x01f400063c007388 */ /* 0x000fe80000000400 */
[----:B-1----:R-:W5:Y:S04]  /*6e20*/  LDL.LU.64 R8, [R1+0x20] ;  /* 0x0000200001087983 */ /* 0x002f680000300a00 */
[----:B------:R0:W-:Y:S04]  /*6e30*/  STS.U16 [R60+0x1fc00], R7 ;  /* 0x01fc00073c007388 */ /* 0x0001e80000000400 */
[----:B------:R-:W-:Y:S04]  /*6e40*/  STS.U16 [R0+0x600], R4 ;  /* 0x0006000400007388 */ /* 0x000fe80000000400 */
[----:B------:R1:W-:Y:S04]  /*6e50*/  STS.U16 [R0+0xe00], R5 ;  /* 0x000e000500007388 */ /* 0x0003e80000000400 */
[----:B0-----:R-:W5:Y:S04]  /*6e60*/  LDL.LU.64 R6, [R1+0x18] ;  /* 0x0000180001067983 */ /* 0x001f680000300a00 */
[----:B-1----:R-:W5:Y:S04]  /*6e70*/  LDL.LU.64 R4, [R1+0x10] ;  /* 0x0000100001047983 */ /* 0x002f680000300a00 */
[----:B----4-:R-:W-:Y:S04]  /*6e80*/  STS.U16 [R0+0x1600], R2 ;  /* 0x0016000200007388 */ /* 0x010fe80000000400 */
[----:B------:R-:W4:Y:S04]  /*6e90*/  LDL.LU.64 R60, [R1+0x8] ;  /* 0x00000800013c7983 */ /* 0x000f280000300a00 */
[----:B--2---:R0:W-:Y:S04]  /*6ea0*/  STS.U16 [R0+0x1e00], R3 ;  /* 0x001e000300007388 */ /* 0x0041e80000000400 */
[----:B------:R1:W-:Y:S04]  /*6eb0*/  STS.U16 [R0+0x2600], R56 ;  /* 0x0026003800007388 */ /* 0x0003e80000000400 */
[----:B------:R2:W-:Y:S04]  /*6ec0*/  STS.U16 [R0+0x2e00], R57 ;  /* 0x002e003900007388 */ /* 0x0005e80000000400 */
[----:B------:R0:W-:Y:S04]  /*6ed0*/  STS.U16 [R0+0x3600], R54 ;  /* 0x0036003600007388 */ /* 0x0001e80000000400 */
[----:B------:R0:W-:Y:S04]  /*6ee0*/  STS.U16 [R0+0x3e00], R55 ;  /* 0x003e003700007388 */ /* 0x0001e80000000400 */
[----:B------:R0:W4:Y:S04]  /*6ef0*/  LDG.E.U16 R53, [R52.64] ;  /* 0x0000000434357981 */ /* 0x000128000c1e1500 */
        /* <DEDUP_REMOVED lines=10> */
[----:B0-----:R-:W4:Y:S04]  /*6fa0*/  LDL.LU.64 R2, [R1] ;  /* 0x0000000001027983 */ /* 0x001f280000300a00 */
[----:B-1----:R-:W4:Y:S04]  /*6fb0*/  LDL.LU R56, [R1+0x8a4] ;  /* 0x0008a40001387983 */ /* 0x002f280000300800 */
[----:B--2---:R-:W2:Y:S04]  /*6fc0*/  LDL.LU R57, [R1+0x8a0] ;  /* 0x0008a00001397983 */ /* 0x004ea80000300800 */
[----:B------:R-:W2:Y:S04]  /*6fd0*/  LDL.LU R54, [R1+0x89c] ;  /* 0x00089c0001367983 */ /* 0x000ea80000300800 */
[----:B------:R0:W2:Y:S04]  /*6fe0*/  LDG.E.U16 R31, [R30.64] ;  /* 0x000000041e1f7981 */ /* 0x0000a8000c1e1500 */
[----:B------:R-:W2:Y:S04]  /*6ff0*/  LDL.LU R55, [R1+0x898] ;  /* 0x0008980001377983 */ /* 0x000ea80000300800 */
[----:B------:R1:W2:Y:S04]  /*7000*/  LDG.E.U16 R29, [R28.64] ;  /* 0x000000041c1d7981 */ /* 0x0002a8000c1e1500 */
[----:B------:R-:W2:Y:S04]  /*7010*/  LDL.LU R52, [R1+0x894] ;  /* 0x0008940001347983 */ /* 0x000ea80000300800 */
[----:B------:R-:W2:Y:S04]  /*7020*/  LDG.E.U16 R58, [R58.64] ;  /* 0x000000043a3a7981 */ /* 0x000ea8000c1e1500 */
[----:B------:R0:W2:Y:S04]  /*7030*/  LDG.E.U16 R27, [R26.64] ;  /* 0x000000041a1b7981 */ /* 0x0000a8000c1e1500 */
[----:B------:R0:W2:Y:S04]  /*7040*/  LDG.E.U16 R25, [R24.64] ;  /* 0x0000000418197981 */ /* 0x0000a8000c1e1500 */
[----:B------:R0:W2:Y:S04]  /*7050*/  LDG.E.U16 R23, [R22.64] ;  /* 0x0000000416177981 */ /* 0x0000a8000c1e1500 */
[----:B------:R0:W2:Y:S04]  /*7060*/  LDG.E.U16 R21, [R20.64] ;  /* 0x0000000414157981 */ /* 0x0000a8000c1e1500 */
[----:B------:R0:W2:Y:S04]  /*7070*/  LDG.E.U16 R19, [R18.64] ;  /* 0x0000000412137981 */ /* 0x0000a8000c1e1500 */
[----:B------:R0:W2:Y:S04]  /*7080*/  LDG.E.U16 R17, [R16.64] ;  /* 0x0000000410117981 */ /* 0x0000a8000c1e1500 */
[----:B------:R0:W2:Y:S04]  /*7090*/  LDG.E.U16 R15, [R14.64] ;  /* 0x000000040e0f7981 */ /* 0x0000a8000c1e1500 */
[----:B------:R0:W2:Y:S04]  /*70a0*/  LDG.E.U16 R13, [R12.64] ;  /* 0x000000040c0d7981 */ /* 0x0000a8000c1e1500 */
[----:B---3--:R3:W3:Y:S04]  /*70b0*/  LDG.E.U16 R11, [R10.64] ;  /* 0x000000040a0b7981 */ /* 0x0086e8000c1e1500 */
[----:B-----5:R5:W3:Y:S04]  /*70c0*/  LDG.E.U16 R9, [R8.64] ;  /* 0x0000000408097981 */ /* 0x020ae8000c1e1500 */
[----:B------:R0:W3:Y:S04]  /*70d0*/  LDG.E.U16 R7, [R6.64] ;  /* 0x0000000406077981 */ /* 0x0000e8000c1e1500 */
[----:B------:R0:W3:Y:S04]  /*70e0*/  LDG.E.U16 R5, [R4.64] ;  /* 0x0000000404057981 */ /* 0x0000e8000c1e1500 */
[----:B----4-:R4:W3:Y:S04]  /*70f0*/  LDG.E.U16 R60, [R60.64] ;  /* 0x000000043c3c7981 */ /* 0x0108e8000c1e1500 */
[----:B------:R0:W-:Y:S04]  /*7100*/  STL [R1+0xd0], R53 ;  /* 0x0000d03501007387 */ /* 0x0001e80000100800 */
[----:B0-----:R-:W3:Y:S04]  /*7110*/  LDL.LU R53, [R1+0x890] ;  /* 0x0008900001357983 */ /* 0x001ee80000300800 */
[----:B------:R-:W3:Y:S04]  /*7120*/  LDL.LU R50, [R1+0x88c] ;  /* 0x00088c0001327983 */ /* 0x000ee80000300800 */
[----:B------:R0:W-:Y:S04]  /*7130*/  STL [R1+0xc8], R51 ;  /* 0x0000c83301007387 */ /* 0x0001e80000100800 */
[----:B0-----:R-:W5:Y:S04]  /*7140*/  LDL.LU R51, [R1+0x888] ;  /* 0x0008880001337983 */ /* 0x001f680000300800 */
[----:B------:R-:W5:Y:S04]  /*7150*/  LDL.LU R48, [R1+0x884] ;  /* 0x0008840001307983 */ /* 0x000f680000300800 */
[----:B------:R0:W-:Y:S04]  /*7160*/  STL [R1+0xc0], R49 ;  /* 0x0000c03101007387 */ /* 0x0001e80000100800 */
[----:B----4-:R4:W4:Y:S04]  /*7170*/  LDG.E.U16 R61, [R2.64] ;  /* 0x00000004023d7981 */ /* 0x010928000c1e1500 */
[----:B0-----:R-:W4:Y:S04]  /*7180*/  LDL.LU R49, [R1+0x880] ;  /* 0x0008800001317983 */ /* 0x001f280000300800 */
[----:B------:R-:W4:Y:S04]  /*7190*/  LDL.LU R46, [R1+0x87c] ;  /* 0x00087c00012e7983 */ /* 0x000f280000300800 */
[----:B------:R0:W-:Y:S04]  /*71a0*/  STL [R1+0xb8], R47 ;  /* 0x0000b82f01007387 */ /* 0x0001e80000100800 */
[----:B--2---:R-:W2:Y:S04]  /*71b0*/  LDG.E.U16 R56, [R56.64] ;  /* 0x0000000438387981 */ /* 0x004ea8000c1e1500 */
[----:B------:R-:W2:Y:S04]  /*71c0*/  LDG.E.U16 R54, [R54.64] ;  /* 0x0000000436367981 */ /* 0x000ea8000c1e1500 */
[----:B0-----:R-:W2:Y:S04]  /*71d0*/  LDL.LU R47, [R1+0x878] ;  /* 0x00087800012f7983 */ /* 0x001ea80000300800 */
[----:B------:R-:W2:Y:S04]  /*71e0*/  LDL.LU R44, [R1+0x874] ;  /* 0x00087400012c7983 */ /* 0x000ea80000300800 */
[----:B------:R0:W-:Y:S04]  /*71f0*/  STL [R1+0xb0], R45 ;  /* 0x0000b02d01007387 */ /* 0x0001e80000100800 */
        /* <DEDUP_REMOVED lines=22> */
[----:B-1----:R-:W2:Y:S04]  /*7360*/  LDL.LU R28, [R1+0x834] ;  /* 0x00083400011c7983 */ /* 0x002ea80000300800 */
        /* <DEDUP_REMOVED lines=16> */
[----:B---3--:R1:W3:Y:S04]  /*7470*/  LDG.E.U16 R52, [R52.64] ;  /* 0x0000000434347981 */ /* 0x0082e8000c1e1500 */
[----:B0-----:R-:W3:Y:S04]  /*7480*/  LDL.LU R19, [R1+0x808] ;  /* 0x0008080001137983 */ /* 0x001ee80000300800 */
[----:B------:R-:W3:Y:S04]  /*7490*/  LDL.LU R16, [R1+0x804] ;  /* 0x0008040001107983 */ /* 0x000ee80000300800 */
[----:B------:R0:W-:Y:S04]  /*74a0*/  STL [R1+0x40], R17 ;  /* 0x0000401101007387 */ /* 0x0001e80000100800 */
[----:B-----5:R5:W5:Y:S04]  /*74b0*/  LDG.E.U16 R50, [R50.64] ;  /* 0x0000000432327981 */ /* 0x020b68000c1e1500 */
[----:B0-----:R-:W5:Y:S04]  /*74c0*/  LDL.LU R17, [R1+0x800] ;  /* 0x0008000001117983 */ /* 0x001f680000300800 */
[----:B------:R-:W5:Y:S04]  /*74d0*/  LDL.LU R14, [R1+0x7fc] ;  /* 0x0007fc00010e7983 */ /* 0x000f680000300800 */
[----:B------:R0:W-:Y:S04]  /*74e0*/  STL [R1+0x38], R15 ;  /* 0x0000380f01007387 */ /* 0x0001e80000100800 */
[----:B----4-:R4:W4:Y:S04]  /*74f0*/  LDG.E.U16 R48, [R48.64] ;  /* 0x0000000430307981 */ /* 0x010928000c1e1500 */
[----:B0-----:R-:W4:Y:S04]  /*7500*/  LDL.LU R15, [R1+0x7f8] ;  /* 0x0007f800010f7983 */ /* 0x001f280000300800 */
[----:B------:R-:W4:Y:S04]  /*7510*/  LDL.LU R12, [R1+0x7f4] ;  /* 0x0007f400010c7983 */ /* 0x000f280000300800 */
[----:B------:R0:W-:Y:S04]  /*7520*/  STL [R1+0x30], R13 ;  /* 0x0000300d01007387 */ /* 0x0001e80000100800 */
[----:B--2---:R2:W2:Y:S04]  /*7530*/  LDG.E.U16 R46, [R46.64] ;  /* 0x000000042e2e7981 */ /* 0x0044a8000c1e1500 */
[----:B0-----:R-:W2:Y:S04]  /*7540*/  LDL.LU R13, [R1+0x7f0] ;  /* 0x0007f000010d7983 */ /* 0x001ea80000300800 */
[----:B------:R-:W2:Y:S04]  /*7550*/  LDL.LU R10, [R1+0x7ec] ;  /* 0x0007ec00010a7983 */ /* 0x000ea80000300800 */
[----:B------:R0:W-:Y:S04]  /*7560*/  STL [R1+0x28], R11 ;  /* 0x0000280b01007387 */ /* 0x0001e80000100800 */
[----:B------:R1:W2:Y:S04]  /*7570*/  LDG.E.U16 R44, [R44.64] ;  /* 0x000000042c2c7981 */ /* 0x0002a8000c1e1500 */
        /* <DEDUP_REMOVED lines=13> */
[----:B------:R-:W2:Y:S04]  /*7650*/  LDL.LU.64 R2, [R1+0x7c8] ;  /* 0x0007c80001027983 */ /* 0x000ea80000300a00 */
        /* <DEDUP_REMOVED lines=9> */
[----:B---3--:R3:W2:Y:S04]  /*76f0*/  LDG.E.U16 R18, [R18.64] ;  /* 0x0000000412127981 */ /* 0x0086a8000c1e1500 */
[----:B-----5:R5:W2:Y:S04]  /*7700*/  LDG.E.U16 R16, [R16.64] ;  /* 0x0000000410107981 */ /* 0x020aa8000c1e1500 */
[----:B----4-:R4:W2:Y:S04]  /*7710*/  LDG.E.U16 R14, [R14.64] ;  /* 0x000000040e0e7981 */ /* 0x0108a8000c1e1500 */
[----:B--2---:R2:W2:Y:S04]  /*7720*/  LDG.E.U16 R12, [R12.64] ;  /* 0x000000040c0c7981 */ /* 0x0044a8000c1e1500 */
[----:B------:R0:W2:Y:S04]  /*7730*/  LDG.E.U16 R10, [R10.64] ;  /* 0x000000040a0a7981 */ /* 0x0000a8000c1e1500 */
[----:B------:R0:W2:Y:S04]  /*7740*/  LDG.E.U16 R8, [R8.64] ;  /* 0x0000000408087981 */ /* 0x0000a8000c1e1500 */
[----:B------:R0:W2:Y:S04]  /*7750*/  LDG.E.U16 R6, [R6.64] ;  /* 0x0000000406067981 */ /* 0x0000a8000c1e1500 */
[----:B------:R0:W2:Y:S04]  /*7760*/  LDG.E.U16 R4, [R4.64] ;  /* 0x0000000404047981 */ /* 0x0000a8000c1e1500 */
[----:B------:R1:W2:Y:S04]  /*7770*/  LDG.E.U16 R2, [R2.64] ;  /* 0x0000000402027981 */ /* 0x0002a8000c1e1500 */
[----:B0-----:R-:W2:Y:S04]  /*7780*/  LDL.LU R5, [R1+0x10] ;  /* 0x0000100001057983 */ /* 0x001ea80000300800 */
[----:B------:R-:W2:Y:S04]  /*7790*/  LDL.LU R7, [R1+0x18] ;  /* 0x0000180001077983 */ /* 0x000ea80000300800 */
[----:B------:R-:W2:Y:S04]  /*77a0*/  LDL.LU R9, [R1+0x20] ;  /* 0x0000200001097983 */ /* 0x000ea80000300800 */
[----:B------:R-:W2:Y:S04]  /*77b0*/  LDL.LU R11, [R1+0x28] ;  /* 0x00002800010b7983 */ /* 0x000ea80000300800 */
[----:B--2---:R-:W2:Y:S04]  /*77c0*/  LDL.LU R13, [R1+0x30] ;  /* 0x00003000010d7983 */ /* 0x004ea80000300800 */
[----:B----4-:R-:W4:Y:S04]  /*77d0*/  LDL.LU R15, [R1+0x38] ;  /* 0x00003800010f7983 */ /* 0x010f280000300800 */
[----:B-----5:R-:W5:Y:S04]  /*77e0*/  LDL.LU R17, [R1+0x40] ;  /* 0x0000400001117983 */ /* 0x020f680000300800 */
[----:B---3--:R-:W3:Y:S04]  /*77f0*/  LDL.LU R19, [R1+0x48] ;  /* 0x0000480001137983 */ /* 0x008ee80000300800 */
        /* <DEDUP_REMOVED lines=9> */
[----:B-1----:R-:W2:Y:S04]  /*7890*/  LDL.LU R39, [R1+0x98] ;  /* 0x0000980001277983 */ /* 0x002ea80000300800 */
[----:B------:R-:W2:Y:S04]  /*78a0*/  LDL.LU R41, [R1+0xa0] ;  /* 0x0000a00001297983 */ /* 0x000ea80000300800 */
[----:B------:R-:W2:Y:S04]  /*78b0*/  LDL.LU R43, [R1+0xa8] ;  /* 0x0000a800012b7983 */ /* 0x000ea80000300800 */
[----:B------:R-:W2:Y:S04]  /*78c0*/  LDL.LU R45, [R1+0xb0] ;  /* 0x0000b000012d7983 */ /* 0x000ea80000300800 */
[----:B------:R-:W2:Y:S04]  /*78d0*/  LDL.LU R47, [R1+0xb8] ;  /* 0x0000b800012f7983 */ /* 0x000ea80000300800 */
[----:B------:R-:W2:Y:S04]  /*78e0*/  LDL.LU R49, [R1+0xc0] ;  /* 0x0000c00001317983 */ /* 0x000ea80000300800 */
[----:B------:R-:W2:Y:S04]  /*78f0*/  LDL.LU R51, [R1+0xc8] ;  /* 0x0000c80001337983 */ /* 0x000ea80000300800 */
[----:B------:R-:W2:Y:S01]  /*7900*/  LDL.LU R53, [R1+0xd0] ;  /* 0x0000d00001357983 */ /* 0x000ea20000300800 */
[----:B------:R-:W-:-:S05]  /*7910*/  IMAD.MOV.U32 R3, RZ, RZ, c[0x0][0x1d0] ;  /* 0x00007400ff037624 */ /* 0x000fca00078e00ff */
[----:B------:R-:W-:Y:S02]  /*7920*/  ISETP.GE.AND P0, PT, R3, 0x1, PT ;  /* 0x000000010300780c */ /* 0x000fe40003f06270 */
[----:B------:R-:W-:Y:S01]  /*7930*/  MOV R3, 0xff800000 ;  /* 0xff80000000037802 */ /* 0x000fe20000000f00 */
[----:B--2---:R-:W-:Y:S04]  /*7940*/  STS.U16 [R0+0x4600], R53 ;  /* 0x0046003500007388 */ /* 0x004fe80000000400 */
        /* <DEDUP_REMOVED lines=16> */
[----:B---3--:R-:W-:Y:S04]  /*7a50*/  STS.U16 [R0+0xce00], R19 ;  /* 0x00ce001300007388 */ /* 0x008fe80000000400 */
[----:B-----5:R-:W-:Y:S04]  /*7a60*/  STS.U16 [R0+0xd600], R17 ;  /* 0x00d6001100007388 */ /* 0x020fe80000000400 */
[----:B----4-:R-:W-:Y:S04]  /*7a70*/  STS.U16 [R0+0xde00], R15 ;  /* 0x00de000f00007388 */ /* 0x010fe80000000400 */
[----:B------:R-:W-:Y:S04]  /*7a80*/  STS.U16 [R0+0xe600], R13 ;  /* 0x00e6000d00007388 */ /* 0x000fe80000000400 */
[----:B------:R-:W-:Y:S04]  /*7a90*/  STS.U16 [R0+0xee00], R11 ;  /* 0x00ee000b00007388 */ /* 0x000fe80000000400 */
[----:B------:R-:W-:Y:S04]  /*7aa0*/  STS.U16 [R0+0xf600], R9 ;  /* 0x00f6000900007388 */ /* 0x000fe80000000400 */
[----:B------:R-:W-:Y:S04]  /*7ab0*/  STS.U16 [R0+0xfe00], R7 ;  /* 0x00fe000700007388 */ /* 0x000fe80000000400 */
[----:B------:R-:W-:Y:S04]  /*7ac0*/  STS.U16 [R0+0x10600], R5 ;  /* 0x0106000500007388 */ /* 0x000fe80000000400 */
[----:B------:R-:W-:Y:S04]  /*7ad0*/  STS.U16 [R0+0x10e00], R60 ;  /* 0x010e003c00007388 */ /* 0x000fe80000000400 */
[----:B------:R-:W-:Y:S04]  /*7ae0*/  STS.U16 [R0+0x11600], R61 ;  /* 0x0116003d00007388 */ /* 0x000fe80000000400 */
[----:B------:R0:W-:Y:S04]  /*7af0*/  STS.U16 [R0+0x11e00], R2 ;  /* 0x011e000200007388 */ /* 0x0001e80000000400 */
        /* <DEDUP_REMOVED lines=27> */
[----:B------:R1:W-:Y:S01]  /*7cb0*/  STS.U16 [R0+0x1fe00], R58 ;  /* 0x01fe003a00007388 */ /* 0x0003e20000000400 */
[----:B0-----:R-:W-:-:S02]  /*7cc0*/  IMAD.MOV.U32 R2, RZ, RZ, -0x800000 ;  /* 0xff800000ff027424 */ /* 0x001fc400078e00ff */
[----:B-1----:R-:W-:-:S05]  /*7cd0*/  IMAD.MOV.U32 R0, RZ, RZ, 0x3f800000 ;  /* 0x3f800000ff007424 */ /* 0x002fca00078e00ff */
[----:B------:R0:W-:Y:S04]  /*7ce0*/  STL [R1+0x570], R0 ;  /* 0x0005700001007387 */ /* 0x0001e80000100800 */
[----:B------:R-:W-:Y:S01]  /*7cf0*/  STL [R1+0x2d4], R3 ;  /* 0x0002d40301007387 */ /* 0x000fe20000100800 */
[----:B0-----:R-:W-:-:S03]  /*7d00*/  IMAD.MOV.U32 R0, RZ, RZ, -0x800000 ;  /* 0xff800000ff007424 */ /* 0x001fc600078e00ff */
        /* <DEDUP_REMOVED lines=11> */
[----:B------:R0:W-:Y:S04]  /*7dc0*/  STL [R1+0x2a4], R3 ;  /* 0x0002a40301007387 */ /* 0x0001e80000100800 */
[----:B------:R1:W-:Y:S04]  /*7dd0*/  STL [R1+0x2a0], R2 ;  /* 0x0002a00201007387 */ /* 0x0003e80000100800 */
[----:B------:R2:W-:Y:S01]  /*7de0*/  STL [R1+0x290], R0 ;  /* 0x0002900001007387 */ /* 0x0005e20000100800 */
[----:B0-----:R-:W-:-:S02]  /*7df0*/  IMAD.MOV.U32 R3, RZ, RZ, 0x3f800000 ;  /* 0x3f800000ff037424 */ /* 0x001fc400078e00ff */
[----:B-1----:R-:W-:-:S03]  /*7e00*/  IMAD.MOV.U32 R2, RZ, RZ, 0x3f800000 ;  /* 0x3f800000ff027424 */ /* 0x002fc600078e00ff */
[----:B------:R0:W-:Y:S01]  /*7e10*/  STL [R1+0x574], R3 ;  /* 0x0005740301007387 */ /* 0x0001e20000100800 */
[----:B--2---:R-:W-:-:S03]  /*7e20*/  MOV R0, 0x3f800000 ;  /* 0x3f80000000007802 */ /* 0x004fc60000000f00 */
[----:B------:R0:W-:Y:S04]  /*7e30*/  STL [R1+0x578], R2 ;  /* 0x0005780201007387 */ /* 0x0001e80000100800 */
        /* <DEDUP_REMOVED lines=12> */
[----:B------:R0:W-:Y:S04]  /*7f00*/  STL [R1+0x2f0], RZ ;  /* 0x0002f0ff01007387 */ /* 0x0001e80000100800 */
[----:B------:R0:W-:Y:S04]  /*7f10*/  STL [R1+0x5ac], R0 ;  /* 0x0005ac0001007387 */ /* 0x0001e80000100800 */
[----:B------:R0:W-:Y:S04]  /*7f20*/  STL [R1+0x2f4], RZ ;  /* 0x0002f4ff01007387 */ /* 0x0001e80000100800 */
        /* <DEDUP_REMOVED lines=250> */
[----:B------:R-:W1:Y:S04]  /*8ed0*/  S2R R31, SR_TID.X ;  /* 0x00000000001f7919 */ /* 0x000e680000002100 */
[----:B------:R0:W-:Y:S04]  /*8ee0*/  STL [R1+0x3e0], RZ ;  /* 0x0003e0ff01007387 */ /* 0x0001e80000100800 */
[----:B------:R0:W-:Y:S04]  /*8ef0*/  STL [R1+0x3e4], RZ ;  /* 0x0003e4ff01007387 */ /* 0x0001e80000100800 */
[----:B------:R0:W-:Y:S04]  /*8f00*/  STL [R1+0x3e8], RZ ;  /* 0x0003e8ff01007387 */ /* 0x0001e80000100800 */
[----:B------:R0:W-:Y:S01]  /*8f10*/  STL [R1+0x3ec], RZ ;  /* 0x0003ecff01007387 */ /* 0x0001e20000100800 */
[----:B------:R-:W-:-:S02]  /*8f20*/  MOV R61, 0xff800000 ;  /* 0xff800000003d7802 */ /* 0x000fc40000000f00 */
[C---:B-1----:R-:W-:Y:S01]  /*8f30*/  LOP3.LUT R32, R31.reuse, 0xff, RZ, 0xc0, !PT ;  /* 0x000000ff1f207812 */ /* 0x042fe200078ec0ff */
[----:B------:R-:W-:Y:S01]  /*8f40*/  IMAD.SHL.U32 R30, R31, 0x20, RZ ;  /* 0x000000201f1e7824 */ /* 0x000fe200078e00ff */
[----:B------:R-:W-:Y:S05]  /*8f50*/  @!P0 BRA `(.L_x_0) ;  /* 0x0000dc4000008947 */ /* 0x000fea0003800000 */
[----:B0-----:R-:W0:Y:S01]  /*8f60*/  S2R R15, SR_CTAID.Y ;  /* 0x00000000000f7919 */ /* 0x001e220000002600 */
[C---:B------:R-:W-:Y:S01]  /*8f70*/  LOP3.LUT R2, R31.reuse, 0x7, RZ, 0xc0, !PT ;  /* 0x000000071f027812 */ /* 0x040fe200078ec0ff */
[C---:B------:R-:W-:Y:S01]  /*8f80*/  IMAD.SHL.U32 R14, R31.reuse, 0x2, RZ ;  /* 0x000000021f0e7824 */ /* 0x040fe200078e00ff */
[----:B------:R-:W-:Y:S02]  /*8f90*/  SHF.R.S32.HI R0, RZ, 0x4, R31 ;  /* 0x00000004ff007819 */ /* 0x000fe4000001141f */
[----:B------:R-:W-:Y:S02]  /*8fa0*/  LOP3.LUT R5, R31, 0x20, RZ, 0xc0, !PT ;  /* 0x000000201f057812 */ /* 0x000fe400078ec0ff */
[----:B------:R-:W-:Y:S02]  /*8fb0*/  SHF.L.U32 R3, R2, 0x4, RZ ;  /* 0x0000000402037819 */ /* 0x000fe400000006ff */
[----:B------:R-:W-:Y:S01]  /*8fc0*/  SGXT R0, R0, 0x1 ;  /* 0x000000010000781a */ /* 0x000fe20000000200 */
[C-C-:B------:R-:W-:Y:S01]  /*8fd0*/  IMAD R4, R2.reuse, 0x4, R5.reuse ;  /* 0x0000000402047824 */ /* 0x140fe200078e0205 */
[----:B------:R-:W-:Y:S01]  /*8fe0*/  SHF.R.U32.HI R7, RZ, 0x1, R5 ;  /* 0x00000001ff077819 */ /* 0x000fe20000011605 */
[----:B------:R-:W-:Y:S01]  /*8ff0*/  IMAD R5, R2, 0x110, RZ ;  /* 0x0000011002057824 */ /* 0x000fe200078e02ff */
[----:B------:R-:W-:-:S02]  /*9000*/  LOP3.LUT R3, R3, 0x30, R14, 0x78, !PT ;  /* 0x0000003003037812 */ /* 0x000fc400078e780e */
[----:B------:R-:W-:Y:S02]  /*9010*/  LOP3.LUT R11, R7, 0x90, R0, 0x78, !PT ;  /* 0x00000090070b7812 */ /* 0x000fe400078e7800 */
[C---:B------:R-:W-:Y:S01]  /*9020*/  LOP3.LUT R0, R31.reuse, 0xf, RZ, 0xc0, !PT ;  /* 0x0000000f1f007812 */ /* 0x040fe200078ec0ff */
[----:B------:R-:W-:Y:S01]  /*9030*/  IMAD.U32 R24, R4, 0x100, R3 ;  /* 0x0000010004187824 */ /* 0x000fe200078e0003 */
[C---:B------:R-:W-:Y:S02]  /*9040*/  SHF.L.U32 R6, R31.reuse, 0x3, RZ ;  /* 0x000000031f067819 */ /* 0x040fe400000006ff */
[C---:B------:R-:W-:Y:S01]  /*9050*/  LOP3.LUT P0, R9, R31.reuse, 0x3, RZ, 0xc0, !PT ;  /* 0x000000031f097812 */ /* 0x040fe2000780c0ff */
[----:B------:R-:W-:Y:S01]  /*9060*/  IMAD R8, R0, c[0x0][0x1b4], RZ ;  /* 0x00006d0000087a24 */ /* 0x000fe200078e02ff */
[----:B------:R-:W-:Y:S01]  /*9070*/  LOP3.LUT R4, R31, 0x10, RZ, 0xc0, !PT ;  /* 0x000000101f047812 */ /* 0x000fe200078ec0ff */
[----:B0-----:R-:W-:Y:S01]  /*9080*/  IMAD R3, R15, c[0x0][0x1b0], RZ ;  /* 0x00006c000f037a24 */ /* 0x001fe200078e02ff */
[----:B------:R-:W-:Y:S01]  /*9090*/  LOP3.LUT R10, R6, 0x60, RZ, 0xc0, !PT ;  /* 0x00000060060a7812 */ /* 0x000fe200078ec0ff */
[----:B------:R-:W-:Y:S01]  /*90a0*/  IMAD.SHL.U32 R2, R8, 0x2, RZ ;  /* 0x0000000208027824 */ /* 0x000fe200078e00ff */
[----:B------:R-:W-:Y:S01]  /*90b0*/  LOP3.LUT R5, R5, 0x10, R14, 0x78, !PT ;  /* 0x0000001005057812 */ /* 0x000fe200078e780e */
[----:B------:R-:W-:Y:S01]  /*90c0*/  IMAD.SHL.U32 R4, R4, 0x80, RZ ;  /* 0x0000008004047824 */ /* 0x000fe200078e00ff */
[----:B------:R-:W-:Y:S01]  /*90d0*/  SHF.L.U32 R7, R3, 0x1, RZ ;  /* 0x0000000103077819 */ /* 0x000fe200000006ff */
[----:B------:R-:W-:Y:S01]  /*90e0*/  IMAD R10, R9, 0x4, R10 ;  /* 0x00000004090a7824 */ /* 0x000fe200078e020a */
[----:B------:R-:W-:Y:S01]  /*90f0*/  SHF.R.S32.HI R13, RZ, 0x2, R31 ;  /* 0x00000002ff0d7819 */ /* 0x000fe2000001141f */
[----:B------:R-:W-:Y:S01]  /*9100*/  STL [R1+0x4e0], R24 ;  /* 0x0004e01801007387 */ /* 0x000fe20000100800 */
[----:B------:R-:W-:Y:S01]  /*9110*/  IADD3 R7, P3, P4, R2, c[0x0][0x170], R7 ;  /* 0x00005c0002077a10 */ /* 0x000fe20007c7e007 */
[----:B------:R-:W-:Y:S01]  /*9120*/  IMAD.IADD R10, R11, 0x1, R10 ;  /* 0x000000010b0a7824 */ /* 0x000fe200078e020a */
[-C--:B------:R-:W-:Y:S01]  /*9130*/  LEA R11, R9, R4.reuse, 0x5 ;  /* 0x00000004090b7211 */ /* 0x080fe200078e28ff */
[----:B------:R-:W-:Y:S01]  /*9140*/  IMAD R2, R15, c[0x0][0x1a0], RZ ;  /* 0x000068000f027a24 */ /* 0x000fe200078e02ff */
[----:B------:R-:W-:Y:S01]  /*9150*/  LOP3.LUT R0, R5, R4, RZ, 0xfc, !PT ;  /* 0x0000000405007212 */ /* 0x000fe200078efcff */
[----:B------:R-:W-:Y:S01]  /*9160*/  IMAD R4, R32, c[0x0][0x1a8], RZ ;  /* 0x00006a0020047a24 */ /* 0x000fe200078e02ff */
[----:B------:R-:W-:Y:S01]  /*9170*/  SGXT R13, R13, 0x1 ;  /* 0x000000010d0d781a */ /* 0x000fe20000000200 */
[----:B------:R-:W-:Y:S01]  /*9180*/  IMAD.MOV.U32 R5, RZ, RZ, c[0x0][0x1a8] ;  /* 0x00006a00ff057624 */ /* 0x000fe200078e00ff */
[C---:B------:R-:W-:Y:S01]  /*9190*/  LEA R9, P1, R2.reuse, c[0x0][0x168], 0x1 ;  /* 0x00005a0002097a11 */ /* 0x040fe200078208ff */
[----:B------:R0:W-:Y:S01]  /*91a0*/  STL [R1+0x31c], R10 ;  /* 0x00031c0a01007387 */ /* 0x0001e20000100800 */
[----:B------:R-:W-:Y:S01]  /*91b0*/  LOP3.LUT R13, R13, 0x90, RZ, 0xc0, !PT ;  /* 0x000000900d0d7812 */ /* 0x000fe200078ec0ff */
[----:B------:R-:W-:Y:S01]  /*91c0*/  IMAD R5, R5, 0x100, R4 ;  /* 0x0000010005057824 */ /* 0x000fe200078e0204 */
[----:B------:R-:W-:-:S02]  /*91d0*/  LEA.HI.X.SX32 R2, R2, c[0x0][0x16c], 0x1, P1 ;  /* 0x00005b0002027a11 */ /* 0x000fc400008f0eff */
[-C--:B------:R-:W-:Y:S02]  /*91e0*/  LEA R28, P1, R4, R9.reuse, 0x1 ;  /* 0x00000009041c7211 */ /* 0x080fe400078208ff */
[----:B------:R-:W-:Y:S01]  /*91f0*/  LEA R26, P2, R5, R9, 0x1 ;  /* 0x00000009051a7211 */ /* 0x000fe200078408ff */
[----:B------:R-:W-:Y:S01]  /*9200*/  IMAD.HI R9, R8, 0x2, RZ ;  /* 0x0000000208097827 */ /* 0x000fe200078e02ff */
[----:B------:R-:W-:Y:S02]  /*9210*/  SHF.R.U32.HI R12, RZ, 0x4, R31 ;  /* 0x00000004ff0c7819 */ /* 0x000fe4000001161f */
[----:B0-----:R-:W-:Y:S01]  /*9220*/  LOP3.LUT R10, R6, 0x700, RZ, 0xc0, !PT ;  /* 0x00000700060a7812 */ /* 0x001fe200078ec0ff */
[----:B------:R-:W-:Y:S01]  /*9230*/  IMAD.HI R6, R3, 0x2, RZ ;  /* 0x0000000203067827 */ /* 0x000fe200078e02ff */
[----:B------:R-:W-:Y:S02]  /*9240*/  LOP3.LUT R3, R13, 0x10, R14, 0x78, !PT ;  /* 0x000000100d037812 */ /* 0x000fe400078e780e */
[----:B------:R-:W-:-:S02]  /*9250*/  LEA.HI.X.SX32 R29, R4, R2, 0x1, P1 ;  /* 0x00000002041d7211 */ /* 0x000fc400008f0eff */
[----:B------:R-:W-:Y:S02]  /*9260*/  LEA.HI.X.SX32 R27, R5, R2, 0x1, P2 ;  /* 0x00000002051b7211 */ /* 0x000fe400010f0eff */
[----:B------:R-:W-:Y:S01]  /*9270*/  IADD3 R2, R3, R11, R10 ;  /* 0x0000000b03027210 */ /* 0x000fe20007ffe00a */
[----:B------:R-:W-:Y:S01]  /*9280*/  STL.64 [R1+0x500], R28 ;  /* 0x0005001c01007387 */ /* 0x000fe20000100a00 */
[----:B------:R-:W-:Y:S02]  /*9290*/  SGXT.U32 R3, R12, 0x4 ;  /* 0x000000040c03781a */ /* 0x000fe40000000000 */
[C---:B------:R-:W-:Y:S01]  /*92a0*/  LEA.HI R4, R31.reuse, 0x30, RZ, 0x1c ;  /* 0x000000301f047811 */ /* 0x040fe200078fe0ff */
[----:B------:R0:W-:Y:S01]  /*92b0*/  STL [R1+0x52c], R2 ;  /* 0x00052c0201007387 */ /* 0x0001e20000100800 */
[----:B------:R-:W-:Y:S01]  /*92c0*/  LEA.HI R5, R31, 0x70, RZ, 0x1c ;  /* 0x000000701f057811 */ /* 0x000fe200078fe0ff */
[----:B------:R-:W-:Y:S01]  /*92d0*/  IMAD R15, R3, c[0x0][0x1b8], RZ ;  /* 0x00006e00030f7a24 */ /* 0x000fe200078e02ff */
[C---:B------:R-:W-:Y:S01]  /*92e0*/  LEA.HI R11, R31.reuse, 0x1b0, RZ, 0x1c ;  /* 0x000001b01f0b7811 */ /* 0x040fe200078fe0ff */
[----:B------:R-:W-:Y:S01]  /*92f0*/  IMAD R4, R4, c[0x0][0x1b8], RZ ;  /* 0x00006e0004047a24 */ /* 0x000fe200078e02ff */
[----:B------:R-:W-:Y:S01]  /*9300*/  LEA.HI R3, R31, 0xb0, RZ, 0x1c ;  /* 0x000000b01f037811 */ /* 0x000fe200078fe0ff */
[----:B------:R-:W-:Y:S01]  /*9310*/  IMAD R16, R5, c[0x0][0x1b8], RZ ;  /* 0x00006e0005107a24 */ /* 0x000fe200078e02ff */
[----:B------:R-:W-:Y:S01]  /*9320*/  LEA.HI R8, R31, 0xf0, RZ, 0x1c ;  /* 0x000000f01f087811 */ /* 0x000fe200078fe0ff */
[----:B------:R-:W-:Y:S01]  /*9330*/  IMAD R22, R11, c[0x0][0x1b8], RZ ;  /* 0x00006e000b167a24 */ /* 0x000fe200078e02ff */
[----:B------:R-:W-:Y:S01]  /*9340*/  LEA R40, P5, R15, R7, 0x1 ;  /* 0x000000070f287211 */ /* 0x000fe200078a08ff */
[----:B------:R-:W-:Y:S01]  /*9350*/  IMAD R3, R3, c[0x0][0x1b8], RZ ;  /* 0x00006e0003037a24 */ /* 0x000fe200078e02ff */
[----:B0-----:R-:W-:Y:S01]  /*9360*/  IADD3.X R2, R9, c[0x0][0x174], R6, P3, P4 ;  /* 0x00005d0009027a10 */ /* 0x001fe20001fe8406 */
[----:B------:R-:W-:Y:S01]  /*9370*/  IMAD R18, R8, c[0x0][0x1b8], RZ ;  /* 0x00006e0008127a24 */ /* 0x000fe200078e02ff */
[----:B------:R-:W-:Y:S01]  /*9380*/  MOV R6, c[0x0][0x1b8] ;  /* 0x00006e0000067a02 */ /* 0x000fe20000000f00 */
[----:B------:R-:W-:Y:S01]  /*9390*/  STL.64 [R1+0x4f8], R26 ;  /* 0x0004f81a01007387 */ /* 0x000fe20000100a00 */
[----:B------:R-:W-:-:S02]  /*93a0*/  LEA.HI R9, R31, 0x130, RZ, 0x1c ;  /* 0x000001301f097811 */ /* 0x000fc400078fe0ff */
[----:B------:R-:W-:Y:S01]  /*93b0*/  LEA.HI R10, R31, 0x170, RZ, 0x1c ;  /* 0x000001701f0a7811 */ /* 0x000fe200078fe0ff */
[----:B------:R-:W-:Y:S01]  /*93c0*/  IMAD R25, R6, 0x10, R15 ;  /* 0x0000001006197824 */ /* 0x000fe200078e020f */
[-C--:B------:R-:W-:Y:S01]  /*93d0*/  LEA R36, P1, R4, R7.reuse, 0x1 ;  /* 0x0000000704247211 */ /* 0x080fe200078208ff */
[----:B------:R-:W-:Y:S01]  /*93e0*/  IMAD R20, R9, c[0x0][0x1b8], RZ ;  /* 0x00006e0009147a24 */ /* 0x000fe200078e02ff */
[----:B------:R-:W-:Y:S01]  /*93f0*/  LEA.HI R12, R31, 0x1f0, RZ, 0x1c ;  /* 0x000001f01f0c7811 */ /* 0x000fe200078fe0ff */
[----:B------:R-:W-:Y:S01]  /*9400*/  IMAD R19, R6, 0x10, R25 ;  /* 0x0000001006137824 */ /* 0x000fe200078e0219 */
[-C--:B------:R-:W-:Y:S01]  /*9410*/  LEA R38, P6, R25, R7.reuse, 0x1 ;  /* 0x0000000719267211 */ /* 0x080fe200078c08ff */
[----:B------:R-:W-:Y:S01]  /*9420*/  IMAD R10, R10, c[0x0][0x1b8], RZ ;  /* 0x00006e000a0a7a24 */ /* 0x000fe200078e02ff */
[----:B------:R-:W-:Y:S01]  /*9430*/  LEA R34, P2, R16, R7, 0x1 ;  /* 0x0000000710227211 */ /* 0x000fe200078408ff */
[----:B------:R-:W-:Y:S01]  /*9440*/  IMAD R12, R12, c[0x0][0x1b8], RZ ;  /* 0x00006e000c0c7a24 */ /* 0x000fe200078e02ff */
[----:B------:R-:W-:-:S02]  /*9450*/  LEA R21, R6, R19, 0x5 ;  /* 0x0000001306157211 */ /* 0x000fc400078e28ff */
[-C--:B------:R-:W-:Y:S02]  /*9460*/  LEA.HI.X.SX32 R41, R15, R2.reuse, 0x1, P5 ;  /* 0x000000020f297211 */ /* 0x080fe400028f0eff */
[-C--:B------:R-:W-:Y:S01]  /*9470*/  LEA.HI.X.SX32 R39, R25, R2.reuse, 0x1, P6 ;  /* 0x0000000219277211 */ /* 0x080fe200030f0eff */
[----:B------:R-:W-:Y:S01]  /*9480*/  IMAD R23, R6, 0x10, R21 ;  /* 0x0000001006177824 */ /* 0x000fe200078e0215 */
[-C--:B------:R-:W-:Y:S01]  /*9490*/  LEA.HI.X.SX32 R37, R4, R2.reuse, 0x1, P1 ;  /* 0x0000000204257211 */ /* 0x080fe200008f0eff */
[----:B------:R0:W-:Y:S01]  /*94a0*/  STL.64 [R1+0x6a8], R40 ;  /* 0x0006a82801007387 */ /* 0x0001e20000100a00 */
[----:B------:R-:W-:Y:S01]  /*94b0*/  LEA.HI.X.SX32 R35, R16, R2, 0x1, P2 ;  /* 0x0000000210237211 */ /* 0x000fe200010f0eff */
[----:B------:R-:W-:Y:S01]  /*94c0*/  IMAD R5, R6, 0x10, R23 ;  /* 0x0000001006057824 */ /* 0x000fe200078e0217 */
[-C--:B------:R-:W-:Y:S01]  /*94d0*/  LEA R44, P3, R3, R7.reuse, 0x1 ;  /* 0x00000007032c7211 */ /* 0x080fe200078608ff */
[----:B------:R1:W-:Y:S01]  /*94e0*/  STL.64 [R1+0x6a0], R38 ;  /* 0x0006a02601007387 */ /* 0x0003e20000100a00 */
[----:B------:R-:W-:-:S02]  /*94f0*/  LEA R42, P4, R18, R7, 0x1 ;  /* 0x00000007122a7211 */ /* 0x000fc400078808ff */
[----:B------:R-:W-:Y:S01]  /*9500*/  LEA R11, R6, R5, 0x5 ;  /* 0x00000005060b7211 */ /* 0x000fe200078e28ff */
[----:B------:R2:W-:Y:S01]  /*9510*/  STL.64 [R1+0x690], R36 ;  /* 0x0006902401007387 */ /* 0x0005e20000100a00 */
[-C--:B------:R-:W-:Y:S02]  /*9520*/  LEA.HI.X.SX32 R45, R3, R2.reuse, 0x1, P3 ;  /* 0x00000002032d7211 */ /* 0x080fe400018f0eff */
[-C--:B------:R-:W-:Y:S01]  /*9530*/  LEA.HI.X.SX32 R43, R18, R2.reuse, 0x1, P4 ;  /* 0x00000002122b7211 */ /* 0x080fe200020f0eff */
[----:B------:R-:W-:Y:S01]  /*9540*/  IMAD R17, R6, 0x10, R11 ;  /* 0x0000001006117824 */ /* 0x000fe200078e020b */
[-C--:B0-----:R-:W-:Y:S01]  /*9550*/  LEA R40, P5, R20, R7.reuse, 0x1 ;  /* 0x0000000714287211 */ /* 0x081fe200078a08ff */
[----:B------:R0:W-:Y:S01]  /*9560*/  STL.64 [R1+0x670], R34 ;  /* 0x0006702201007387 */ /* 0x0001e20000100a00 */
[----:B------:R-:W-:Y:S01]  /*9570*/  LOP3.LUT R13, R13, 0x160, R30, 0xf8, !PT ;  /* 0x000001600d0d7812 */ /* 0x000fe200078ef81e */
[----:B------:R-:W-:Y:S01]  /*9580*/  IMAD R8, R6, 0x10, R17 ;  /* 0x0000001006087824 */ /* 0x000fe200078e0211 */
[----:B-1----:R-:W-:Y:S01]  /*9590*/  LEA R38, P6, R10, R7, 0x1 ;  /* 0x000000070a267211 */ /* 0x002fe200078c08ff */
[----:B------:R-:W-:Y:S01]  /*95a0*/  STL.64 [R1+0x650], R44 ;  /* 0x0006502c01007387 */ /* 0x000fe20000100a00 */
[----:B------:R-:W-:-:S02]  /*95b0*/  LEA.HI.X.SX32 R41, R20, R2, 0x1, P5 ;  /* 0x0000000214297211 */ /* 0x000fc400028f0eff */
[-C--:B--2---:R-:W-:Y:S01]  /*95c0*/  LEA R36, P1, R22, R7.reuse, 0x1 ;  /* 0x0000000716247211 */ /* 0x084fe200078208ff */
[----:B------:R-:W-:Y:S01]  /*95d0*/  STL.64 [R1+0x630], R42 ;  /* 0x0006302a01007387 */ /* 0x000fe20000100a00 */
[-C--:B------:R-:W-:Y:S02]  /*95e0*/  LEA.HI.X.SX32 R39, R10, R2.reuse, 0x1, P6 ;  /* 0x000000020a277211 */ /* 0x080fe400030f0eff */
[----:B------:R-:W-:Y:S01]  /*95f0*/  LEA.HI.X.SX32 R37, R22, R2, 0x1, P1 ;  /* 0x0000000216257211 */ /* 0x000fe200008f0eff */
[----:B------:R-:W-:Y:S01]  /*9600*/  STL.64 [R1+0x610], R40 ;  /* 0x0006102801007387 */ /* 0x000fe20000100a00 */
[----:B0-----:R-:W-:Y:S02]  /*9610*/  LEA R34, P2, R12, R7, 0x1 ;  /* 0x000000070c227211 */ /* 0x001fe400078408ff */
[----:B------:R-:W-:Y:S01]  /*9620*/  LEA R9, R6, R8, 0x5 ;  /* 0x0000000806097211 */ /* 0x000fe200078e28ff */
[----:B------:R0:W-:Y:S01]  /*9630*/  STL.64 [R1+0x5f0], R38 ;  /* 0x0005f02601007387 */ /* 0x0001e20000100a00 */
[----:B------:R-:W-:-:S02]  /*9640*/  LEA.HI.X.SX32 R35, R12, R2, 0x1, P2 ;  /* 0x000000020c237211 */ /* 0x000fc400010f0eff */
[----:B------:R-:W-:Y:S01]  /*9650*/  ISETP.LT.U32.AND P0, PT, R32, 0x40, !P0 ;  /* 0x000000402000780c */ /* 0x000fe20004701070 */
[----:B------:R1:W-:Y:S01]  /*9660*/  STL.64 [R1+0x5d0], R36 ;  /* 0x0005d02401007387 */ /* 0x0003e20000100a00 */
[----:B------:R-:W-:-:S03]  /*9670*/  IMAD R15, R6, 0x10, R9 ;  /* 0x00000010060f7824 */ /* 0x000fc600078e0209 */
[----:B------:R2:W-:Y:S01]  /*9680*/  STL.64 [R1+0x5b0], R34 ;  /* 0x0005b02201007387 */ /* 0x0005e20000100a00 */
[----:B------:R-:W-:Y:S01]  /*9690*/  IMAD R3, R6, 0x10, R15 ;  /* 0x0000001006037824 */ /* 0x000fe200078e020f */
[----:B0-----:R-:W-:-:S04]  /*96a0*/  LEA R38, P1, R19, R7, 0x1 ;  /* 0x0000000713267211 */ /* 0x001fc800078208ff */
[C---:B------:R-:W-:Y:S02]  /*96b0*/  LEA R10, R6.reuse, R3, 0x5 ;  /* 0x00000003060a7211 */ /* 0x040fe400078e28ff */
[-C--:B------:R-:W-:Y:S02]  /*96c0*/  LEA.HI.X.SX32 R39, R19, R2.reuse, 0x1, P1 ;  /* 0x0000000213277211 */ /* 0x080fe400008f0eff */
[-C--:B-1----:R-:W-:Y:S01]  /*96d0*/  LEA R36, P2, R21, R7.reuse, 0x1 ;  /* 0x0000000715247211 */ /* 0x082fe200078408ff */
[C---:B------:R-:W-:Y:S01]  /*96e0*/  IMAD R12, R6.reuse, 0x10, R10 ;  /* 0x00000010060c7824 */ /* 0x040fe200078e020a */
[----:B--2---:R-:W-:Y:S01]  /*96f0*/  LEA R34, P3, R23, R7, 0x1 ;  /* 0x0000000717227211 */ /* 0x004fe200078608ff */
[----:B------:R-:W-:Y:S01]  /*9700*/  STL.64 [R1+0x698], R38 ;  /* 0x0006982601007387 */ /* 0x000fe20000100a00 */
[-C--:B------:R-:W-:Y:S01]  /*9710*/  LEA.HI.X.SX32 R37, R21, R2.reuse, 0x1, P2 ;  /* 0x0000000215257211 */ /* 0x080fe200010f0eff */
[----:B------:R-:W-:Y:S01]  /*9720*/  IMAD R4, R6, 0x10, R12 ;  /* 0x0000001006047824 */ /* 0x000fe200078e020c */
[----:B------:R-:W-:-:S02]  /*9730*/  LEA.HI.X.SX32 R35, R23, R2, 0x1, P3 ;  /* 0x0000000217237211 */ /* 0x000fc400018f0eff */
[-C--:B------:R-:W-:Y:S02]  /*9740*/  LEA R20, P2, R11, R7.reuse, 0x1 ;  /* 0x000000070b147211 */ /* 0x080fe400078408ff */
[-C--:B------:R-:W-:Y:S01]  /*9750*/  LEA R18, P3, R17, R7.reuse, 0x1 ;  /* 0x0000000711127211 */ /* 0x080fe200078608ff */
[----:B------:R0:W-:Y:S01]  /*9760*/  STL.64 [R1+0x680], R34 ;  /* 0x0006802201007387 */ /* 0x0001e20000100a00 */
[-C--:B------:R-:W-:Y:S02]  /*9770*/  LEA.HI.X.SX32 R21, R11, R2.reuse, 0x1, P2 ;  /* 0x000000020b157211 */ /* 0x080fe400010f0eff */
[----:B------:R-:W-:Y:S01]  /*9780*/  LEA.HI.X.SX32 R19, R17, R2, 0x1, P3 ;  /* 0x0000000211137211 */ /* 0x000fe200018f0eff */
[----:B------:R-:W-:Y:S01]  /*9790*/  STL.64 [R1+0x688], R36 ;  /* 0x0006882401007387 */ /* 0x000fe20000100a00 */
[----:B0-----:R-:W-:-:S04]  /*97a0*/  LEA R34, P1, R5, R7, 0x1 ;  /* 0x0000000705227211 */ /* 0x001fc800078208ff */
[----:B------:R-:W-:Y:S02]  /*97b0*/  LEA.HI.X.SX32 R35, R5, R2, 0x1, P1 ;  /* 0x0000000205237211 */ /* 0x000fe400008f0eff */
[----:B------:R-:W-:Y:S02]  /*97c0*/  LEA R22, P1, R8, R7, 0x1 ;  /* 0x0000000708167211 */ /* 0x000fe400078208ff */
[----:B------:R-:W-:Y:S01]  /*97d0*/  LEA R5, R6, R4, 0x5 ;  /* 0x0000000406057211 */ /* 0x000fe200078e28ff */
[----:B------:R-:W-:Y:S01]  /*97e0*/  STL.64 [R1+0x678], R34 ;  /* 0x0006782201007387 */ /* 0x000fe20000100a00 */
[----:B------:R-:W-:-:S03]  /*97f0*/  LEA.HI.X.SX32 R23, R8, R2, 0x1, P1 ;  /* 0x0000000208177211 */ /* 0x000fc600008f0eff */
[----:B------:R0:W-:Y:S01]  /*9800*/  STL.64 [R1+0x668], R20 ;  /* 0x0006681401007387 */ /* 0x0001e20000100a00 */
[----:B------:R-:W-:-:S03]  /*9810*/  IMAD R11, R6, 0x10, R5 ;  /* 0x00000010060b7824 */ /* 0x000fc600078e0205 */
[----:B------:R1:W-:Y:S01]  /*9820*/  STL.64 [R1+0x660], R18 ;  /* 0x0006601201007387 */ /* 0x0003e20000100a00 */
[----:B------:R-:W-:-:S03]  /*9830*/  IMAD R8, R6, 0x10, R11 ;  /* 0x0000001006087824 */ /* 0x000fc600078e020b */
[----:B------:R-:W-:Y:S01]  /*9840*/  STL.64 [R1+0x658], R22 ;  /* 0x0006581601007387 */ /* 0x000fe20000100a00 */
[-C--:B0-----:R-:W-:Y:S02]  /*9850*/  LEA R20, P2, R9, R7.reuse, 0x1 ;  /* 0x0000000709147211 */ /* 0x081fe400078408ff */
[-C--:B-1----:R-:W-:Y:S02]  /*9860*/  LEA R18, P3, R15, R7.reuse, 0x1 ;  /* 0x000000070f127211 */ /* 0x082fe400078608ff */
[-C--:B------:R-:W-:Y:S02]  /*9870*/  LEA.HI.X.SX32 R21, R9, R2.reuse, 0x1, P2 ;  /* 0x0000000209157211 */ /* 0x080fe400010f0eff */
[----:B------:R-:W-:Y:S02]  /*9880*/  LEA.HI.X.SX32 R19, R15, R2, 0x1, P3 ;  /* 0x000000020f137211 */ /* 0x000fe400018f0eff */
[----:B------:R-:W-:Y:S01]  /*9890*/  LEA R16, P3, R12, R7, 0x1 ;  /* 0x000000070c107211 */ /* 0x000fe200078608ff */
[----:B------:R0:W-:Y:S01]  /*98a0*/  STL.64 [R1+0x648], R20 ;  /* 0x0006481401007387 */ /* 0x0001e20000100a00 */
[----:B------:R-:W-:-:S02]  /*98b0*/  LEA R9, R6, R8, 0x5 ;  /* 0x0000000806097211 */ /* 0x000fc400078e28ff */
[-C--:B------:R-:W-:Y:S01]  /*98c0*/  LEA.HI.X.SX32 R17, R12, R2.reuse, 0x1, P3 ;  /* 0x000000020c117211 */ /* 0x080fe200018f0eff */
[----:B------:R1:W-:Y:S01]  /*98d0*/  STL.64 [R1+0x640], R18 ;  /* 0x0006401201007387 */ /* 0x0003e20000100a00 */
[CC--:B0-----:R-:W-:Y:S02]  /*98e0*/  LEA R20, P1, R3.reuse, R7.reuse, 0x1 ;  /* 0x0000000703147211 */ /* 0x0c1fe400078208ff */
[C---:B-1----:R-:W-:Y:S02]  /*98f0*/  LEA R18, P2, R10.reuse, R7, 0x1 ;  /* 0x000000070a127211 */ /* 0x042fe400078408ff */
[-C--:B------:R-:W-:Y:S02]  /*9900*/  LEA.HI.X.SX32 R21, R3, R2.reuse, 0x1, P1 ;  /* 0x0000000203157211 */ /* 0x080fe400008f0eff */
[----:B------:R-:W-:Y:S01]  /*9910*/  LEA.HI.X.SX32 R19, R10, R2, 0x1, P2 ;  /* 0x000000020a137211 */ /* 0x000fe200010f0eff */
[C---:B------:R-:W-:Y:S02]  /*9920*/  IMAD R10, R6.reuse, 0x10, R9 ;  /* 0x00000010060a7824 */ /* 0x040fe400078e0209 */
[----:B------:R0:W-:Y:S02]  /*9930*/  STL.64 [R1+0x638], R20 ;  /* 0x0006381401007387 */ /* 0x0001e40000100a00 */
[----:B------:R-:W-:-:S02]  /*9940*/  IMAD R3, R6, 0x10, R10 ;  /* 0x0000001006037824 */ /* 0x000fc400078e020a */
[----:B------:R1:W-:Y:S04]  /*9950*/  STL.64 [R1+0x628], R18 ;  /* 0x0006281201007387 */ /* 0x0003e80000100a00 */
[----:B------:R2:W-:Y:S01]  /*9960*/  STL.64 [R1+0x620], R16 ;  /* 0x0006201001007387 */ /* 0x0005e20000100a00 */
[CC--:B0-----:R-:W-:Y:S02]  /*9970*/  LEA R20, P1, R4.reuse, R7.reuse, 0x1 ;  /* 0x0000000704147211 */ /* 0x0c1fe400078208ff */
[-C--:B-1----:R-:W-:Y:S02]  /*9980*/  LEA R18, P2, R5, R7.reuse, 0x1 ;  /* 0x0000000705127211 */ /* 0x082fe400078408ff */
[----:B------:R-:W-:Y:S02]  /*9990*/  LEA.HI.X.SX32 R21, R4, R2, 0x1, P1 ;  /* 0x0000000204157211 */ /* 0x000fe400008f0eff */
[----:B--2---:R-:W-:-:S02]  /*99a0*/  LEA R16, P3, R11, R7, 0x1 ;  /* 0x000000070b107211 */ /* 0x004fc400078608ff */
[-C--:B------:R-:W-:Y:S01]  /*99b0*/  LEA.HI.X.SX32 R19, R5, R2.reuse, 0x1, P2 ;  /* 0x0000000205137211 */ /* 0x080fe200010f0eff */
[----:B------:R0:W-:Y:S01]  /*99c0*/  STL.64 [R1+0x618], R20 ;  /* 0x0006181401007387 */ /* 0x0001e20000100a00 */
[----:B------:R-:W-:Y:S02]  /*99d0*/  LEA.HI.X.SX32 R17, R11, R2, 0x1, P3 ;  /* 0x000000020b117211 */ /* 0x000fe400018f0eff */
[C---:B------:R-:W-:Y:S01]  /*99e0*/  LEA R4, R6.reuse, R3, 0x5 ;  /* 0x0000000306047211 */ /* 0x040fe200078e28ff */
[----:B------:R1:W-:Y:S04]  /*99f0*/  STL.64 [R1+0x608], R18 ;  /* 0x0006081201007387 */ /* 0x0003e80000100a00 */
[----:B------:R2:W-:Y:S01]  /*9a00*/  STL.64 [R1+0x600], R16 ;  /* 0x0006001001007387 */ /* 0x0005e20000100a00 */
[----:B------:R-:W-:Y:S01]  /*9a10*/  IMAD R5, R6, 0x10, R4 ;  /* 0x0000001006057824 */ /* 0x000fe200078e0204 */
[----:B0-----:R-:W-:-:S03]  /*9a20*/  LEA R20, P1, R8, R7, 0x1 ;  /* 0x0000000708147211 */ /* 0x001fc600078208ff */
[----:B------:R-:W-:Y:S01]  /*9a30*/  IMAD R6, R6, 0x10, R5 ;  /* 0x0000001006067824 */ /* 0x000fe200078e0205 */
[CC--:B-1----:R-:W-:Y:S02]  /*9a40*/  LEA R18, P2, R9.reuse, R7.reuse, 0x1 ;  /* 0x0000000709127211 */ /* 0x0c2fe400078408ff */
[-C--:B------:R-:W-:Y:S02]  /*9a50*/  LEA.HI.X.SX32 R21, R8, R2.reuse, 0x1, P1 ;  /* 0x0000000208157211 */ /* 0x080fe400008f0eff */
[CC--:B--2---:R-:W-:Y:S02]  /*9a60*/  LEA R16, P3, R10.reuse, R7.reuse, 0x1 ;  /* 0x000000070a107211 */ /* 0x0c4fe400078608ff */
[-C--:B------:R-:W-:Y:S01]  /*9a70*/  LEA.HI.X.SX32 R19, R9, R2.reuse, 0x1, P2 ;  /* 0x0000000209137211 */ /* 0x080fe200010f0eff */
[----:B------:R0:W-:Y:S01]  /*9a80*/  STL.64 [R1+0x5f8], R20 ;  /* 0x0005f81401007387 */ /* 0x0001e20000100a00 */
[-C--:B------:R-:W-:Y:S02]  /*9a90*/  LEA.HI.X.SX32 R17, R10, R2.reuse, 0x1, P3 ;  /* 0x000000020a117211 */ /* 0x080fe400018f0eff */
[C---:B------:R-:W-:Y:S01]  /*9aa0*/  LEA R8, P4, R6.reuse, R7, 0x1 ;  /* 0x0000000706087211 */ /* 0x040fe200078808ff */
[----:B------:R1:W-:Y:S03]  /*9ab0*/  STL.64 [R1+0x5e8], R18 ;  /* 0x0005e81201007387 */ /* 0x0003e60000100a00 */
[----:B------:R-:W-:Y:S01]  /*9ac0*/  LEA.HI.X.SX32 R9, R6, R2, 0x1, P4 ;  /* 0x0000000206097211 */ /* 0x000fe200020f0eff */
[----:B------:R2:W-:Y:S01]  /*9ad0*/  STL.64 [R1+0x5e0], R16 ;  /* 0x0005e01001007387 */ /* 0x0005e20000100a00 */
[----:B------:R-:W-:-:S02]  /*9ae0*/  MOV R6, 0xff800000 ;  /* 0xff80000000067802 */ /* 0x000fc40000000f00 */
[CC--:B0-----:R-:W-:Y:S02]  /*9af0*/  LEA R20, P1, R3.reuse, R7.reuse, 0x1 ;  /* 0x0000000703147211 */ /* 0x0c1fe400078208ff */
[CC--:B-1----:R-:W-:Y:S02]  /*9b00*/  LEA R18, P2, R4.reuse, R7.reuse, 0x1 ;  /* 0x0000000704127211 */ /* 0x0c2fe400078408ff */
[-C--:B------:R-:W-:Y:S02]  /*9b10*/  LEA.HI.X.SX32 R21, R3, R2.reuse, 0x1, P1 ;  /* 0x0000000203157211 */ /* 0x080fe400008f0eff */
[C---:B--2---:R-:W-:Y:S01]  /*9b20*/  LEA R16, P3, R5.reuse, R7, 0x1 ;  /* 0x0000000705107211 */ /* 0x044fe200078608ff */
[----:B------:R-:W-:Y:S01]  /*9b30*/  IMAD.MOV.U32 R7, RZ, RZ, -0x800000 ;  /* 0xff800000ff077424 */ /* 0x000fe200078e00ff */
[-C--:B------:R-:W-:Y:S01]  /*9b40*/  LEA.HI.X.SX32 R19, R4, R2.reuse, 0x1, P2 ;  /* 0x0000000204137211 */ /* 0x080fe200010f0eff */
[----:B------:R0:W-:Y:S01]  /*9b50*/  STL.64 [R1+0x5d8], R20 ;  /* 0x0005d81401007387 */ /* 0x0001e20000100a00 */
[----:B------:R-:W-:Y:S01]  /*9b60*/  LEA.HI.X.SX32 R17, R5, R2, 0x1, P3 ;  /* 0x0000000205117211 */ /* 0x000fe200018f0eff */
[----:B------:R-:W-:Y:S01]  /*9b70*/  IMAD.MOV.U32 R5, RZ, RZ, 0x3f800000 ;  /* 0x3f800000ff057424 */ /* 0x000fe200078e00ff */
[----:B------:R-:W-:Y:S01]  /*9b80*/  MOV R3, 0xff800000 ;  /* 0xff80000000037802 */ /* 0x000fe20000000f00 */
[----:B------:R1:W-:Y:S01]  /*9b90*/  STL.64 [R1+0x5c8], R18 ;  /* 0x0005c81201007387 */ /* 0x0003e20000100a00 */
[----:B------:R-:W-:-:S02]  /*9ba0*/  SHF.R.S32.HI R2, RZ, 0x6, R31 ;  /* 0x00000006ff027819 */ /* 0x000fc4000001141f */
[----:B------:R-:W-:Y:S01]  /*9bb0*/  MOV R4, c[0x0][0x1a4] ;  /* 0x0000690000047a02 */ /* 0x000fe20000000f00 */
[----:B------:R-:W-:Y:S01]  /*9bc0*/  STL.64 [R1+0x5c0], R16 ;  /* 0x0005c01001007387 */ /* 0x000fe20000100a00 */
[----:B------:R-:W-:Y:S02]  /*9bd0*/  SGXT R2, R2, 0x1 ;  /* 0x000000010202781a */ /* 0x000fe40000000200 */
[----:B------:R-:W-:Y:S01]  /*9be0*/  LOP3.LUT P1, RZ, R31, 0x1, RZ, 0xc0, !PT ;  /* 0x000000011fff7812 */ /* 0x000fe2000782c0ff */
[----:B------:R-:W-:Y:S01]  /*9bf0*/  STL.64 [R1+0x5b8], R8 ;  /* 0x0005b80801007387 */ /* 0x000fe20000100a00 */
[----:B0-----:R-:W-:Y:S01]  /*9c00*/  IMAD.SHL.U32 R21, R32, 0x2, RZ ;  /* 0x0000000220157824 */ /* 0x001fe200078e00ff */
[----:B------:R-:W-:Y:S01]  /*9c10*/  LOP3.LUT R20, R14, 0x38, RZ, 0xc0, !PT ;  /* 0x000000380e147812 */ /* 0x000fe200078ec0ff */
[C---:B------:R-:W-:Y:S01]  /*9c20*/  IMAD.SHL.U32 R10, R4.reuse, 0x8, RZ ;  /* 0x00000008040a7824 */ /* 0x040fe200078e00ff */
[----:B------:R0:W-:Y:S01]  /*9c30*/  STL [R1+0x570], R5 ;  /* 0x0005700501007387 */ /* 0x0001e20000100800 */
[----:B-1----:R-:W-:Y:S01]  /*9c40*/  SHF.R.U32.HI R19, RZ, 0x3, R31 ;  /* 0x00000003ff137819 */ /* 0x002fe2000001161f */
[C---:B------:R-:W-:Y:S01]  /*9c50*/  IMAD R11, R4.reuse, 0x9, RZ ;  /* 0x00000009040b7824 */ /* 0x040fe200078e02ff */
[----:B------:R-:W-:Y:S01]  /*9c60*/  LOP3.LUT R22, R21, 0x10, RZ, 0x3c, !PT ;  /* 0x0000001015167812 */ /* 0x000fe200078e3cff */
[----:B------:R-:W-:Y:S01]  /*9c70*/  STL [R1+0x294], RZ ;  /* 0x000294ff01007387 */ /* 0x000fe20000100800 */
[----:B------:R-:W-:Y:S01]  /*9c80*/  LOP3.LUT R19, R19, 0x4, RZ, 0xc0, !PT ;  /* 0x0000000413137812 */ /* 0x000fe200078ec0ff */
[----:B------:R-:W-:Y:S01]  /*9c90*/  IMAD R12, R4, 0xa, RZ ;  /* 0x0000000a040c7824 */ /* 0x000fe200078e02ff */
[C---:B------:R-:W-:Y:S01]  /*9ca0*/  LOP3.LUT R23, R21.reuse, 0x20, RZ, 0x3c, !PT ;  /* 0x0000002015177812 */ /* 0x040fe200078e3cff */
[----:B------:R1:W-:Y:S01]  /*9cb0*/  STL [R1+0x2d8], R3 ;  /* 0x0002d80301007387 */ /* 0x0003e20000100800 */
[C---:B------:R-:W-:Y:S01]  /*9cc0*/  LOP3.LUT R22, R21.reuse, 0x40, RZ, 0x3c, !PT ;  /* 0x0000004015167812 */ /* 0x040fe200078e3cff */
[----:B0-----:R-:W-:Y:S01]  /*9cd0*/  IMAD.MOV.U32 R5, RZ, RZ, -0x800000 ;  /* 0xff800000ff057424 */ /* 0x001fe200078e00ff */
[----:B------:R-:W-:Y:S01]  /*9ce0*/  LOP3.LUT R2, R2, 0x90, RZ, 0xc0, !PT ;  /* 0x0000009002027812 */ /* 0x000fe200078ec0ff */
[----:B------:R-:W-:Y:S01]  /*9cf0*/  STL [R1+0x2dc], R7 ;  /* 0x0002dc0701007387 */ /* 0x000fe20000100800 */
[C---:B------:R-:W-:Y:S01]  /*9d00*/  LOP3.LUT R25, R21.reuse, 0x30, RZ, 0x3c, !PT ;  /* 0x0000003015197812 */ /* 0x040fe200078e3cff */
[----:B------:R-:W-:Y:S01]  /*9d10*/  IMAD.IADD R20, R20, 0x1, R19 ;  /* 0x0000000114147824 */ /* 0x000fe200078e0213 */
[C---:B------:R-:W-:Y:S01]  /*9d20*/  LOP3.LUT R23, R21.reuse, 0x50, RZ, 0x3c, !PT ;  /* 0x0000005015177812 */ /* 0x040fe200078e3cff */
[----:B------:R-:W-:Y:S01]  /*9d30*/  STL [R1+0x310], R6 ;  /* 0x0003100601007387 */ /* 0x000fe20000100800 */
[C---:B------:R-:W-:Y:S01]  /*9d40*/  LOP3.LUT R22, R21.reuse, 0x60, RZ, 0x3c, !PT ;  /* 0x0000006015167812 */ /* 0x040fe200078e3cff */
[C---:B------:R-:W-:Y:S01]  /*9d50*/  IMAD R8, R4.reuse, 0x6, RZ ;  /* 0x0000000604087824 */ /* 0x040fe200078e02ff */
[----:B------:R-:W-:Y:S01]  /*9d60*/  LOP3.LUT R21, R21, 0x70, RZ, 0x3c, !PT ;  /* 0x0000007015157812 */ /* 0x000fe200078e3cff */
[----:B------:R-:W-:Y:S01]  /*9d70*/  STL [R1+0x314], R5 ;  /* 0x0003140501007387 */ /* 0x000fe20000100800 */
[----:B------:R-:W-:Y:S01]  /*9d80*/  LOP3.LUT R19, R13, 0x10, R31, 0x78, !PT ;  /* 0x000000100d137812 */ /* 0x000fe200078e781f */
[----:B------:R-:W-:Y:S01]  /*9d90*/  IMAD.WIDE R22, R4, 0x2, R26 ;  /* 0x0000000204167825 */ /* 0x000fe200078e021a */
[C---:B------:R-:W-:Y:S01]  /*9da0*/  LOP3.LUT R20, R0.reuse, 0x40, RZ, 0x3c, !PT ;  /* 0x0000004000147812 */ /* 0x040fe200078e3cff */
[----:B------:R-:W-:Y:S01]  /*9db0*/  STL [R1+0x318], R7 ;  /* 0x0003180701007387 */ /* 0x000fe20000100800 */
[----:B------:R-:W-:Y:S01]  /*9dc0*/  LOP3.LUT R13, R0, 0x20, RZ, 0x3c, !PT ;  /* 0x00000020000d7812 */ /* 0x000fe200078e3cff */
[----:B------:R-:W-:Y:S01]  /*9dd0*/  IMAD.WIDE R20, R4, 0x2, R28 ;  /* 0x0000000204147825 */ /* 0x000fe200078e021c */
[----:B------:R-:W-:Y:S01]  /*9de0*/  LOP3.LUT R13, R24, 0x40, RZ, 0x3c, !PT ;  /* 0x00000040180d7812 */ /* 0x000fe200078e3cff */
[----:B------:R-:W-:Y:S02]  /*9df0*/  STL [R1+0x530], R6 ;  /* 0x0005300601007387 */ /* 0x000fe40000100800 */
[----:B------:R-:W-:-:S02]  /*9e00*/  IMAD R9, R4, 0x7, RZ ;  /* 0x0000000704097824 */ /* 0x000fc400078e02ff */
[----:B------:R-:W-:Y:S01]  /*9e10*/  STL [R1+0x534], R5 ;  /* 0x0005340501007387 */ /* 0x000fe20000100800 */
[C---:B------:R-:W-:Y:S02]  /*9e20*/  IMAD R15, R4.reuse, 0xc, RZ ;  /* 0x0000000c040f7824 */ /* 0x040fe400078e02ff */
[C---:B------:R-:W-:Y:S01]  /*9e30*/  IMAD R16, R4.reuse, 0xd, RZ ;  /* 0x0000000d04107824 */ /* 0x040fe200078e02ff */
[----:B------:R-:W-:Y:S01]  /*9e40*/  STL [R1+0x538], R7 ;  /* 0x0005380701007387 */ /* 0x000fe20000100800 */
[C---:B------:R-:W-:Y:S02]  /*9e50*/  IMAD R17, R4.reuse, 0xe, RZ ;  /* 0x0000000e04117824 */ /* 0x040fe400078e02ff */
[----:B------:R-:W-:Y:S01]  /*9e60*/  IMAD R18, R4, 0xf, RZ ;  /* 0x0000000f04127824 */ /* 0x000fe200078e02ff */
[----:B------:R-:W-:Y:S01]  /*9e70*/  STL [R1+0x53c], R6 ;  /* 0x00053c0601007387 */ /* 0x000fe20000100800 */
[----:B-1----:R-:W-:-:S03]  /*9e80*/  IMAD.MOV.U32 R3, RZ, RZ, RZ ;  /* 0x000000ffff037224 */ /* 0x002fc600078e00ff */
[----:B------:R-:W-:Y:S04]  /*9e90*/  STL [R1+0x540], R5 ;  /* 0x0005400501007387 */ /* 0x000fe80000100800 */
[----:B------:R-:W-:Y:S04]  /*9ea0*/  STL [R1+0x544], R7 ;  /* 0x0005440701007387 */ /* 0x000fe80000100800 */
[----:B------:R-:W-:Y:S04]  /*9eb0*/  STL [R1+0x548], R6 ;  /* 0x0005480601007387 */ /* 0x000fe80000100800 */
[----:B------:R-:W-:Y:S04]  /*9ec0*/  STL [R1+0x54c], R5 ;  /* 0x00054c0501007387 */ /* 0x000fe80000100800 */
[----:B------:R0:W-:Y:S04]  /*9ed0*/  STL [R1+0x554], R7 ;  /* 0x0005540701007387 */ /* 0x0001e80000100800 */
[----:B------:R1:W-:Y:S04]  /*9ee0*/  STL [R1+0x55c], R6 ;  /* 0x00055c0601007387 */ /* 0x0003e80000100800 */
[----:B------:R-:W-:Y:S01]  /*9ef0*/  STL [R1+0x558], RZ ;  /* 0x000558ff01007387 */ /* 0x000fe20000100800 */
[----:B0-----:R-:W-:-:S03]  /*9f00*/  IMAD.MOV.U32 R7, RZ, RZ, 0x3f800000 ;  /* 0x3f800000ff077424 */ /* 0x001fc600078e00ff */
[----:B------:R0:W-:Y:S01]  /*9f10*/  STL [R1+0x560], R5 ;  /* 0x0005600501007387 */ /* 0x0001e20000100800 */
[----:B-1----:R-:W-:-:S03]  /*9f20*/  MOV R6, 0x3f800000 ;  /* 0x3f80000000067802 */ /* 0x002fc60000000f00 */
[----:B------:R-:W-:Y:S04]  /*9f30*/  STL [R1+0x574], R7 ;  /* 0x0005740701007387 */ /* 0x000fe80000100800 */
[----:B------:R-:W-:Y:S01]  /*9f40*/  STL [R1+0x578], R6 ;  /* 0x0005780601007387 */ /* 0x000fe20000100800 */
[----:B0-----:R-:W-:-:S05]  /*9f50*/  IMAD.MOV.U32 R5, RZ, RZ, 0x3f800000 ;  /* 0x3f800000ff057424 */ /* 0x001fca00078e00ff */
        /* <DEDUP_REMOVED lines=12> */
[----:B------:R-:W-:Y:S01]  /*a020*/  STL [R1+0x2f0], RZ ;  /* 0x0002f0ff01007387 */ /* 0x000fe20000100800 */
[----:B0-----:R-:W-:-:S03]  /*a030*/  IMAD R7, R4, 0x5, RZ ;  /* 0x0000000504077824 */ /* 0x001fc600078e02ff */
[----:B------:R0:W-:Y:S01]  /*a040*/  STL [R1+0x5ac], R5 ;  /* 0x0005ac0501007387 */ /* 0x0001e20000100800 */
[----:B-1----:R-:W-:-:S03]  /*a050*/  SHF.L.U32 R6, R4, 0x2, RZ ;  /* 0x0000000204067819 */ /* 0x002fc600000006ff */
[----:B------:R-:W-:Y:S04]  /*a060*/  STL [R1+0x2f4], RZ ;  /* 0x0002f4ff01007387 */ /* 0x000fe80000100800 */
[----:B------:R-:W-:Y:S01]  /*a070*/  STL [R1+0x2f8], RZ ;  /* 0x0002f8ff01007387 */ /* 0x000fe20000100800 */
[----:B0-----:R-:W-:Y:S01]  /*a080*/  LOP3.LUT R5, R2, 0x17e, R14, 0x78, !PT ;  /* 0x0000017e02057812 */ /* 0x001fe200078e780e */
[C---:B------:R-:W-:Y:S02]  /*a090*/  IMAD.SHL.U32 R2, R4.reuse, 0x2, RZ ;  /* 0x0000000204027824 */ /* 0x040fe400078e00ff */
[----:B------:R-:W-:Y:S01]  /*a0a0*/  STL [R1+0x2fc], RZ ;  /* 0x0002fcff01007387 */ /* 0x000fe20000100800 */
[----:B------:R-:W-:Y:S02]  /*a0b0*/  IMAD R5, R4, 0x3, RZ ;  /* 0x0000000304057824 */ /* 0x000fe400078e02ff */
[----:B------:R-:W-:Y:S01]  /*a0c0*/  IMAD.WIDE R24, R2, 0x2, R28 ;  /* 0x0000000202187825 */ /* 0x000fe200078e021c */
[----:B------:R-:W-:Y:S03]  /*a0d0*/  STL [R1+0x360], RZ ;  /* 0x000360ff01007387 */ /* 0x000fe60000100800 */
[----:B------:R-:W-:Y:S01]  /*a0e0*/  IMAD R14, R4, 0xb, RZ ;  /* 0x0000000b040e7824 */ /* 0x000fe200078e02ff */
[----:B------:R-:W-:Y:S04]  /*a0f0*/  STL [R1+0x364], RZ ;  /* 0x000364ff01007387 */ /* 0x000fe80000100800 */
        /* <DEDUP_REMOVED lines=250> */
[----:B------:R0:W-:Y:S04]  /*b0a0*/  STL [R1+0x4f0], R19 ;  /* 0x0004f01301007387 */ /* 0x0001e80000100800 */
[----:B------:R-:W-:Y:S04]  /*b0b0*/  STL [R1+0x6b0], R13 ;  /* 0x0006b00d01007387 */ /* 0x000fe80000100800 */
[----:B------:R1:W-:Y:S01]  /*b0c0*/  STL.64 [R1+0x7a0], R20 ;  /* 0x0007a01401007387 */ /* 0x0003e20000100a00 */
[----:B0-----:R-:W-:-:S03]  /*b0d0*/  LOP3.LUT R19, R0, 0x60, RZ, 0x3c, !PT ;  /* 0x0000006000137812 */ /* 0x001fc600078e3cff */
[----:B------:R0:W-:Y:S04]  /*b0e0*/  STL.64 [R1+0x798], R22 ;  /* 0x0007981601007387 */ /* 0x0001e80000100a00 */
[----:B------:R-:W-:Y:S01]  /*b0f0*/  STL.64 [R1+0x790], R24 ;  /* 0x0007901801007387 */ /* 0x000fe20000100a00 */
[----:B-1----:R-:W-:-:S04]  /*b100*/  IMAD.WIDE R20, R2, 0x2, R26 ;  /* 0x0000000202147825 */ /* 0x002fc800078e021a */
[C---:B0-----:R-:W-:Y:S01]  /*b110*/  IMAD.WIDE R22, R5.reuse, 0x2, R28 ;  /* 0x0000000205167825 */ /* 0x041fe200078e021c */
[----:B------:R0:W-:Y:S03]  /*b120*/  STL.64 [R1+0x788], R20 ;  /* 0x0007881401007387 */ /* 0x0001e60000100a00 */
[----:B------:R-:W-:Y:S01]  /*b130*/  IMAD.WIDE R4, R5, 0x2, R26 ;  /* 0x0000000205047825 */ /* 0x000fe200078e021a */
[----:B------:R1:W-:Y:S04]  /*b140*/  STL.64 [R1+0x780], R22 ;  /* 0x0007801601007387 */ /* 0x0003e80000100a00 */
[----:B------:R2:W-:Y:S01]  /*b150*/  STL.64 [R1+0x778], R4 ;  /* 0x0007780401007387 */ /* 0x0005e20000100a00 */
[----:B0-----:R-:W-:-:S04]  /*b160*/  IMAD.WIDE R20, R6, 0x2, R28 ;  /* 0x0000000206147825 */ /* 0x001fc800078e021c */
[----:B-1----:R-:W-:Y:S01]  /*b170*/  IMAD.WIDE R22, R6, 0x2, R26 ;  /* 0x0000000206167825 */ /* 0x002fe200078e021a */
[----:B------:R0:W-:Y:S03]  /*b180*/  STL.64 [R1+0x770], R20 ;  /* 0x0007701401007387 */ /* 0x0001e60000100a00 */
[C---:B--2---:R-:W-:Y:S01]  /*b190*/  IMAD.WIDE R4, R7.reuse, 0x2, R28 ;  /* 0x0000000207047825 */ /* 0x044fe200078e021c */
[----:B------:R-:W-:Y:S04]  /*b1a0*/  STL.64 [R1+0x768], R22 ;  /* 0x0007681601007387 */ /* 0x000fe80000100a00 */
[----:B------:R1:W-:Y:S01]  /*b1b0*/  STL.64 [R1+0x760], R4 ;  /* 0x0007600401007387 */ /* 0x0003e20000100a00 */
[----:B0-----:R-:W-:-:S04]  /*b1c0*/  IMAD.WIDE R20, R7, 0x2, R26 ;  /* 0x0000000207147825 */ /* 0x001fc800078e021a */
[C---:B------:R-:W-:Y:S01]  /*b1d0*/  IMAD.WIDE R6, R8.reuse, 0x2, R28 ;  /* 0x0000000208067825 */ /* 0x040fe200078e021c */
[----:B------:R0:W-:Y:S03]  /*b1e0*/  STL.64 [R1+0x758], R20 ;  /* 0x0007581401007387 */ /* 0x0001e60000100a00 */
[----:B-1----:R-:W-:Y:S01]  /*b1f0*/  IMAD.WIDE R4, R8, 0x2, R26 ;  /* 0x0000000208047825 */ /* 0x002fe200078e021a */
[----:B------:R1:W-:Y:S04]  /*b200*/  STL.64 [R1+0x750], R6 ;  /* 0x0007500601007387 */ /* 0x0003e80000100a00 */
[----:B------:R2:W-:Y:S01]  /*b210*/  STL.64 [R1+0x748], R4 ;  /* 0x0007480401007387 */ /* 0x0005e20000100a00 */
[----:B0-----:R-:W-:-:S04]  /*b220*/  IMAD.WIDE R20, R9, 0x2, R28 ;  /* 0x0000000209147825 */ /* 0x001fc800078e021c */
[----:B-1----:R-:W-:Y:S01]  /*b230*/  IMAD.WIDE R6, R9, 0x2, R26 ;  /* 0x0000000209067825 */ /* 0x002fe200078e021a */
[----:B------:R-:W-:Y:S03]  /*b240*/  STL.64 [R1+0x740], R20 ;  /* 0x0007401401007387 */ /* 0x000fe60000100a00 */
[C---:B--2---:R-:W-:Y:S01]  /*b250*/  IMAD.WIDE R4, R10.reuse, 0x2, R28 ;  /* 0x000000020a047825 */ /* 0x044fe200078e021c */
        /* <DEDUP_REMOVED lines=8> */
[----:B------:R1:W-:Y:S04]  /*b2e0*/  STL.64 [R1+0x718], R4 ;  /* 0x0007180401007387 */ /* 0x0003e80000100a00 */
[----:B------:R2:W-:Y:S01]  /*b2f0*/  STL.64 [R1+0x710], R8 ;  /* 0x0007100801007387 */ /* 0x0005e20000100a00 */
[----:B0-----:R-:W-:-:S04]  /*b300*/  IMAD.WIDE R6, R12, 0x2, R26 ;  /* 0x000000020c067825 */ /* 0x001fc800078e021a */
[C---:B-1----:R-:W-:Y:S01]  /*b310*/  IMAD.WIDE R4, R14.reuse, 0x2, R28 ;  /* 0x000000020e047825 */ /* 0x042fe200078e021c */
[----:B------:R0:W-:Y:S03]  /*b320*/  STL.64 [R1+0x708], R6 ;  /* 0x0007080601007387 */ /* 0x0001e60000100a00 */
[----:B--2---:R-:W-:Y:S01]  /*b330*/  IMAD.WIDE R8, R14, 0x2, R26 ;  /* 0x000000020e087825 */ /* 0x004fe200078e021a */
        /* <DEDUP_REMOVED lines=15> */
[----:B-1----:R-:W-:-:S05]  /*b430*/  IMAD.WIDE R4, R18, 0x2, R26 ;  /* 0x0000000212047825 */ /* 0x002fca00078e021a */
[----:B------:R2:W-:Y:S04]  /*b440*/  STL.64 [R1+0x6b8], R4 ;  /* 0x0006b80401007387 */ /* 0x0005e80000100a00 */
[----:B------:R2:W-:Y:S02]  /*b450*/  STL.64 [R1+0x6c0], R6 ;  /* 0x0006c00601007387 */ /* 0x0005e40000100a00 */
.L_x_1:
[----:B0-2---:R-:W2:Y:S04]  /*b460*/  LDL.64 R4, [R1+0x4f8] ;  /* 0x0004f80001047983 */ /* 0x005ea80000100a00 */
[----:B------:R-:W2:Y:S04]  /*b470*/  LDL R41, [R1+0x294] ;  /* 0x0002940001297983 */ /* 0x000ea80000100800 */
[----:B------:R-:W3:Y:S04]  /*b480*/  LDL.64 R14, [R1+0x7a0] ;  /* 0x0007a000010e7983 */ /* 0x000ee80000100a00 */
[----:B------:R-:W4:Y:S04]  /*b490*/  LDL.64 R6, [R1+0x500] ;  /* 0x0005000001067983 */ /* 0x000f280000100a00 */
[----:B------:R-:W4:Y:S04]  /*b4a0*/  LDL.64 R8, [R1+0x798] ;  /* 0x0007980001087983 */ /* 0x000f280000100a00 */
[----:B------:R-:W4:Y:S04]  /*b4b0*/  LDL.64 R12, [R1+0x790] ;  /* 0x00079000010c7983 */ /* 0x000f280000100a00 */
[----:B------:R-:W4:Y:S04]  /*b4c0*/  LDL.64 R10, [R1+0x788] ;  /* 0x00078800010a7983 */ /* 0x000f280000100a00 */
[----:B------:R-:W4:Y:S04]  /*b4d0*/  LDL.64 R28, [R1+0x780] ;  /* 0x00078000011c7983 */ /* 0x000f280000100a00 */
[----:B------:R-:W4:Y:S04]  /*b4e0*/  LDL.64 R20, [R1+0x778] ;  /* 0x0007780001147983 */ /* 0x000f280000100a00 */
[----:B------:R-:W4:Y:S04]  /*b4f0*/  LDL.64 R16, [R1+0x770] ;  /* 0x0007700001107983 */ /* 0x000f280000100a00 */
[----:B------:R0:W-:Y:S04]  /*b500*/  STL [R1+0x9f0], R3 ;  /* 0x0009f00301007387 */ /* 0x0001e80000100800 */
[----:B------:R-:W4:Y:S04]  /*b510*/  LDL.64 R18, [R1+0x768] ;  /* 0x0007680001127983 */ /* 0x000f280000100a00 */
        /* <DEDUP_REMOVED lines=16> */
[----:B------:R-:W4:Y:S01]  /*b620*/  LDL R61, [R1+0x6b0] ;  /* 0x0006b000013d7983 */ /* 0x000f220000100800 */
[----:B--2---:R-:W-:-:S04]  /*b630*/  IMAD.WIDE R4, R41, 0x2, R4 ;  /* 0x0000000229047825 */ /* 0x004fc800078e0204 */
[C---:B---3--:R-:W-:Y:S02]  /*b640*/  IMAD.WIDE R14, R41.reuse, 0x2, R14 ;  /* 0x00000002290e7825 */ /* 0x048fe400078e020e */
[----:B------:R1:W2:Y:S02]  /*b650*/  LDG.E.U16 R5, [R4.64] ;  /* 0x0000000404057981 */ /* 0x0002a4000c1e1500 */
[----:B----4-:R-:W-:-:S05]  /*b660*/  IMAD.WIDE R6, R41, 0x2, R6 ;  /* 0x0000000229067825 */ /* 0x010fca00078e0206 */
[----:B------:R3:W4:Y:S01]  /*b670*/  LDG.E.U16 R2, [R6.64] ;  /* 0x0000000406027981 */ /* 0x000722000c1e1500 */
[----:B------:R-:W-:-:S03]  /*b680*/  IMAD.WIDE R12, R41, 0x2, R12 ;  /* 0x00000002290c7825 */ /* 0x000fc600078e020c */
[----:B-1----:R1:W2:Y:S04]  /*b690*/  LDG.E.U16 R4, [R14.64] ;  /* 0x000000040e047981 */ /* 0x0022a8000c1e1500 */
[----:B-1----:R1:W2:Y:S01]  /*b6a0*/  LDG.E.U16 R15, [R12.64] ;  /* 0x000000040c0f7981 */ /* 0x0022a2000c1e1500 */
[----:B------:R-:W-:-:S06]  /*b6b0*/  IMAD.WIDE R16, R41, 0x2, R16 ;  /* 0x0000000229107825 */ /* 0x000fcc00078e0210 */
[----:B------:R0:W2:Y:S01]  /*b6c0*/  LDG.E.U16 R17, [R16.64] ;  /* 0x0000000410117981 */ /* 0x0000a2000c1e1500 */
[----:B------:R-:W-:-:S04]  /*b6d0*/  IMAD.WIDE R18, R41, 0x2, R18 ;  /* 0x0000000229127825 */ /* 0x000fc800078e0212 */
[C---:B-1----:R-:W-:Y:S02]  /*b6e0*/  IMAD.WIDE R12, R41.reuse, 0x2, R26 ;  /* 0x00000002290c7825 */ /* 0x042fe400078e021a */
[----:B------:R-:W2:Y:S04]  /*b6f0*/  LDL.64 R26, [R1+0x6f8] ;  /* 0x0006f800011a7983 */ /* 0x000ea80000100a00 */
[----:B0-----:R0:W4:Y:S01]  /*b700*/  LDG.E.U16 R16, [R18.64] ;  /* 0x0000000412107981 */ /* 0x001122000c1e1500 */
[----:B---3--:R-:W-:-:S03]  /*b710*/  IMAD.WIDE R6, R41, 0x2, R28 ;  /* 0x0000000229067825 */ /* 0x008fc600078e021c */
[----:B------:R1:W3:Y:S01]  /*b720*/  LDG.E.U16 R14, [R12.64] ;  /* 0x000000040c0e7981 */ /* 0x0002e2000c1e1500 */
[----:B------:R-:W-:-:S03]  /*b730*/  IMAD.WIDE R20, R41, 0x2, R20 ;  /* 0x0000000229147825 */ /* 0x000fc600078e0214 */
[----:B------:R1:W3:Y:S01]  /*b740*/  LDG.E.U16 R29, [R6.64] ;  /* 0x00000004061d7981 */ /* 0x0002e2000c1e1500 */
[----:B0-----:R-:W-:-:S03]  /*b750*/  IMAD.WIDE R18, R41, 0x2, R38 ;  /* 0x0000000229127825 */ /* 0x001fc600078e0226 */
[----:B------:R-:W3:Y:S04]  /*b760*/  LDL.64 R38, [R1+0x6d8] ;  /* 0x0006d80001267983 */ /* 0x000ee80000100a00 */
[----:B-1----:R0:W4:Y:S01]  /*b770*/  LDG.E.U16 R12, [R18.64] ;  /* 0x00000004120c7981 */ /* 0x002122000c1e1500 */
[----:B------:R-:W-:-:S03]  /*b780*/  IMAD.WIDE R6, R41, 0x2, R46 ;  /* 0x0000000229067825 */ /* 0x000fc600078e022e */
[----:B------:R-:W4:Y:S04]  /*b790*/  LDL.64 R46, [R1+0x738] ;  /* 0x00073800012e7983 */ /* 0x000f280000100a00 */
[----:B------:R1:W4:Y:S01]  /*b7a0*/  LDG.E.U16 R13, [R6.64] ;  /* 0x00000004060d7981 */ /* 0x000322000c1e1500 */
[----:B0-----:R-:W-:-:S03]  /*b7b0*/  IMAD.WIDE R18, R41, 0x2, R36 ;  /* 0x0000000229127825 */ /* 0x001fc600078e0224 */
[----:B------:R-:W4:Y:S04]  /*b7c0*/  LDL.64 R36, [R1+0x6d0] ;  /* 0x0006d00001247983 */ /* 0x000f280000100a00 */
[----:B------:R0:W4:Y:S01]  /*b7d0*/  LDG.E.U16 R28, [R20.64] ;  /* 0x00000004141c7981 */ /* 0x000122000c1e1500 */
[----:B-1----:R-:W-:-:S03]  /*b7e0*/  IMAD.WIDE R6, R41, 0x2, R44 ;  /* 0x0000000229067825 */ /* 0x002fc600078e022c */
[----:B------:R-:W4:Y:S01]  /*b7f0*/  LDL.64 R44, [R1+0x6c0] ;  /* 0x0006c000012c7983 */ /* 0x000f220000100a00 */
[----:B------:R-:W-:-:S03]  /*b800*/  IMAD.WIDE R8, R41, 0x2, R8 ;  /* 0x0000000229087825 */ /* 0x000fc600078e0208 */
[----:B------:R1:W4:Y:S01]  /*b810*/  LDG.E.U16 R6, [R6.64] ;  /* 0x0000000406067981 */ /* 0x000322000c1e1500 */
[----:B0-----:R-:W-:-:S03]  /*b820*/  IMAD.WIDE R20, R41, 0x2, R42 ;  /* 0x0000000229147825 */ /* 0x001fc600078e022a */
[----:B------:R-:W4:Y:S01]  /*b830*/  LDL.64 R42, [R1+0x6b8] ;  /* 0x0006b800012a7983 */ /* 0x000f220000100a00 */
[----:B------:R-:W-:-:S03]  /*b840*/  IMAD.WIDE R10, R41, 0x2, R10 ;  /* 0x00000002290a7825 */ /* 0x000fc600078e020a */
[----:B------:R0:W4:Y:S01]  /*b850*/  LDG.E.U16 R8, [R8.64] ;  /* 0x0000000408087981 */ /* 0x000122000c1e1500 */
[----:B------:R-:W-:-:S03]  /*b860*/  IMAD.WIDE R24, R41, 0x2, R24 ;  /* 0x0000000229187825 */ /* 0x000fc600078e0218 */
[----:B-1----:R1:W4:Y:S01]  /*b870*/  LDG.E.U16 R7, [R20.64] ;  /* 0x0000000414077981 */ /* 0x002322000c1e1500 */
[----:B------:R-:W-:-:S03]  /*b880*/  IMAD.WIDE R22, R41, 0x2, R22 ;  /* 0x0000000229167825 */ /* 0x000fc600078e0216 */
[----:B------:R1:W4:Y:S04]  /*b890*/  LDG.E.U16 R11, [R10.64] ;  /* 0x000000040a0b7981 */ /* 0x000328000c1e1500 */
[----:B0-----:R0:W4:Y:S01]  /*b8a0*/  LDG.E.U16 R9, [R22.64] ;  /* 0x0000000416097981 */ /* 0x001122000c1e1500 */
[----:B-1----:R-:W-:-:S03]  /*b8b0*/  IMAD.WIDE R20, R41, 0x2, R34 ;  /* 0x0000000229147825 */ /* 0x002fc600078e0222 */
[----:B------:R1:W4:Y:S01]  /*b8c0*/  LDG.E.U16 R10, [R24.64] ;  /* 0x00000004180a7981 */ /* 0x000322000c1e1500 */
[----:B0-----:R-:W-:-:S05]  /*b8d0*/  IMAD.WIDE R22, R41, 0x2, R32 ;  /* 0x0000000229167825 */ /* 0x001fca00078e0220 */
[----:B------:R0:W4:Y:S01]  /*b8e0*/  LDG.E.U16 R32, [R22.64] ;  /* 0x0000000416207981 */ /* 0x000122000c1e1500 */
[----:B-1----:R-:W-:-:S03]  /*b8f0*/  IMAD.WIDE R24, R41, 0x2, R30 ;  /* 0x0000000229187825 */ /* 0x002fc600078e021e */
[----:B------:R1:W4:Y:S04]  /*b900*/  LDG.E.U16 R30, [R18.64] ;  /* 0x00000004121e7981 */ /* 0x000328000c1e1500 */
[----:B------:R0:W4:Y:S04]  /*b910*/  LDG.E.U16 R31, [R20.64] ;  /* 0x00000004141f7981 */ /* 0x000128000c1e1500 */
[----:B------:R3:W4:Y:S01]  /*b920*/  LDG.E.U16 R33, [R24.64] ;  /* 0x0000000418217981 */ /* 0x000722000c1e1500 */
[----:B-1----:R-:W-:-:S04]  /*b930*/  IMAD.WIDE R18, R41, 0x2, R56 ;  /* 0x0000000229127825 */ /* 0x002fc800078e0238 */
[C---:B0-----:R-:W-:Y:S01]  /*b940*/  IMAD.WIDE R20, R41.reuse, 0x2, R54 ;  /* 0x0000000229147825 */ /* 0x041fe200078e0236 */
[----:B------:R0:W4:Y:S03]  /*b950*/  LDG.E.U16 R35, [R18.64] ;  /* 0x0000000412237981 */ /* 0x000126000c1e1500 */
[----:B------:R-:W-:-:S04]  /*b960*/  IMAD.WIDE R22, R41, 0x2, R52 ;  /* 0x0000000229167825 */ /* 0x000fc800078e0234 */
[----:B0-----:R-:W-:-:S06]  /*b970*/  IMAD.WIDE R18, R41, 0x2, R50 ;  /* 0x0000000229127825 */ /* 0x001fcc00078e0232 */
[----:B------:R0:W4:Y:S01]  /*b980*/  LDG.E.U16 R18, [R18.64] ;  /* 0x0000000412127981 */ /* 0x000122000c1e1500 */
[----:B--2---:R-:W-:-:S05]  /*b990*/  IMAD.WIDE R26, R41, 0x2, R26 ;  /* 0x00000002291a7825 */ /* 0x004fca00078e021a */
[----:B------:R4:W2:Y:S01]  /*b9a0*/  LDG.E.U16 R34, [R26.64] ;  /* 0x000000041a227981 */ /* 0x0008a2000c1e1500 */
[----:B---3--:R-:W-:-:S05]  /*b9b0*/  IMAD.WIDE R24, R41, 0x2, R38 ;  /* 0x0000000229187825 */ /* 0x008fca00078e0226 */
[----:B------:R1:W3:Y:S01]  /*b9c0*/  LDG.E.U16 R38, [R24.64] ;  /* 0x0000000418267981 */ /* 0x0002e2000c1e1500 */
[----:B----4-:R-:W-:-:S03]  /*b9d0*/  IMAD.WIDE R26, R41, 0x2, R36 ;  /* 0x00000002291a7825 */ /* 0x010fc600078e0224 */
[----:B------:R4:W3:Y:S04]  /*b9e0*/  LDG.E.U16 R36, [R20.64] ;  /* 0x0000000414247981 */ /* 0x0008e8000c1e1500 */
[----:B------:R0:W3:Y:S01]  /*b9f0*/  LDG.E.U16 R37, [R22.64] ;  /* 0x0000000416257981 */ /* 0x0000e2000c1e1500 */
[----:B-1----:R-:W-:-:S03]  /*ba00*/  IMAD.WIDE R24, R41, 0x2, R44 ;  /* 0x0000000229187825 */ /* 0x002fc600078e022c */
[----:B------:R1:W3:Y:S01]  /*ba10*/  LDG.E.U16 R39, [R26.64] ;  /* 0x000000041a277981 */ /* 0x0002e2000c1e1500 */
[----:B----4-:R-:W-:-:S03]  /*ba20*/  IMAD.WIDE R20, R41, 0x2, R48 ;  /* 0x0000000229147825 */ /* 0x010fc600078e0230 */
[----:B------:R-:W4:Y:S01]  /*ba30*/  LDL R48, [R1+0x4e0] ;  /* 0x0004e00001307983 */ /* 0x000f220000100800 */
[----:B0-----:R-:W-:-:S03]  /*ba40*/  IMAD.WIDE R22, R41, 0x2, R46 ;  /* 0x0000000229167825 */ /* 0x001fc600078e022e */
[----:B------:R0:W4:Y:S01]  /*ba50*/  LDG.E.U16 R19, [R20.64] ;  /* 0x0000000414137981 */ /* 0x000122000c1e1500 */
[----:B-1----:R-:W-:-:S03]  /*ba60*/  IMAD.WIDE R26, R41, 0x2, R42 ;  /* 0x00000002291a7825 */ /* 0x002fc600078e022a */
[----:B------:R-:W4:Y:S04]  /*ba70*/  LDG.E.U16 R22, [R22.64] ;  /* 0x0000000416167981 */ /* 0x000f28000c1e1500 */
[----:B0-----:R-:W4:Y:S04]  /*ba80*/  LDG.E.U16 R20, [R24.64] ;  /* 0x0000000418147981 */ /* 0x001f28000c1e1500 */
[----:B------:R-:W4:Y:S04]  /*ba90*/  LDG.E.U16 R21, [R26.64] ;  /* 0x000000041a157981 */ /* 0x000f28000c1e1500 */
[----:B------:R-:W0:Y:S04]  /*baa0*/  S2R R42, SR_TID.X ;  /* 0x00000000002a7919 */ /* 0x000e280000002100 */
[----:B------:R-:W1:Y:S01]  /*bab0*/  S2R R40, SR_TID.X ;  /* 0x0000000000287919 */ /* 0x000e620000002100 */
[----:B0-----:R-:W-:-:S02]  /*bac0*/  LOP3.LUT R42, R42, 0xff, RZ, 0xc0, !PT ;  /* 0x000000ff2a2a7812 */ /* 0x001fc400078ec0ff */
[----:B-1----:R-:W-:-:S03]  /*bad0*/  LOP3.LUT R41, R40, 0xff, RZ, 0xc0, !PT ;  /* 0x000000ff28297812 */ /* 0x002fc600078ec0ff */
[----:B------:R-:W-:Y:S01]  /*bae0*/  IMAD.SHL.U32 R42, R42, 0x2, RZ ;  /* 0x000000022a2a7824 */ /* 0x000fe200078e00ff */
[----:B------:R-:W-:Y:S02]  /*baf0*/  LOP3.LUT R40, R40, 0xff, RZ, 0xc0, !PT ;  /* 0x000000ff28287812 */ /* 0x000fe400078ec0ff */
[----:B------:R-:W-:Y:S01]  /*bb00*/  SHF.L.U32 R3, R41, 0x1, RZ ;  /* 0x0000000129037819 */ /* 0x000fe200000006ff */
[----:B------:R-:W-:Y:S01]  /*bb10*/  BAR.SYNC.DEFER_BLOCKING 0x0 ;  /* 0x0000000000007b1d */ /* 0x000fe20000010000 */
[----:B------:R-:W-:Y:S01]  /*bb20*/  LOP3.LUT R43, R42, 0x10, RZ, 0x3c, !PT ;  /* 0x000000102a2b7812 */ /* 0x000fe200078e3cff */
[----:B------:R-:W-:-:S05]  /*bb30*/  IMAD.SHL.U32 R42, R40, 0x2, RZ ;  /* 0x00000002282a7824 */ /* 0x000fca00078e00ff */
[C---:B------:R-:W-:Y:S02]  /*bb40*/  LOP3.LUT R40, R42.reuse, 0x20, RZ, 0x3c, !PT ;  /* 0x000000202a287812 */ /* 0x040fe400078e3cff */
[----:B------:R-:W-:Y:S02]  /*bb50*/  LOP3.LUT R42, R42, 0x30, RZ, 0x3c, !PT ;  /* 0x000000302a2a7812 */ /* 0x000fe400078e3cff */
[----:B------:R-:W-:Y:S01]  /*bb60*/  SHF.L.U32 R41, R41, 0x1, RZ ;  /* 0x0000000129297819 */ /* 0x000fe200000006ff */
        /* <DEDUP_REMOVED lines=13> */
[----:B------:R-:W-:Y:S01]  /*bc40*/  STS.U16 [R42+0x20e00], R28 ;  /* 0x020e001c2a007388 */ /* 0x000fe20000000400 */
[----:B0-----:R-:W-:-:S03]  /*bc50*/  LOP3.LUT R40, R41, 0x40, RZ, 0x3c, !PT ;  /* 0x0000004029287812 */ /* 0x001fc600078e3cff */
[----:B------:R-:W-:Y:S01]  /*bc60*/  STS.U16 [R42+0x22c00], R33 ;  /* 0x022c00212a007388 */ /* 0x000fe20000000400 */
[----:B------:R-:W-:Y:S02]  /*bc70*/  LOP3.LUT R41, R41, 0x50, RZ, 0x3c, !PT ;  /* 0x0000005029297812 */ /* 0x000fe400078e3cff */
[C---:B-----5:R-:W-:Y:S02]  /*bc80*/  LOP3.LUT R60, R0.reuse, 0x20, RZ, 0x3c, !PT ;  /* 0x00000020003c7812 */ /* 0x060fe400078e3cff */
[----:B------:R-:W-:Y:S01]  /*bc90*/  LOP3.LUT R2, R0, 0x60, RZ, 0x3c, !PT ;  /* 0x0000006000027812 */ /* 0x000fe200078e3cff */
[----:B--2---:R-:W-:Y:S04]  /*bca0*/  STS.U16 [R42+0x22e00], R34 ;  /* 0x022e00222a007388 */ /* 0x004fe80000000400 */
[----:B------:R-:W-:Y:S04]  /*bcb0*/  STS.U16 [R40+0x21000], R17 ;  /* 0x0210001128007388 */ /* 0x000fe80000000400 */
[----:B------:R-:W-:Y:S04]  /*bcc0*/  STS.U16 [R40+0x21200], R16 ;  /* 0x0212001028007388 */ /* 0x000fe80000000400 */
[----:B------:R-:W-:Y:S04]  /*bcd0*/  STS.U16 [R40+0x23000], R35 ;  /* 0x0230002328007388 */ /* 0x000fe80000000400 */
[----:B---3--:R0:W-:Y:S04]  /*bce0*/  STS.U16 [R40+0x23200], R36 ;  /* 0x0232002428007388 */ /* 0x0081e80000000400 */
[----:B------:R-:W-:Y:S04]  /*bcf0*/  STS.U16 [R41+0x21400], R14 ;  /* 0x0214000e29007388 */ /* 0x000fe80000000400 */
[----:B------:R-:W-:Y:S01]  /*bd00*/  STS.U16 [R41+0x21600], R13 ;  /* 0x0216000d29007388 */ /* 0x000fe20000000400 */
[----:B0-----:R-:W-:-:S03]  /*bd10*/  LOP3.LUT R40, R3, 0x60, RZ, 0x3c, !PT ;  /* 0x0000006003287812 */ /* 0x001fc600078e3cff */
[----:B------:R-:W-:Y:S01]  /*bd20*/  STS.U16 [R41+0x23400], R37 ;  /* 0x0234002529007388 */ /* 0x000fe20000000400 */
[----:B------:R-:W-:-:S03]  /*bd30*/  LOP3.LUT R3, R3, 0x70, RZ, 0x3c, !PT ;  /* 0x0000007003037812 */ /* 0x000fc600078e3cff */
[----:B------:R-:W-:Y:S04]  /*bd40*/  STS.U16 [R41+0x23600], R38 ;  /* 0x0236002629007388 */ /* 0x000fe80000000400 */
[----:B------:R-:W-:Y:S04]  /*bd50*/  STS.U16 [R40+0x21800], R10 ;  /* 0x0218000a28007388 */ /* 0x000fe80000000400 */
[----:B------:R-:W-:Y:S04]  /*bd60*/  STS.U16 [R40+0x21a00], R9 ;  /* 0x021a000928007388 */ /* 0x000fe80000000400 */
[----:B------:R-:W-:Y:S04]  /*bd70*/  STS.U16 [R40+0x23800], R39 ;  /* 0x0238002728007388 */ /* 0x000fe80000000400 */
[----:B------:R-:W-:Y:S04]  /*bd80*/  STS.U16 [R40+0x23a00], R18 ;  /* 0x023a001228007388 */ /* 0x000fe80000000400 */
[----:B----4-:R-:W-:Y:S04]  /*bd90*/  STS.U16 [R3+0x21c00], R19 ;  /* 0x021c001303007388 */ /* 0x010fe80000000400 */
[----:B------:R-:W-:Y:S04]  /*bda0*/  STS.U16 [R3+0x21e00], R22 ;  /* 0x021e001603007388 */ /* 0x000fe80000000400 */
[----:B------:R-:W-:Y:S04]  /*bdb0*/  STS.U16 [R3+0x23c00], R20 ;  /* 0x023c001403007388 */ /* 0x000fe80000000400 */
[----:B------:R0:W-:Y:S04]  /*bdc0*/  STS.U16 [R3+0x23e00], R21 ;  /* 0x023e001503007388 */ /* 0x0001e80000000400 */
[----:B------:R-:W-:Y:S01]  /*bdd0*/  BAR.SYNC.DEFER_BLOCKING 0x0 ;  /* 0x0000000000007b1d */ /* 0x000fe20000010000 */
[----:B0-----:R-:W-:-:S05]  /*bde0*/  LOP3.LUT R3, R0, 0x40, RZ, 0x3c, !PT ;  /* 0x0000004000037812 */ /* 0x001fca00078e3cff */
[----:B------:R-:W-:Y:S04]  /*bdf0*/  LDSM.16.M88.4 R40, [R48+0x20000] ;  /* 0x020000003028783b */ /* 0x000fe80000000200 */
[----:B------:R-:W0:Y:S04]  /*be00*/  LDSM.16.MT88.4 R28, [R3] ;  /* 0x00000000031c783b */ /* 0x000e280000004200 */
[----:B------:R-:W1:Y:S04]  /*be10*/  LDSM.16.MT88.4 R4, [R0+0x80] ;  /* 0x000080000004783b */ /* 0x000e680000004200 */
[----:B------:R-:W2:Y:S04]  /*be20*/  LDSM.16.MT88.4 R44, [R60] ;  /* 0x000000003c2c783b */ /* 0x000ea80000004200 */
[----:B------:R-:W3:Y:S04]  /*be30*/  LDSM.16.MT88.4 R24, [R3+0x1000] ;  /* 0x001000000318783b */ /* 0x000ee80000004200 */
[----:B------:R-:W4:Y:S04]  /*be40*/  LDSM.16.MT88.4 R8, [R0] ;  /* 0x000000000008783b */ /* 0x000f280000004200 */
[----:B------:R-:W3:Y:S04]  /*be50*/  LDSM.16.MT88.4 R12, [R0+0x1080] ;  /* 0x00108000000c783b */ /* 0x000ee80000004200 */
[----:B------:R-:W3:Y:S04]  /*be60*/  LDSM.16.MT88.4 R16, [R60+0x1000] ;  /* 0x001000003c10783b */ /* 0x000ee80000004200 */
[----:B------:R-:W4:Y:S04]  /*be70*/  LDSM.16.MT88.4 R32, [R3+0x80] ;  /* 0x000080000320783b */ /* 0x000f280000004200 */
[----:B------:R-:W4:Y:S04]  /*be80*/  LDSM.16.MT88.4 R20, [R0+0x1000] ;  /* 0x001000000014783b */ /* 0x000f280000004200 */
[----:B------:R-:W-:Y:S01]  /*be90*/  LDSM.16.MT88.4 R36, [R60+0x80] ;  /* 0x000080003c24783b */ /* 0x000fe20000004200 */
[-C--:B0-----:R-:W-:Y:S03]  /*bea0*/  HMMA.16816.F32 R28, R28, R40.reuse, RZ ;  /* 0x000000281c1c723c */ /* 0x081fe600000018ff */
[----:B------:R-:W-:Y:S04]  /*beb0*/  LDSM.16.MT88.4 R56, [R2+0x1000] ;  /* 0x001000000238783b */ /* 0x000fe80000004200 */
[----:B------:R-:W-:Y:S01]  /*bec0*/  STL [R1+0xa78], R61 ;  /* 0x000a783d01007387 */ /* 0x000fe20000100800 */
[-C--:B-1----:R-:W-:Y:S03]  /*bed0*/  HMMA.16816.F32 R4, R4, R40.reuse, RZ ;  /* 0x000000280404723c */ /* 0x082fe600000018ff */
[----:B------:R-:W-:Y:S05]  /*bee0*/  LDSM.16.MT88.4 R52, [R0+0x1c000] ;  /* 0x01c000000034783b */ /* 0x000fea0000004200 */
[----:B--2---:R-:W-:Y:S08]  /*bef0*/  HMMA.16816.F32 R44, R44, R40, RZ ;  /* 0x000000282c2c723c */ /* 0x004ff000000018ff */
[----:B---3--:R-:W-:Y:S01]  /*bf00*/  HMMA.16816.F32 R24, R24, R42, R28 ;  /* 0x0000002a1818723c */ /* 0x008fe2000000181c */
[----:B------:R-:W0:Y:S07]  /*bf10*/  LDSM.16.MT88.4 R28, [R3+0x1080] ;  /* 0x00108000031c783b */ /* 0x000e2e0000004200 */
[----:B----4-:R-:W-:Y:S08]  /*bf20*/  HMMA.16816.F32 R8, R8, R40, RZ ;  /* 0x000000280808723c */ /* 0x010ff000000018ff */
[-C--:B------:R-:W-:Y:S01]  /*bf30*/  HMMA.16816.F32 R12, R12, R42.reuse, R4 ;  /* 0x0000002a0c0c723c */ /* 0x080fe20000001804 */
[----:B------:R-:W1:Y:S07]  /*bf40*/  LDSM.16.MT88.4 R4, [R2] ;  /* 0x000000000204783b */ /* 0x000e6e0000004200 */
[----:B------:R-:W-:Y:S01]  /*bf50*/  HMMA.16816.F32 R16, R16, R42, R44 ;  /* 0x0000002a1010723c */ /* 0x000fe2000000182c */
[----:B------:R-:W2:Y:S07]  /*bf60*/  LDSM.16.MT88.4 R44, [R2+0x80] ;  /* 0x00008000022c783b */ /* 0x000eae0000004200 */
[----:B------:R-:W-:Y:S08]  /*bf70*/  HMMA.16816.F32 R32, R32, R40, RZ ;  /* 0x000000282020723c */ /* 0x000ff000000018ff */
[-C--:B------:R-:W-:Y:S01]  /*bf80*/  HMMA.16816.F32 R20, R20, R42.reuse, R8 ;  /* 0x0000002a1414723c */ /* 0x080fe20000001808 */
[----:B------:R-:W3:Y:S11]  /*bf90*/  LDSM.16.MT88.4 R8, [R60+0x1080] ;  /* 0x001080003c08783b */ /* 0x000ef60000004200 */
[----:B------:R-:W-:Y:S04]  /*bfa0*/  @!UPT UIADD3 URZ, URZ, URZ, URZ ;  /* 0x0000003f3f3ff290 */ /* 0x000fe8000fffe03f */
[----:B0-----:R-:W-:Y:S01]  /*bfb0*/  HMMA.16816.F32 R28, R28, R42, R32 ;  /* 0x0000002a1c1c723c */ /* 0x001fe20000001820 */
[----:B------:R-:W0:Y:S07]  /*bfc0*/  LDSM.16.MT88.4 R32, [R2+0x1080] ;  /* 0x001080000220783b */ /* 0x000e2e0000004200 */
[-C--:B------:R-:W-:Y:S08]  /*bfd0*/  HMMA.16816.F32 R36, R36, R40.reuse, RZ ;  /* 0x000000282424723c */ /* 0x080ff000000018ff */
[-C--:B-1----:R-:W-:Y:S08]  /*bfe0*/  HMMA.16816.F32 R4, R4, R40.reuse, RZ ;  /* 0x000000280404723c */ /* 0x082ff000000018ff */
[----:B--2---:R-:W-:Y:S08]  /*bff0*/  HMMA.16816.F32 R44, R44, R40, RZ ;  /* 0x000000282c2c723c */ /* 0x004ff000000018ff */
[-C--:B---3--:R-:W-:Y:S01]  /*c000*/  HMMA.16816.F32 R8, R8, R42.reuse, R36 ;  /* 0x0000002a0808723c */ /* 0x088fe20000001824 */
[----:B------:R-:W-:Y:S07]  /*c010*/  LDSM.16.MT88.4 R36, [R0+0x2000] ;  /* 0x002000000024783b */ /* 0x000fee0000004200 */
[-C--:B------:R-:W-:Y:S01]  /*c020*/  HMMA.16816.F32 R56, R56, R42.reuse, R4 ;  /* 0x0000002a3838723c */ /* 0x080fe20000001804 */
[----:B------:R-:W1:Y:S07]  /*c030*/  LDSM.16.M88.4 R4, [R61+0x20000] ;  /* 0x020000003d04783b */ /* 0x000e6e0000000200 */
[----:B0-----:R-:W-:Y:S01]  /*c040*/  HMMA.16816.F32 R40, R32, R42, R44 ;  /* 0x0000002a2028723c */ /* 0x001fe2000000182c */
[----:B------:R-:W0:Y:S04]  /*c050*/  LDSM.16.MT88.4 R32, [R0+0x2080] ;  /* 0x002080000020783b */ /* 0x000e280000004200 */
[----:B------:R-:W-:Y:S03]  /*c060*/  LDSM.16.MT88.4 R44, [R3+0x3000] ;  /* 0x00300000032c783b */ /* 0x000fe60000004200 */
[-C--:B-1----:R-:W-:Y:S01]  /*c070*/  HMMA.16816.F32 R20, R36, R4.reuse, R20 ;  /* 0x000000042414723c */ /* 0x082fe20000001814 */
[----:B------:R-:W1:Y:S07]  /*c080*/  LDSM.16.MT88.4 R36, [R60+0x2000] ;  /* 0x002000003c24783b */ /* 0x000e6e0000004200 */
[-C--:B0-----:R-:W-:Y:S01]  /*c090*/  HMMA.16816.F32 R12, R32, R4.reuse, R12 ;  /* 0x00000004200c723c */ /* 0x081fe2000000180c */
[----:B------:R-:W0:Y:S07]  /*c0a0*/  LDSM.16.MT88.4 R32, [R60+0x2080] ;  /* 0x002080003c20783b */ /* 0x000e2e0000004200 */
        /* <DEDUP_REMOVED lines=10> */
[----:B0-----:R-:W-:Y:S01]  /*c150*/  HMMA.16816.F32 R40, R32, R4, R40 ;  /* 0x000000042028723c */ /* 0x001fe20000001828 */
        /* <DEDUP_REMOVED lines=9> */
[-C--:B------:R-:W-:Y:S01]  /*c1f0*/  HMMA.16816.F32 R24, R44, R6.reuse, R24 ;  /* 0x000000062c18723c */ /* 0x080fe20000001818 */
[----:B------:R-:W2:Y:S07]  /*c200*/  LDSM.16.MT88.4 R44, [R2+0x3080] ;  /* 0x00308000022c783b */ /* 0x000eae0000004200 */
[-C--:B-1----:R-:W-:Y:S01]  /*c210*/  HMMA.16816.F32 R28, R36, R6.reuse, R28 ;  /* 0x00000006241c723c */ /* 0x082fe2000000181c */
[----:B------:R-:W-:Y:S07]  /*c220*/  LDSM.16.M88.4 R36, [R48+0x20080] ;  /* 0x020080003024783b */ /* 0x000fee0000000200 */
[-C--:B0-----:R-:W-:Y:S01]  /*c230*/  HMMA.16816.F32 R56, R32, R6.reuse, R56 ;  /* 0x000000062038723c */ /* 0x081fe20000001838 */
[----:B------:R-:W0:Y:S07]  /*c240*/  LDSM.16.MT88.4 R32, [R0+0x4000] ;  /* 0x004000000020783b */ /* 0x000e2e0000004200 */
[----:B--2---:R-:W-:Y:S01]  /*c250*/  HMMA.16816.F32 R4, R44, R6, R40 ;  /* 0x000000062c04723c */ /* 0x004fe20000001828 */
[----:B------:R-:W1:Y:S04]  /*c260*/  LDSM.16.MT88.4 R40, [R0+0x4080] ;  /* 0x004080000028783b */ /* 0x000e680000004200 */
[----:B------:R-:W-:Y:S03]  /*c270*/  LDSM.16.MT88.4 R44, [R2+0x5080] ;  /* 0x00508000022c783b */ /* 0x000fe60000004200 */
        /* <DEDUP_REMOVED lines=14> */
[----:B-1----:R-:W-:Y:S01]  /*c360*/  HMMA.16816.F32 R4, R40, R36, R4 ;  /* 0x000000242804723c */ /* 0x002fe20000001804 */
        /* <DEDUP_REMOVED lines=12> */
[----:B------:R-:W-:Y:S07]  /*c430*/  LDSM.16.MT88.4 R40, [R0+0x6000] ;  /* 0x006000000028783b */ /* 0x000fee0000004200 */
[-C--:B0-----:R-:W-:Y:S01]  /*c440*/  HMMA.16816.F32 R56, R32, R38.reuse, R56 ;  /* 0x000000262038723c */ /* 0x081fe20000001838 */
[----:B------:R-:W0:Y:S07]  /*c450*/  LDSM.16.M88.4 R32, [R61+0x20080] ;  /* 0x020080003d20783b */ /* 0x000e2e0000000200 */
[----:B------:R-:W-:Y:S01]  /*c460*/  HMMA.16816.F32 R36, R44, R38, R4 ;  /* 0x000000262c24723c */ /* 0x000fe20000001804 */
        /* <DEDUP_REMOVED lines=26> */
[-C--:B------:R-:W-:Y:S01]  /*c610*/  HMMA.16816.F32 R24, R44, R34.reuse, R24 ;  /* 0x000000222c18723c */ /* 0x080fe20000001818 */
[----:B------:R-:W2:Y:S07]  /*c620*/  LDSM.16.MT88.4 R44, [R2+0x7080] ;  /* 0x00708000022c783b */ /* 0x000eae0000004200 */
[-C--:B0-----:R-:W-:Y:S01]  /*c630*/  HMMA.16816.F32 R28, R40, R34.reuse, R28 ;  /* 0x00000022281c723c */ /* 0x081fe2000000181c */
[----:B------:R-:W-:Y:S07]  /*c640*/  LDSM.16.M88.4 R40, [R48+0x20100] ;  /* 0x020100003028783b */ /* 0x000fee0000000200 */
[-C--:B-1----:R-:W-:Y:S01]  /*c650*/  HMMA.16816.F32 R56, R4, R34.reuse, R56 ;  /* 0x000000220438723c */ /* 0x082fe20000001838 */
        /* <DEDUP_REMOVED lines=196> */
[----:B------:R-:W-:Y:S07]  /*d2a0*/  LDSM.16.MT88.4 R36, [R0+0x14000] ;  /* 0x014000000024783b */ /* 0x000fee0000004200 */
[-C--:B-1----:R-:W-:Y:S01]  /*d2b0*/  HMMA.16816.F32 R56, R32, R6.reuse, R56 ;  /* 0x000000062038723c */ /* 0x082fe20000001838 */
[----:B------:R-:W0:Y:S07]  /*d2c0*/  LDSM.16.M88.4 R32, [R48+0x20280] ;  /* 0x020280003020783b */ /* 0x000e2e0000000200 */
        /* <DEDUP_REMOVED lines=30> */
[----:B------:R-:W-:Y:S07]  /*d4b0*/  LDSM.16.M88.4 R40, [R61+0x20280] ;  /* 0x020280003d28783b */ /* 0x000fee0000000200 */
[-C--:B0-----:R-:W-:Y:S01]  /*d4c0*/  HMMA.16816.F32 R56, R36, R34.reuse, R56 ;  /* 0x000000222438723c */ /* 0x081fe20000001838 */
[----:B------:R-:W0:Y:S07]  /*d4d0*/  LDSM.16.MT88.4 R36, [R0+0x16000] ;  /* 0x016000000024783b */ /* 0x000e2e0000004200 */
        /* <DEDUP_REMOVED lines=65> */
[----:B------:R-:W-:Y:S07]  /*d8f0*/  LDSM.16.MT88.4 R4, [R0+0x1a000] ;  /* 0x01a000000004783b */ /* 0x000fee0000004200 */
[----:B------:R-:W-:Y:S01]  /*d900*/  HMMA.16816.F32 R36, R44, R38, R40 ;  /* 0x000000262c24723c */ /* 0x000fe20000001828 */
[----:B------:R-:W0:Y:S04]  /*d910*/  LDSM.16.MT88.4 R40, [R0+0x1a080] ;  /* 0x01a080000028783b */ /* 0x000e280000004200 */
[----:B------:R-:W-:Y:S03]  /*d920*/  LDSM.16.MT88.4 R44, [R60+0x1b000] ;  /* 0x01b000003c2c783b */ /* 0x000fe60000004200 */
[-C--:B0-----:R-:W-:Y:S01]  /*d930*/  HMMA.16816.F32 R12, R40, R32.reuse, R12 ;  /* 0x00000020280c723c */ /* 0x081fe2000000180c */
[----:B------:R-:W0:Y:S07]  /*d940*/  LDSM.16.MT88.4 R40, [R60+0x1a080] ;  /* 0x01a080003c28783b */ /* 0x000e2e0000004200 */
[-C--:B------:R-:W-:Y:S01]  /*d950*/  HMMA.16816.F32 R20, R4, R32.reuse, R20 ;  /* 0x000000200414723c */ /* 0x080fe20000001814 */
        /* <DEDUP_REMOVED lines=20> */
[----:B------:R-:W0:Y:S07]  /*daa0*/  LDSM.16.MT88.4 R40, [R2+0x1b080] ;  /* 0x01b080000228783b */ /* 0x000e2e0000004200 */
[-C--:B-1----:R-:W-:Y:S01]  /*dab0*/  HMMA.16816.F32 R8, R4, R34.reuse, R8 ;  /* 0x000000220408723c */ /* 0x082fe20000001808 */
[----:B------:R-:W-:Y:S04]  /*dac0*/  STL.64 [R1+0xab0], R22 ;  /* 0x000ab01601007387 */ /* 0x000fe80000100a00 */
[----:B------:R0:W-:Y:S03]  /*dad0*/  STL.64 [R1+0xaa8], R20 ;  /* 0x000aa81401007387 */ /* 0x0001e60000100a00 */
[-C--:B--2---:R-:W-:Y:S01]  /*dae0*/  HMMA.16816.F32 R28, R44, R34.reuse, R28 ;  /* 0x000000222c1c723c */ /* 0x084fe2000000181c */
[----:B------:R-:W1:Y:S04]  /*daf0*/  LDSM.16.MT88.4 R4, [R2+0x1b000] ;  /* 0x01b000000204783b */ /* 0x000e680000004200 */
[----:B------:R-:W-:Y:S03]  /*db00*/  LDSM.16.MT88.4 R44, [R3+0x1c000] ;  /* 0x01c00000032c783b */ /* 0x000fe60000004200 */
[-C--:B0-----:R-:W-:Y:S07]  /*db10*/  HMMA.16816.F32 R20, R40, R34.reuse, R36 ;  /* 0x000000222814723c */ /* 0x081fee0000001824 */
        /* <DEDUP_REMOVED lines=11> */
[----:B------:R-:W-:Y:S04]  /*dbd0*/  STL.64 [R1+0x10], R20 ;  /* 0x0000101401007387 */ /* 0x000fe80000100a00 */
[----:B------:R-:W-:Y:S04]  /*dbe0*/  STL.64 [R1+0x18], R22 ;  /* 0x0000181601007387 */ /* 0x000fe80000100a00 */
[----:B------:R-:W0:Y:S01]  /*dbf0*/  LDSM.16.MT88.4 R20, [R2+0x1c000] ;  /* 0x01c000000214783b */ /* 0x000e220000004200 */
[----:B-1----:R-:W-:Y:S03]  /*dc00*/  HMMA.16816.F32 R56, R4, R34, R56 ;  /* 0x000000220438723c */ /* 0x002fe60000001838 */
[----:B------:R-:W-:Y:S04]  /*dc10*/  LDSM.16.M88.4 R4, [R48+0x20380] ;  /* 0x020380003004783b */ /* 0x000fe80000000200 */
[----:B------:R-:W-:Y:S04]  /*dc20*/  LDSM.16.MT88.4 R32, [R0+0x1c080] ;  /* 0x01c080000020783b */ /* 0x000fe80000004200 */
[----:B------:R-:W-:Y:S04]  /*dc30*/  LDSM.16.MT88.4 R36, [R60+0x1c000] ;  /* 0x01c000003c24783b */ /* 0x000fe80000004200 */
[----:B------:R-:W-:Y:S04]  /*dc40*/  LDSM.16.MT88.4 R40, [R60+0x1c080] ;  /* 0x01c080003c28783b */ /* 0x000fe80000004200 */
[----:B------:R-:W-:Y:S01]  /*dc50*/  LDSM.16.MT88.4 R48, [R3+0x1c080] ;  /* 0x01c080000330783b */ /* 0x000fe20000004200 */
[----:B0-----:R-:W-:Y:S01]  /*dc60*/  IMAD.MOV.U32 R24, RZ, RZ, R20 ;  /* 0x000000ffff187224 */ /* 0x001fe200078e0014 */
[----:B------:R-:W-:Y:S01]  /*dc70*/  MOV R26, R22 ;  /* 0x00000016001a7202 */ /* 0x000fe20000000f00 */
[----:B------:R-:W-:-:S02]  /*dc80*/  IMAD.MOV.U32 R25, RZ, RZ, R21 ;  /* 0x000000ffff197224 */ /* 0x000fc400078e0015 */
[----:B------:R-:W-:Y:S02]  /*dc90*/  IMAD.MOV.U32 R27, RZ, RZ, R23 ;  /* 0x000000ffff1b7224 */ /* 0x000fe400078e0017 */
[----:B------:R-:W0:Y:S02]  /*dca0*/  LDSM.16.MT88.4 R20, [R2+0x1c080] ;  /* 0x01c080000214783b */ /* 0x000e240000004200 */
[----:B0-----:R-:W-:Y:S01]  /*dcb0*/  IMAD.MOV.U32 R61, RZ, RZ, R20 ;  /* 0x000000ffff3d7224 */ /* 0x001fe200078e0014 */
[----:B------:R-:W-:Y:S01]  /*dcc0*/  MOV R31, R21 ;  /* 0x00000015001f7202 */ /* 0x000fe20000000f00 */
[----:B------:R-:W-:Y:S02]  /*dcd0*/  IMAD.MOV.U32 R30, RZ, RZ, R22 ;  /* 0x000000ffff1e7224 */ /* 0x000fe400078e0016 */
[----:B------:R-:W-:Y:S02]  /*dce0*/  IMAD.MOV.U32 R29, RZ, RZ, R23 ;  /* 0x000000ffff1d7224 */ /* 0x000fe400078e0017 */
[----:B------:R-:W0:Y:S02]  /*dcf0*/  LDSM.16.MT88.4 R20, [R0+0x1d000] ;  /* 0x01d000000014783b */ /* 0x000e240000004200 */
[----:B0-----:R-:W-:Y:S01]  /*dd00*/  IMAD.MOV.U32 R10, RZ, RZ, R22 ;  /* 0x000000ffff0a7224 */ /* 0x001fe200078e0016 */
[----:B------:R-:W-:Y:S01]  /*dd10*/  MOV R9, R23 ;  /* 0x0000001700097202 */ /* 0x000fe20000000f00 */
[----:B------:R-:W-:Y:S01]  /*dd20*/  IMAD.MOV.U32 R11, RZ, RZ, R21 ;  /* 0x000000ffff0b7224 */ /* 0x000fe200078e0015 */
[----:B------:R-:W-:Y:S01]  /*dd30*/  MOV R28, R20 ;  /* 0x00000014001c7202 */ /* 0x000fe20000000f00 */
[----:B------:R-:W2:Y:S04]  /*dd40*/  LDL.LU.64 R22, [R1+0xab0] ;  /* 0x000ab00001167983 */ /* 0x000ea80000300a00 */
[----:B------:R-:W2:Y:S01]  /*dd50*/  LDL.LU.64 R20, [R1+0xaa8] ;  /* 0x000aa80001147983 */ /* 0x000ea20000300a00 */
[-C--:B------:R-:W-:Y:S03]  /*dd60*/  HMMA.16816.F32 R12, R32, R4.reuse, R12 ;  /* 0x00000004200c723c */ /* 0x080fe6000000180c */
[----:B------:R-:W3:Y:S04]  /*dd70*/  LDL.LU R32, [R1+0x10] ;  /* 0x0000100001207983 */ /* 0x000ee80000300800 */
[----:B------:R-:W3:Y:S01]  /*dd80*/  LDL.LU R33, [R1+0x14] ;  /* 0x0000140001217983 */ /* 0x000ee20000300800 */
[-C--:B------:R-:W-:Y:S03]  /*dd90*/  HMMA.16816.F32 R16, R36, R4.reuse, R16 ;  /* 0x000000042410723c */ /* 0x080fe60000001810 */
[----:B------:R-:W3:Y:S04]  /*dda0*/  LDL.LU R34, [R1+0x18] ;  /* 0x0000180001227983 */ /* 0x000ee80000300800 */
[----:B------:R-:W3:Y:S01]  /*ddb0*/  LDL.LU R35, [R1+0x1c] ;  /* 0x00001c0001237983 */ /* 0x000ee20000300800 */
[----:B--2---:R-:W-:Y:S07]  /*ddc0*/  HMMA.16816.F32 R20, R52, R4, R20 ;  /* 0x000000043414723c */ /* 0x004fee0000001814 */
[----:B------:R-:W-:Y:S01]  /*ddd0*/  IMAD.MOV.U32 R55, RZ, RZ, R9 ;  /* 0x000000ffff377224 */ /* 0x000fe200078e0009 */
[----:B------:R-:W-:Y:S01]  /*dde0*/  MOV R54, R10 ;  /* 0x0000000a00367202 */ /* 0x000fe20000000f00 */
[----:B------:R-:W-:Y:S01]  /*ddf0*/  IMAD.MOV.U32 R9, RZ, RZ, R12 ;  /* 0x000000ffff097224 */ /* 0x000fe200078e000c */
[----:B------:R-:W-:Y:S01]  /*de00*/  MOV R10, R13 ;  /* 0x0000000d000a7202 */ /* 0x000fe20000000f00 */
[----:B------:R-:W-:-:S02]  /*de10*/  IMAD.MOV.U32 R53, RZ, RZ, R11 ;  /* 0x000000ffff357224 */ /* 0x000fc400078e000b */
[----:B------:R-:W-:Y:S01]  /*de20*/  IMAD.MOV.U32 R11, RZ, RZ, R14 ;  /* 0x000000ffff0b7224 */ /* 0x000fe200078e000e */
[----:B------:R-:W-:Y:S01]  /*de30*/  MOV R37, R10 ;  /* 0x0000000a00257202 */ /* 0x000fe20000000f00 */
[----:B------:R-:W-:Y:S02]  /*de40*/  IMAD.MOV.U32 R36, RZ, RZ, R9 ;  /* 0x000000ffff247224 */ /* 0x000fe400078e0009 */
[----:B------:R-:W2:Y:S01]  /*de50*/  LDL.LU R9, [R1+0xaa4] ;  /* 0x000aa40001097983 */ /* 0x000ea20000300800 */
[----:B------:R-:W-:-:S03]  /*de60*/  IMAD.MOV.U32 R38, RZ, RZ, R11 ;  /* 0x000000ffff267224 */ /* 0x000fc600078e000b */
[----:B------:R-:W2:Y:S04]  /*de70*/  LDL.LU R10, [R1+0xaa0] ;  /* 0x000aa000010a7983 */ /* 0x000ea80000300800 */
[----:B------:R-:W2:Y:S01]  /*de80*/  LDL.LU R11, [R1+0xa9c] ;  /* 0x000a9c00010b7983 */ /* 0x000ea20000300800 */
[----:B------:R-:W-:Y:S02]  /*de90*/  IMAD.MOV.U32 R52, RZ, RZ, R28 ;  /* 0x000000ffff347224 */ /* 0x000fe400078e001c */
[----:B------:R-:W-:Y:S01]  /*dea0*/  IMAD.MOV.U32 R28, RZ, RZ, R15 ;  /* 0x000000ffff1c7224 */ /* 0x000fe200078e000f */
[----:B------:R-:W-:Y:S01]  /*deb0*/  MOV R15, R29 ;  /* 0x0000001d000f7202 */ /* 0x000fe20000000f00 */
[----:B------:R-:W-:Y:S02]  /*dec0*/  IMAD.MOV.U32 R14, RZ, RZ, R30 ;  /* 0x000000ffff0e7224 */ /* 0x000fe400078e001e */
[----:B------:R-:W-:Y:S01]  /*ded0*/  IMAD.MOV.U32 R29, RZ, RZ, R16 ;  /* 0x000000ffff1d7224 */ /* 0x000fe200078e0010 */
[----:B------:R-:W-:Y:S01]  /*dee0*/  MOV R16, R24 ;  /* 0x0000001800107202 */ /* 0x000fe20000000f00 */
[----:B------:R-:W-:Y:S01]  /*def0*/  IMAD.MOV.U32 R39, RZ, RZ, R28 ;  /* 0x000000ffff277224 */ /* 0x000fe200078e001c */
[----:B------:R-:W-:Y:S01]  /*df00*/  MOV R12, R61 ;  /* 0x0000003d000c7202 */ /* 0x000fe20000000f00 */
[----:B------:R-:W-:Y:S01]  /*df10*/  IMAD.MOV.U32 R13, RZ, RZ, R31 ;  /* 0x000000ffff0d7224 */ /* 0x000fe200078e001f */
[----:B------:R-:W4:Y:S01]  /*df20*/  LDL.LU R28, [R1+0xa98] ;  /* 0x000a9800011c7983 */ /* 0x000f220000300800 */
[----:B------:R-:W-:Y:S01]  /*df30*/  IMAD.MOV.U32 R30, RZ, RZ, R17 ;  /* 0x000000ffff1e7224 */ /* 0x000fe200078e0011 */
[----:B------:R-:W-:Y:S01]  /*df40*/  MOV R31, R18 ;  /* 0x00000012001f7202 */ /* 0x000fe20000000f00 */
[----:B------:R-:W-:Y:S01]  /*df50*/  IMAD.MOV.U32 R17, RZ, RZ, R25 ;  /* 0x000000ffff117224 */ /* 0x000fe200078e0019 */
[----:B------:R-:W3:Y:S01]  /*df60*/  LDL.LU R24, [R1+0xa94] ;  /* 0x000a940001187983 */ /* 0x000ee20000300800 */
[----:B------:R-:W-:Y:S01]  /*df70*/  IMAD.MOV.U32 R61, RZ, RZ, R19 ;  /* 0x000000ffff3d7224 */ /* 0x000fe200078e0013 */
[----:B------:R-:W-:Y:S01]  /*df80*/  MOV R19, R27 ;  /* 0x0000001b00137202 */ /* 0x000fe20000000f00 */
[----:B------:R-:W-:Y:S01]  /*df90*/  IMAD.MOV.U32 R18, RZ, RZ, R26 ;  /* 0x000000ffff127224 */ /* 0x000fe200078e001a */
[----:B------:R-:W3:Y:S04]  /*dfa0*/  LDL.LU R25, [R1+0xa90] ;  /* 0x000a900001197983 */ /* 0x000ee80000300800 */
[----:B------:R-:W3:Y:S04]  /*dfb0*/  LDL.LU R26, [R1+0xa8c] ;  /* 0x000a8c00011a7983 */ /* 0x000ee80000300800 */
[----:B------:R-:W3:Y:S01]  /*dfc0*/  LDL.LU R27, [R1+0xa88] ;  /* 0x000a8800011b7983 */ /* 0x000ee20000300800 */
[----:B--2---:R-:W-:Y:S11]  /*dfd0*/  HMMA.16816.F32 R40, R40, R4, R8 ;  /* 0x000000042828723c */ /* 0x004ff60000001808 */
[----:B------:R-:W-:Y:S11]  /*dfe0*/  @!UPT UIADD3 URZ, URZ, URZ, URZ ;  /* 0x0000003f3f3ff290 */ /* 0x000ff6000fffe03f */
[----:B------:R-:W-:Y:S02]  /*dff0*/  @!UPT UIADD3 URZ, URZ, URZ, URZ ;  /* 0x0000003f3f3ff290 */ /* 0x000fe4000fffe03f */
[----:B------:R-:W-:Y:S01]  /*e000*/  IMAD.MOV.U32 R11, RZ, RZ, R40 ;  /* 0x000000ffff0b7224 */ /* 0x000fe200078e0028 */
[----:B------:R-:W-:Y:S01]  /*e010*/  MOV R9, R42 ;  /* 0x0000002a00097202 */ /* 0x000fe20000000f00 */
[----:B------:R-:W-:Y:S01]  /*e020*/  IMAD.MOV.U32 R10, RZ, RZ, R41 ;  /* 0x000000ffff0a7224 */ /* 0x000fe200078e0029 */
[----:B------:R-:W-:Y:S01]  /*e030*/  MOV R41, R30 ;  /* 0x0000001e00297202 */ /* 0x000fe20000000f00 */
[----:B------:R-:W-:Y:S02]  /*e040*/  IMAD.MOV.U32 R40, RZ, RZ, R29 ;  /* 0x000000ffff287224 */ /* 0x000fe400078e001d */
[----:B------:R-:W4:Y:S01]  /*e050*/  LDL.LU R29, [R1+0xa84] ;  /* 0x000a8400011d7983 */ /* 0x000f220000300800 */
[----:B------:R-:W-:-:S03]  /*e060*/  IMAD.MOV.U32 R42, RZ, RZ, R31 ;  /* 0x000000ffff2a7224 */ /* 0x000fc600078e001f */
[----:B------:R-:W4:Y:S04]  /*e070*/  LDL.LU R30, [R1+0xa80] ;  /* 0x000a8000011e7983 */ /* 0x000f280000300800 */
[----:B------:R-:W4:Y:S01]  /*e080*/  LDL.LU R31, [R1+0xa7c] ;  /* 0x000a7c00011f7983 */ /* 0x000f220000300800 */
[----:B------:R-:W-:Y:S02]  /*e090*/  IMAD.MOV.U32 R8, RZ, RZ, R43 ;  /* 0x000000ffff087224 */ /* 0x000fe400078e002b */
[----:B------:R-:W-:Y:S02]  /*e0a0*/  IMAD.MOV.U32 R43, RZ, RZ, R61 ;  /* 0x000000ffff2b7224 */ /* 0x000fe400078e003d */
[----:B------:R-:W2:Y:S01]  /*e0b0*/  LDL.LU R61, [R1+0xa78] ;  /* 0x000a7800013d7983 */ /* 0x000ea20000300800 */
[----:B---3--:R-:W-:Y:S11]  /*e0c0*/  HMMA.16816.F32 R24, R44, R4, R24 ;  /* 0x000000042c18723c */ /* 0x008ff60000001818 */
[----:B------:R-:W-:Y:S11]  /*e0d0*/  @!UPT UIADD3 URZ, URZ, URZ, URZ ;  /* 0x0000003f3f3ff290 */ /* 0x000ff6000fffe03f */
[----:B------:R-:W-:Y:S02]  /*e0e0*/  @!UPT UIADD3 URZ, URZ, URZ, URZ ;  /* 0x0000003f3f3ff290 */ /* 0x000fe4000fffe03f */
[----:B------:R-:W-:Y:S01]  /*e0f0*/  MOV R47, R24 ;  /* 0x00000018002f7202 */ /* 0x000fe20000000f00 */
[----:B------:R-:W-:Y:S01]  /*e100*/  IMAD.MOV.U32 R46, RZ, RZ, R25 ;  /* 0x000000ffff2e7224 */ /* 0x000fe200078e0019 */
[----:B------:R-:W-:Y:S01]  /*e110*/  MOV R45, R26 ;  /* 0x0000001a002d7202 */ /* 0x000fe20000000f00 */
[----:B------:R-:W-:Y:S01]  /*e120*/  IMAD.MOV.U32 R44, RZ, RZ, R27 ;  /* 0x000000ffff2c7224 */ /* 0x000fe200078e001b */
[----:B------:R-:W-:Y:S01]  /*e130*/  MOV R24, R11 ;  /* 0x0000000b00187202 */ /* 0x000fe20000000f00 */
[----:B------:R-:W-:Y:S01]  /*e140*/  IMAD.MOV.U32 R25, RZ, RZ, R10 ;  /* 0x000000ffff197224 */ /* 0x000fe200078e000a */
[----:B------:R-:W-:Y:S01]  /*e150*/  MOV R26, R9 ;  /* 0x00000009001a7202 */ /* 0x000fe20000000f00 */
[----:B------:R-:W-:Y:S01]  /*e160*/  IMAD.MOV.U32 R27, RZ, RZ, R8 ;  /* 0x000000ffff1b7224 */ /* 0x000fe200078e0008 */
[----:B------:R-:W-:Y:S08]  /*e170*/  HMMA.16816.F32 R20, R52, R6, R20 ;  /* 0x000000063414723c */ /* 0x000ff00000001814 */
[-C--:B------:R-:W-:Y:S01]  /*e180*/  HMMA.16816.F32 R16, R16, R4.reuse, R56 ;  /* 0x000000041010723c */ /* 0x080fe20000001838 */
[----:B------:R-:W-:Y:S07]  /*e190*/  LDSM.16.MT88.4 R56, [R0+0x1e000] ;  /* 0x01e000000038783b */ /* 0x000fee0000004200 */
[-C--:B------:R-:W-:Y:S01]  /*e1a0*/  HMMA.16816.F32 R12, R12, R4.reuse, R32 ;  /* 0x000000040c0c723c */ /* 0x080fe20000001820 */
[----:B------:R-:W-:Y:S07]  /*e1b0*/  LDSM.16.MT88.4 R32, [R3+0x1d080] ;  /* 0x01d080000320783b */ /* 0x000fee0000004200 */
[----:B----4-:R-:W-:Y:S01]  /*e1c0*/  HMMA.16816.F32 R8, R48, R4, R28 ;  /* 0x000000043008723c */ /* 0x010fe2000000181c */
[----:B------:R-:W-:Y:S04]  /*e1d0*/  LDSM.16.MT88.4 R48, [R0+0x1d080] ;  /* 0x01d080000030783b */ /* 0x000fe80000004200 */
[----:B--2---:R-:W0:Y:S04]  /*e1e0*/  LDSM.16.M88.4 R52, [R61+0x20380] ;  /* 0x020380003d34783b */ /* 0x004e280000000200 */
[----:B------:R-:W-:Y:S11]  /*e1f0*/  LDSM.16.MT88.4 R28, [R2+0x1d000] ;  /* 0x01d00000021c783b */ /* 0x000ff60000004200 */
[----:B------:R-:W-:Y:S03]  /*e200*/  @!UPT UIADD3 URZ, URZ, URZ, URZ ;  /* 0x0000003f3f3ff290 */ /* 0x000fe6000fffe03f */
[----:B------:R1:W-:Y:S04]  /*e210*/  STL.64 [R1+0xa40], R10 ;  /* 0x000a400a01007387 */ /* 0x0003e80000100a00 */
[----:B------:R2:W-:Y:S01]  /*e220*/  STL.64 [R1+0xa38], R8 ;  /* 0x000a380801007387 */ /* 0x0005e20000100a00 */
[----:B-1----:R-:W-:Y:S01]  /*e230*/  MOV R10, R45 ;  /* 0x0000002d000a7202 */ /* 0x002fe20000000f00 */
[----:B------:R-:W-:Y:S01]  /*e240*/  IMAD.MOV.U32 R11, RZ, RZ, R44 ;  /* 0x000000ffff0b7224 */ /* 0x000fe200078e002c */
[----:B--2---:R-:W-:Y:S01]  /*e250*/  MOV R8, R47 ;  /* 0x0000002f00087202 */ /* 0x004fe20000000f00 */
[----:B------:R-:W-:-:S03]  /*e260*/  IMAD.MOV.U32 R9, RZ, RZ, R46 ;  /* 0x000000ffff097224 */ /* 0x000fc600078e002e */
[----:B------:R1:W-:Y:S04]  /*e270*/  STL.64 [R1+0xa50], R10 ;  /* 0x000a500a01007387 */ /* 0x0003e80000100a00 */
[----:B------:R2:W-:Y:S04]  /*e280*/  STL.64 [R1+0xa48], R8 ;  /* 0x000a480801007387 */ /* 0x0005e80000100a00 */
[----:B------:R-:W3:Y:S01]  /*e290*/  LDSM.16.MT88.4 R44, [R60+0x1d000] ;  /* 0x01d000003c2c783b */ /* 0x000ee20000004200 */
[----:B-1----:R-:W-:Y:S01]  /*e2a0*/  MOV R10, R26 ;  /* 0x0000001a000a7202 */ /* 0x002fe20000000f00 */
[----:B------:R-:W-:Y:S01]  /*e2b0*/  IMAD.MOV.U32 R11, RZ, RZ, R27 ;  /* 0x000000ffff0b7224 */ /* 0x000fe200078e001b */
[----:B--2---:R-:W-:Y:S01]  /*e2c0*/  MOV R8, R24 ;  /* 0x0000001800087202 */ /* 0x004fe20000000f00 */
[----:B------:R-:W-:-:S03]  /*e2d0*/  IMAD.MOV.U32 R9, RZ, RZ, R25 ;  /* 0x000000ffff097224 */ /* 0x000fc600078e0019 */
[----:B------:R1:W-:Y:S04]  /*e2e0*/  STL.64 [R1+0xa60], R10 ;  /* 0x000a600a01007387 */ /* 0x0003e80000100a00 */
[----:B------:R2:W-:Y:S04]  /*e2f0*/  STL.64 [R1+0xa58], R8 ;  /* 0x000a580801007387 */ /* 0x0005e80000100a00 */
[----:B------:R-:W-:Y:S01]  /*e300*/  LDSM.16.MT88.4 R24, [R2+0x1d080] ;  /* 0x01d080000218783b */ /* 0x000fe20000004200 */
[----:B-1----:R-:W-:Y:S01]  /*e310*/  MOV R10, R42 ;  /* 0x0000002a000a7202 */ /* 0x002fe20000000f00 */
[----:B------:R-:W-:Y:S01]  /*e320*/  IMAD.MOV.U32 R11, RZ, RZ, R43 ;  /* 0x000000ffff0b7224 */ /* 0x000fe200078e002b */
[----:B--2---:R-:W-:Y:S01]  /*e330*/  MOV R8, R40 ;  /* 0x0000002800087202 */ /* 0x004fe20000000f00 */
[----:B------:R-:W-:-:S03]  /*e340*/  IMAD.MOV.U32 R9, RZ, RZ, R41 ;  /* 0x000000ffff097224 */ /* 0x000fc600078e0029 */
[----:B------:R1:W-:Y:S04]  /*e350*/  STL.64 [R1+0xa70], R10 ;  /* 0x000a700a01007387 */ /* 0x0003e80000100a00 */
[----:B------:R2:W-:Y:S04]  /*e360*/  STL.64 [R1+0xa68], R8 ;  /* 0x000a680801007387 */ /* 0x0005e80000100a00 */
[----:B------:R-:W4:Y:S01]  /*e370*/  LDSM.16.MT88.4 R40, [R60+0x1d080] ;  /* 0x01d080003c28783b */ /* 0x000f220000004200 */
[----:B-1----:R-:W-:Y:S01]  /*e380*/  MOV R10, R38 ;  /* 0x00000026000a7202 */ /* 0x002fe20000000f00 */
[----:B------:R-:W-:Y:S01]  /*e390*/  IMAD.MOV.U32 R11, RZ, RZ, R39 ;  /* 0x000000ffff0b7224 */ /* 0x000fe200078e0027 */
[----:B--2---:R-:W-:Y:S01]  /*e3a0*/  MOV R8, R36 ;  /* 0x0000002400087202 */ /* 0x004fe20000000f00 */
[----:B------:R-:W-:Y:S01]  /*e3b0*/  IMAD.MOV.U32 R9, RZ, RZ, R37 ;  /* 0x000000ffff097224 */ /* 0x000fe200078e0025 */
[----:B0-----:R-:W-:Y:S04]  /*e3c0*/  STL [R1+0xa14], R54 ;  /* 0x000a143601007387 */ /* 0x001fe80000100800 */
[----:B------:R-:W0:Y:S02]  /*e3d0*/  LDSM.16.MT88.4 R36, [R3+0x1d000] ;  /* 0x01d000000324783b */ /* 0x000e240000004200 */
[-C--:B------:R-:W-:Y:S02]  /*e3e0*/  HMMA.16816.F32 R8, R48, R6.reuse, R8 ;  /* 0x000000063008723c */ /* 0x080fe40000001808 */
[----:B------:R-:W-:Y:S11]  /*e3f0*/  STL [R1+0xa10], R55 ;  /* 0x000a103701007387 */ /* 0x000ff60000100800 */
[----:B------:R-:W-:Y:S11]  /*e400*/  @!UPT UIADD3 URZ, URZ, URZ, URZ ;  /* 0x0000003f3f3ff290 */ /* 0x000ff6000fffe03f */
[----:B------:R-:W-:Y:S01]  /*e410*/  MOV R5, R10 ;  /* 0x0000000a00057202 */ /* 0x000fe20000000f00 */
[----:B------:R-:W-:Y:S01]  /*e420*/  IMAD.MOV.U32 R4, RZ, RZ, R11 ;  /* 0x000000ffff047224 */ /* 0x000fe200078e000b */
[----:B------:R-:W-:Y:S01]  /*e430*/  MOV R49, R8 ;  /* 0x0000000800317202 */ /* 0x000fe20000000f00 */
[----:B------:R-:W-:Y:S01]  /*e440*/  IMAD.MOV.U32 R48, RZ, RZ, R9 ;  /* 0x000000ffff307224 */ /* 0x000fe200078e0009 */
[----:B------:R-:W3:Y:S04]  /*e450*/  LDL.LU.64 R10, [R1+0xa70] ;  /* 0x000a7000010a7983 */ /* 0x000ee80000300a00 */
[----:B------:R-:W3:Y:S02]  /*e460*/  LDL.LU.64 R8, [R1+0xa68] ;  /* 0x000a680001087983 */ /* 0x000ee40000300a00 */
[-C--:B---3--:R-:W-:Y:S11]  /*e470*/  HMMA.16816.F32 R8, R44, R6.reuse, R8 ;  /* 0x000000062c08723c */ /* 0x088ff60000001808 */
[----:B------:R-:W-:Y:S11]  /*e480*/  @!UPT UIADD3 URZ, URZ, URZ, URZ ;  /* 0x0000003f3f3ff290 */ /* 0x000ff6000fffe03f */
[----:B------:R-:W-:Y:S02]  /*e490*/  @!UPT UIADD3 URZ, URZ, URZ, URZ ;  /* 0x0000003f3f3ff290 */ /* 0x000fe4000fffe03f */
[----:B------:R-:W-:Y:S01]  /*e4a0*/  MOV R45, R10 ;  /* 0x0000000a002d7202 */ /* 0x000fe20000000f00 */
[----:B------:R-:W-:Y:S01]  /*e4b0*/  IMAD.MOV.U32 R44, RZ, RZ, R11 ;  /* 0x000000ffff2c7224 */ /* 0x000fe200078e000b */
[----:B------:R-:W-:Y:S01]  /*e4c0*/  MOV R47, R8 ;  /* 0x00000008002f7202 */ /* 0x000fe20000000f00 */
[----:B------:R-:W-:Y:S01]  /*e4d0*/  IMAD.MOV.U32 R46, RZ, RZ, R9 ;  /* 0x000000ffff2e7224 */ /* 0x000fe200078e0009 */
[----:B------:R-:W4:Y:S04]  /*e4e0*/  LDL.LU.64 R10, [R1+0xa60] ;  /* 0x000a6000010a7983 */ /* 0x000f280000300a00 */
[----:B------:R-:W4:Y:S02]  /*e4f0*/  LDL.LU.64 R8, [R1+0xa58] ;  /* 0x000a580001087983 */ /* 0x000f240000300a00 */
[-C--:B----4-:R-:W-:Y:S11]  /*e500*/  HMMA.16816.F32 R8, R40, R6.reuse, R8 ;  /* 0x000000062808723c */ /* 0x090ff60000001808 */
[----:B------:R-:W-:Y:S11]  /*e510*/  @!UPT UIADD3 URZ, URZ, URZ, URZ ;  /* 0x0000003f3f3ff290 */ /* 0x000ff6000fffe03f */
[----:B------:R-:W-:Y:S02]  /*e520*/  @!UPT UIADD3 URZ, URZ, URZ, URZ ;  /* 0x0000003f3f3ff290 */ /* 0x000fe4000fffe03f */
[----:B------:R-:W-:Y:S01]  /*e530*/  MOV R41, R10 ;  /* 0x0000000a00297202 */ /* 0x000fe20000000f00 */
[----:B------:R-:W-:Y:S01]  /*e540*/  IMAD.MOV.U32 R40, RZ, RZ, R11 ;  /* 0x000000ffff287224 */ /* 0x000fe200078e000b */
[----:B------:R-:W-:Y:S01]  /*e550*/  MOV R43, R8 ;  /* 0x00000008002b7202 */ /* 0x000fe20000000f00 */
[----:B------:R-:W-:Y:S01]  /*e560*/  IMAD.MOV.U32 R42, RZ, RZ, R9 ;  /* 0x000000ffff2a7224 */ /* 0x000fe200078e0009 */
[----:B------:R-:W0:Y:S04]  /*e570*/  LDL.LU.64 R10, [R1+0xa50] ;  /* 0x000a5000010a7983 */ /* 0x000e280000300a00 */
[----:B------:R-:W0:Y:S01]  /*e580*/  LDL.LU.64 R8, [R1+0xa48] ;  /* 0x000a480001087983 */ /* 0x000e220000300a00 */
[-C--:B------:R-:W-:Y:S03]  /*e590*/  HMMA.16816.F32 R16, R28, R6.reuse, R16 ;  /* 0x000000061c10723c */ /* 0x080fe60000001810 */
[----:B------:R-:W-:Y:S05]  /*e5a0*/  LDSM.16.MT88.4 R28, [R2+0x1e080] ;  /* 0x01e08000021c783b */ /* 0x000fea0000004200 */
[-C--:B0-----:R-:W-:Y:S01]  /*e5b0*/  HMMA.16816.F32 R36, R36, R6.reuse, R8 ;  /* 0x000000062424723c */ /* 0x081fe20000001808 */
[----:B------:R-:W2:Y:S04]  /*e5c0*/  LDL.LU.64 R10, [R1+0xa40] ;  /* 0x000a4000010a7983 */ /* 0x000ea80000300a00 */
[----:B------:R-:W2:Y:S03]  /*e5d0*/  LDL.LU.64 R8, [R1+0xa38] ;  /* 0x000a380001087983 */ /* 0x000ea60000300a00 */
[-C--:B------:R-:W-:Y:S01]  /*e5e0*/  HMMA.16816.F32 R12, R24, R6.reuse, R12 ;  /* 0x00000006180c723c */ /* 0x080fe2000000180c */
[----:B------:R-:W-:Y:S11]  /*e5f0*/  LDSM.16.MT88.4 R24, [R0+0x1f000] ;  /* 0x01f000000018783b */ /* 0x000ff60000004200 */
[----:B------:R-:W-:Y:S03]  /*e600*/  @!UPT UIADD3 URZ, URZ, URZ, URZ ;  /* 0x0000003f3f3ff290 */ /* 0x000fe6000fffe03f */
[----:B------:R-:W-:Y:S04]  /*e610*/  STL.64 [R1+0x10], R36 ;  /* 0x0000102401007387 */ /* 0x000fe80000100a00 */
[----:B------:R0:W-:Y:S02]  /*e620*/  STL.64 [R1+0xa20], R18 ;  /* 0x000a201201007387 */ /* 0x0001e40000100a00 */
[----:B0-----:R-:W-:Y:S01]  /*e630*/  MOV R18, R45 ;  /* 0x0000002d00127202 */ /* 0x001fe20000000f00 */
[----:B------:R-:W-:Y:S01]  /*e640*/  IMAD.MOV.U32 R19, RZ, RZ, R44 ;  /* 0x000000ffff137224 */ /* 0x000fe200078e002c */
[----:B--2---:R-:W-:Y:S01]  /*e650*/  HMMA.16816.F32 R8, R32, R6, R8 ;  /* 0x000000062008723c */ /* 0x004fe20000001808 */
[----:B------:R-:W-:Y:S01]  /*e660*/  MOV R54, R38 ;  /* 0x0000002600367202 */ /* 0x000fe20000000f00 */
[----:B------:R-:W-:Y:S01]  /*e670*/  IMAD.MOV.U32 R55, RZ, RZ, R39 ;  /* 0x000000ffff377224 */ /* 0x000fe200078e0027 */
[----:B------:R-:W-:Y:S04]  /*e680*/  LDSM.16.MT88.4 R32, [R2+0x1e000] ;  /* 0x01e000000220783b */ /* 0x000fe80000004200 */
[----:B------:R-:W-:Y:S11]  /*e690*/  LDSM.16.MT88.4 R36, [R3+0x1e080] ;  /* 0x01e080000324783b */ /* 0x000ff60000004200 */
[----:B------:R-:W-:Y:S05]  /*e6a0*/  @!UPT UIADD3 URZ, URZ, URZ, URZ ;  /* 0x0000003f3f3ff290 */ /* 0x000fea000fffe03f */
[----:B------:R-:W-:Y:S04]  /*e6b0*/  STL.64 [R1], R8 ;  /* 0x0000000801007387 */ /* 0x000fe80000100a00 */
[----:B------:R-:W-:Y:S04]  /*e6c0*/  STL.64 [R1+0x8], R10 ;  /* 0x0000080a01007387 */ /* 0x000fe80000100a00 */
[----:B------:R-:W-:Y:S04]  /*e6d0*/  STL.64 [R1+0xa18], R16 ;  /* 0x000a181001007387 */ /* 0x000fe80000100a00 */
[----:B------:R0:W-:Y:S01]  /*e6e0*/  STL.64 [R1+0xa30], R18 ;  /* 0x000a301201007387 */ /* 0x0001e20000100a00 */
[----:B------:R-:W-:Y:S03]  /*e6f0*/  HMMA.16816.F32 R20, R56, R52, R20 ;  /* 0x000000343814723c */ /* 0x000fe60000001814 */
[----:B------:R-:W-:Y:S01]  /*e700*/  LDSM.16.MT88.4 R8, [R0+0x1f080] ;  /* 0x01f080000008783b */ /* 0x000fe20000004200 */
[----:B0-----:R-:W-:Y:S01]  /*e710*/  MOV R18, R5 ;  /* 0x0000000500127202 */ /* 0x001fe20000000f00 */
[----:B------:R-:W-:-:S02]  /*e720*/  IMAD.MOV.U32 R19, RZ, RZ, R4 ;  /* 0x000000ffff137224 */ /* 0x000fc400078e0004 */
[----:B------:R-:W0:Y:S01]  /*e730*/  LDSM.16.MT88.4 R4, [R0+0x1e080] ;  /* 0x01e080000004783b */ /* 0x000e220000004200 */
[----:B------:R-:W-:Y:S01]  /*e740*/  MOV R16, R47 ;  /* 0x0000002f00107202 */ /* 0x000fe20000000f00 */
[----:B------:R-:W-:Y:S02]  /*e750*/  IMAD.MOV.U32 R17, RZ, RZ, R46 ;  /* 0x000000ffff117224 */ /* 0x000fe400078e002e */
[----:B------:R-:W1:Y:S04]  /*e760*/  LDSM.16.MT88.4 R44, [R60+0x1e080] ;  /* 0x01e080003c2c783b */ /* 0x000e680000004200 */
[----:B------:R2:W-:Y:S04]  /*e770*/  STL.64 [R1+0xa28], R16 ;  /* 0x000a281001007387 */ /* 0x0005e80000100a00 */
[----:B------:R-:W-:Y:S01]  /*e780*/  STL [R1+0x7c8], R0 ;  /* 0x0007c80001007387 */ /* 0x000fe20000100800 */
[----:B--2---:R-:W-:Y:S01]  /*e790*/  MOV R16, R49 ;  /* 0x0000003100107202 */ /* 0x004fe20000000f00 */
[----:B------:R-:W-:-:S02]  /*e7a0*/  IMAD.MOV.U32 R17, RZ, RZ, R48 ;  /* 0x000000ffff117224 */ /* 0x000fc400078e0030 */
[----:B------:R-:W2:Y:S05]  /*e7b0*/  LDSM.16.MT88.4 R48, [R60+0x1e000] ;  /* 0x01e000003c30783b */ /* 0x000eaa0000004200 */
[----:B0-----:R-:W-:Y:S01]  /*e7c0*/  HMMA.16816.F32 R4, R4, R52, R16 ;  /* 0x000000340404723c */ /* 0x001fe20000001810 */
[----:B------:R-:W2:Y:S04]  /*e7d0*/  LDL.LU.64 R18, [R1+0xa30] ;  /* 0x000a300001127983 */ /* 0x000ea80000300a00 */
[----:B------:R-:W2:Y:S01]  /*e7e0*/  LDL.LU.64 R16, [R1+0xa28] ;  /* 0x000a280001107983 */ /* 0x000ea20000300a00 */
[----:B------:R-:W-:Y:S01]  /*e7f0*/  MOV R56, R43 ;  /* 0x0000002b00387202 */ /* 0x000fe20000000f00 */
[----:B------:R-:W-:Y:S01]  /*e800*/  IMAD.MOV.U32 R57, RZ, RZ, R42 ;  /* 0x000000ffff397224 */ /* 0x000fe200078e002a */
[----:B------:R-:W-:Y:S01]  /*e810*/  MOV R58, R41 ;  /* 0x00000029003a7202 */ /* 0x000fe20000000f00 */
[----:B------:R-:W-:-:S02]  /*e820*/  IMAD.MOV.U32 R59, RZ, RZ, R40 ;  /* 0x000000ffff3b7224 */ /* 0x000fc400078e0028 */
[----:B------:R-:W-:Y:S05]  /*e830*/  LDSM.16.MT88.4 R40, [R3+0x1e000] ;  /* 0x01e000000328783b */ /* 0x000fea0000004200 */
[-C--:B-1----:R-:W-:Y:S07]  /*e840*/  HMMA.16816.F32 R56, R44, R52.reuse, R56 ;  /* 0x000000342c38723c */ /* 0x082fee0000001838 */
[----:B------:R-:W-:Y:S01]  /*e850*/  MOV R46, R54 ;  /* 0x00000036002e7202 */ /* 0x000fe20000000f00 */
[----:B------:R-:W-:Y:S01]  /*e860*/  IMAD.MOV.U32 R47, RZ, RZ, R55 ;  /* 0x000000ffff2f7224 */ /* 0x000fe200078e0037 */
[----:B--2---:R-:W-:Y:S01]  /*e870*/  HMMA.16816.F32 R48, R48, R52, R16 ;  /* 0x000000343030723c */ /* 0x004fe20000001810 */
[----:B------:R-:W2:Y:S04]  /*e880*/  LDL.LU.64 R18, [R1+0xa20] ;  /* 0x000a200001127983 */ /* 0x000ea80000300a00 */
[----:B------:R-:W2:Y:S11]  /*e890*/  LDL.LU.64 R16, [R1+0xa18] ;  /* 0x000a180001107983 */ /* 0x000eb60000300a00 */
[----:B------:R-:W-:Y:S07]  /*e8a0*/  @!UPT UIADD3 URZ, URZ, URZ, URZ ;  /* 0x0000003f3f3ff290 */ /* 0x000fee000fffe03f */
[----:B------:R0:W-:Y:S01]  /*e8b0*/  STL.64 [R1+0x20], R48 ;  /* 0x0000203001007387 */ /* 0x0001e20000100a00 */
[----:B------:R-:W-:Y:S01]  /*e8c0*/  MOV R61, R50 ;  /* 0x00000032003d7202 */ /* 0x000fe20000000f00 */
[----:B------:R-:W-:Y:S02]  /*e8d0*/  IMAD.MOV.U32 R0, RZ, RZ, R51 ;  /* 0x000000ffff007224 */ /* 0x000fe400078e0033 */
[----:B0-----:R-:W3:Y:S04]  /*e8e0*/  LDL.LU R48, [R1] ;  /* 0x0000000001307983 */ /* 0x001ee80000300800 */
[----:B------:R-:W3:Y:S04]  /*e8f0*/  LDL.LU R49, [R1+0x4] ;  /* 0x0000040001317983 */ /* 0x000ee80000300800 */
[----:B------:R-:W3:Y:S04]  /*e900*/  LDL.LU R50, [R1+0x8] ;  /* 0x0000080001327983 */ /* 0x000ee80000300800 */
[----:B------:R-:W3:Y:S04]  /*e910*/  LDL.LU R51, [R1+0xc] ;  /* 0x00000c0001337983 */ /* 0x000ee80000300800 */
[----:B------:R-:W4:Y:S04]  /*e920*/  LDL.LU R44, [R1+0x10] ;  /* 0x00001000012c7983 */ /* 0x000f280000300800 */
[----:B------:R-:W4:Y:S04]  /*e930*/  LDL.LU R45, [R1+0x14] ;  /* 0x00001400012d7983 */ /* 0x000f280000300800 */
[----:B------:R-:W2:Y:S04]  /*e940*/  LDL.LU R54, [R1+0xa14] ;  /* 0x000a140001367983 */ /* 0x000ea80000300800 */
[----:B------:R-:W2:Y:S04]  /*e950*/  LDL.LU R55, [R1+0xa10] ;  /* 0x000a100001377983 */ /* 0x000ea80000300800 */
[----:B------:R-:W-:Y:S04]  /*e960*/  STL.64 [R1+0xa08], R58 ;  /* 0x000a083a01007387 */ /* 0x000fe80000100a00 */
[----:B------:R0:W-:Y:S04]  /*e970*/  STL.64 [R1+0xa00], R56 ;  /* 0x000a003801007387 */ /* 0x0001e80000100a00 */
[----:B0-----:R-:W3:Y:S04]  /*e980*/  LDL.LU R56, [R1+0x20] ;  /* 0x0000200001387983 */ /* 0x001ee80000300800 */
[----:B------:R-:W3:Y:S01]  /*e990*/  LDL.LU R57, [R1+0x24] ;  /* 0x0000240001397983 */ /* 0x000ee20000300800 */
[----:B------:R-:W-:Y:S01]  /*e9a0*/  MOV R58, R61 ;  /* 0x0000003d003a7202 */ /* 0x000fe20000000f00 */
[----:B------:R-:W-:Y:S01]  /*e9b0*/  IMAD.MOV.U32 R59, RZ, RZ, R0 ;  /* 0x000000ffff3b7224 */ /* 0x000fe200078e0000 */
[-C--:B--2---:R-:W-:Y:S01]  /*e9c0*/  HMMA.16816.F32 R20, R24, R54.reuse, R20 ;  /* 0x000000361814723c */ /* 0x084fe20000001814 */
[----:B------:R-:W3:Y:S07]  /*e9d0*/  LDSM.16.MT88.4 R24, [R60+0x1f000] ;  /* 0x01f000003c18783b */ /* 0x000eee0000004200 */
[----:B---3--:R-:W-:Y:S01]  /*e9e0*/  HMMA.16816.F32 R24, R24, R54, R56 ;  /* 0x000000361818723c */ /* 0x008fe20000001838 */
[----:B------:R-:W2:Y:S04]  /*e9f0*/  LDL.LU.64 R58, [R1+0xa08] ;  /* 0x000a0800013a7983 */ /* 0x000ea80000300a00 */
[----:B------:R-:W2:Y:S03]  /*ea00*/  LDL.LU.64 R56, [R1+0xa00] ;  /* 0x000a000001387983 */ /* 0x000ea60000300a00 */
[-C--:B----4-:R-:W-:Y:S01]  /*ea10*/  HMMA.16816.F32 R40, R40, R52.reuse, R44 ;  /* 0x000000342828723c */ /* 0x090fe2000000182c */
[----:B------:R-:W0:Y:S07]  /*ea20*/  LDSM.16.MT88.4 R44, [R3+0x1f000] ;  /* 0x01f00000032c783b */ /* 0x000e2e0000004200 */
[-C--:B------:R-:W-:Y:S01]  /*ea30*/  HMMA.16816.F32 R12, R28, R52.reuse, R12 ;  /* 0x000000341c0c723c */ /* 0x080fe2000000180c */
[----:B------:R-:W1:Y:S07]  /*ea40*/  LDSM.16.MT88.4 R28, [R2+0x1f000] ;  /* 0x01f00000021c783b */ /* 0x000e6e0000004200 */
[----:B------:R-:W-:Y:S01]  /*ea50*/  HMMA.16816.F32 R16, R32, R52, R16 ;  /* 0x000000342010723c */ /* 0x000fe20000001810 */
[----:B------:R-:W3:Y:S07]  /*ea60*/  LDSM.16.MT88.4 R32, [R3+0x1f080] ;  /* 0x01f080000320783b */ /* 0x000eee0000004200 */
[----:B------:R-:W-:Y:S01]  /*ea70*/  HMMA.16816.F32 R4, R8, R54, R4 ;  /* 0x000000360804723c */ /* 0x000fe20000001804 */
[----:B------:R4:W3:Y:S07]  /*ea80*/  LDSM.16.MT88.4 R8, [R2+0x1f080] ;  /* 0x01f080000208783b */ /* 0x0008ee0000004200 */
[----:B------:R-:W-:Y:S01]  /*ea90*/  HMMA.16816.F32 R36, R36, R52, R48 ;  /* 0x000000342424723c */ /* 0x000fe20000001830 */
[----:B------:R-:W-:Y:S07]  /*eaa0*/  LDSM.16.MT88.4 R48, [R60+0x1f080] ;  /* 0x01f080003c30783b */ /* 0x000fee0000004200 */
[-C--:B0-----:R-:W-:Y:S08]  /*eab0*/  HMMA.16816.F32 R40, R44, R54.reuse, R40 ;  /* 0x000000362c28723c */ /* 0x081ff00000001828 */
[----:B-1----:R-:W-:Y:S01]  /*eac0*/  HMMA.16816.F32 R16, R28, R54, R16 ;  /* 0x000000361c10723c */ /* 0x002fe20000001810 */
[----:B----4-:R-:W-:-:S02]  /*ead0*/  FMUL R2, R20, c[0x0][0x188] ;  /* 0x0000620014027a20 */ /* 0x010fc40000400000 */
[----:B------:R-:W-:-:S04]  /*eae0*/  FMUL R46, R25, c[0x0][0x188] ;  /* 0x00006200192e7a20 */ /* 0x000fc80000400000 */
[----:B------:R-:W-:Y:S01]  /*eaf0*/  FMUL R30, R21, c[0x0][0x188] ;  /* 0x00006200151e7a20 */ /* 0x000fe20000400000 */
[-C--:B---3--:R-:W-:Y:S07]  /*eb00*/  HMMA.16816.F32 R32, R32, R54.reuse, R36 ;  /* 0x000000362020723c */ /* 0x088fee0000001824 */
[----:B------:R-:W-:Y:S01]  /*eb10*/  FMUL R38, R23, c[0x0][0x188] ;  /* 0x0000620017267a20 */ /* 0x000fe20000400000 */
[----:B------:R-:W-:Y:S01]  /*eb20*/  HMMA.16816.F32 R12, R8, R54, R12 ;  /* 0x00000036080c723c */ /* 0x000fe2000000180c */
[----:B------:R-:W-:-:S06]  /*eb30*/  FMNMX R30, R2, R30, !PT ;  /* 0x0000001e021e7209 */ /* 0x000fcc0007800000 */
[----:B------:R-:W-:Y:S02]  /*eb40*/  FMUL R8, R22, c[0x0][0x188] ;  /* 0x0000620016087a20 */ /* 0x000fe40000400000 */
[----:B------:R-:W-:Y:S02]  /*eb50*/  FMUL R9, R24, c[0x0][0x188] ;  /* 0x0000620018097a20 */ /* 0x000fe40000400000 */
[----:B------:R-:W-:Y:S01]  /*eb60*/  FMUL R2, R27, c[0x0][0x188] ;  /* 0x000062001b027a20 */ /* 0x000fe20000400000 */
[----:B------:R-:W-:Y:S01]  /*eb70*/  FMNMX R38, R8, R38, !PT ;  /* 0x0000002608267209 */ /* 0x000fe20007800000 */
[----:B------:R-:W-:Y:S01]  /*eb80*/  FMUL R8, R26, c[0x0][0x188] ;  /* 0x000062001a087a20 */ /* 0x000fe20000400000 */
[----:B------:R-:W-:Y:S01]  /*eb90*/  FMNMX R46, R9, R46, !PT ;  /* 0x0000002e092e7209 */ /* 0x000fe20007800000 */
[----:B------:R-:W-:Y:S02]  /*eba0*/  FMUL R10, R40, c[0x0][0x188] ;  /* 0x00006200280a7a20 */ /* 0x000fe40000400000 */
[----:B------:R-:W-:Y:S01]  /*ebb0*/  FMUL R9, R41, c[0x0][0x188] ;  /* 0x0000620029097a20 */ /* 0x000fe20000400000 */
[----:B------:R-:W-:Y:S01]  /*ebc0*/  STL [R1+0x9f4], R20 ;  /* 0x0009f41401007387 */ /* 0x000fe20000100800 */
[----:B------:R-:W-:-:S02]  /*ebd0*/  FMUL R28, R42, c[0x0][0x188] ;  /* 0x000062002a1c7a20 */ /* 0x000fc40000400000 */
[----:B------:R-:W-:Y:S01]  /*ebe0*/  FMUL R11, R43, c[0x0][0x188] ;  /* 0x000062002b0b7a20 */ /* 0x000fe20000400000 */
[----:B------:R0:W-:Y:S04]  /*ebf0*/  STL [R1+0x9f8], R21 ;  /* 0x0009f81501007387 */ /* 0x0001e80000100800 */
[----:B------:R-:W1:Y:S01]  /*ec00*/  SHFL.BFLY PT, R31, R30, 0x2, 0x1f ;  /* 0x0c401f001e1f7f89 */ /* 0x000e6200000e0000 */
[----:B0-----:R-:W-:Y:S02]  /*ec10*/  FMNMX R21, R8, R2, !PT ;  /* 0x0000000208157209 */ /* 0x001fe40007800000 */
[----:B------:R-:W-:Y:S01]  /*ec20*/  FMNMX R2, R10, R9, !PT ;  /* 0x000000090a027209 */ /* 0x000fe20007800000 */
[----:B------:R-:W-:Y:S01]  /*ec30*/  FMUL R10, R16, c[0x0][0x188] ;  /* 0x00006200100a7a20 */ /* 0x000fe20000400000 */
[----:B------:R-:W-:Y:S01]  /*ec40*/  FMNMX R8, R28, R11, !PT ;  /* 0x0000000b1c087209 */ /* 0x000fe20007800000 */
[----:B------:R-:W-:-:S02]  /*ec50*/  FMUL R9, R17, c[0x0][0x188] ;  /* 0x0000620011097a20 */ /* 0x000fc40000400000 */
[----:B------:R-:W-:Y:S02]  /*ec60*/  FMUL R28, R18, c[0x0][0x188] ;  /* 0x00006200121c7a20 */ /* 0x000fe40000400000 */
[----:B------:R-:W-:Y:S01]  /*ec70*/  FMUL R11, R19, c[0x0][0x188] ;  /* 0x00006200130b7a20 */ /* 0x000fe20000400000 */
[----:B------:R-:W-:Y:S01]  /*ec80*/  FMNMX R3, R10, R9, !PT ;  /* 0x000000090a037209 */ /* 0x000fe20007800000 */
[----:B------:R-:W-:-:S03]  /*ec90*/  FMUL R10, R5, c[0x0][0x188] ;  /* 0x00006200050a7a20 */ /* 0x000fc60000400000 */
[----:B------:R-:W-:Y:S01]  /*eca0*/  FMNMX R9, R28, R11, !PT ;  /* 0x0000000b1c097209 */ /* 0x000fe20007800000 */
[----:B------:R-:W-:Y:S02]  /*ecb0*/  FMUL R11, R4, c[0x0][0x188] ;  /* 0x00006200040b7a20 */ /* 0x000fe40000400000 */
[----:B------:R-:W-:Y:S02]  /*ecc0*/  FMUL R29, R6, c[0x0][0x188] ;  /* 0x00006200061d7a20 */ /* 0x000fe40000400000 */
[----:B------:R-:W-:Y:S01]  /*ecd0*/  FMUL R28, R7, c[0x0][0x188] ;  /* 0x00006200071c7a20 */ /* 0x000fe20000400000 */
[----:B------:R-:W-:-:S04]  /*ece0*/  FMNMX R10, R11, R10, !PT ;  /* 0x0000000a0b0a7209 */ /* 0x000fc80007800000 */
[----:B------:R-:W-:Y:S01]  /*ecf0*/  FMNMX R11, R29, R28, !PT ;  /* 0x0000001c1d0b7209 */ /* 0x000fe20007800000 */
[----:B------:R-:W0:Y:S01]  /*ed00*/  SHFL.BFLY PT, R39, R38, 0x2, 0x1f ;  /* 0x0c401f0026277f89 */ /* 0x000e2200000e0000 */
[----:B-1----:R-:W-:Y:S01]  /*ed10*/  FMNMX R47, R30, R31, !PT ;  /* 0x0000001f1e2f7209 */ /* 0x002fe20007800000 */
[----:B------:R-:W-:Y:S02]  /*ed20*/  FMUL R31, R35, c[0x0][0x188] ;  /* 0x00006200231f7a20 */ /* 0x000fe40000400000 */
[----:B------:R-:W1:Y:S01]  /*ed30*/  S2R R0, SR_TID.X ;  /* 0x0000000000007919 */ /* 0x000e620000002100 */
[----:B------:R-:W-:Y:S02]  /*ed40*/  FMUL R45, R14, c[0x0][0x188] ;  /* 0x000062000e2d7a20 */ /* 0x000fe40000400000 */
[----:B------:R-:W-:Y:S01]  /*ed50*/  FMUL R44, R15, c[0x0][0x188] ;  /* 0x000062000f2c7a20 */ /* 0x000fe20000400000 */
[----:B------:R-:W3:Y:S04]  /*ed60*/  SHFL.BFLY PT, R53, R46, 0x2, 0x1f ;  /* 0x0c401f002e357f89 */ /* 0x000ee800000e0000 */
[----:B------:R-:W4:Y:S01]  /*ed70*/  SHFL.BFLY PT, R52, R47, 0x1, 0x1f ;  /* 0x0c201f002f347f89 */ /* 0x000f2200000e0000 */
[----:B0-----:R-:W-:-:S03]  /*ed80*/  FMNMX R38, R38, R39, !PT ;  /* 0x0000002726267209 */ /* 0x001fc60007800000 */
[----:B------:R-:W0:Y:S01]  /*ed90*/  SHFL.BFLY PT, R39, R21, 0x2, 0x1f ;  /* 0x0c401f0015277f89 */ /* 0x000e2200000e0000 */
[----:B-1----:R-:W-:Y:S02]  /*eda0*/  SHF.L.U32 R61, R0, 0x1, RZ ;  /* 0x00000001003d7819 */ /* 0x002fe400000006ff */
[----:B------:R-:W-:Y:S02]  /*edb0*/  SHF.R.U32.HI R0, RZ, 0x3, R0 ;  /* 0x00000003ff007819 */ /* 0x000fe40000011600 */
[----:B------:R-:W-:Y:S02]  /*edc0*/  LOP3.LUT R61, R61, 0x38, RZ, 0xc0, !PT ;  /* 0x000000383d3d7812 */ /* 0x000fe400078ec0ff */
[----:B------:R-:W-:Y:S02]  /*edd0*/  LOP3.LUT R0, R0, 0x4, RZ, 0xc0, !PT ;  /* 0x0000000400007812 */ /* 0x000fe400078ec0ff */
[----:B---3--:R-:W-:Y:S02]  /*ede0*/  FMNMX R46, R46, R53, !PT ;  /* 0x000000352e2e7209 */ /* 0x008fe40007800000 */
[----:B----4-:R-:W-:Y:S01]  /*edf0*/  FMNMX R20, R47, R52, !PT ;  /* 0x000000342f147209 */ /* 0x010fe20007800000 */
[----:B------:R-:W-:Y:S01]  /*ee00*/  IMAD.IADD R0, R61, 0x1, R0 ;  /* 0x000000013d007824 */ /* 0x000fe200078e0200 */
[----:B------:R-:W1:Y:S04]  /*ee10*/  SHFL.BFLY PT, R52, R9, 0x2, 0x1f ;  /* 0x0c401f0009347f89 */ /* 0x000e6800000e0000 */
[----:B------:R-:W3:Y:S04]  /*ee20*/  SHFL.BFLY PT, R61, R38, 0x1, 0x1f ;  /* 0x0c201f00263d7f89 */ /* 0x000ee800000e0000 */
[----:B------:R-:W-:Y:S01]  /*ee30*/  BAR.SYNC.DEFER_BLOCKING 0x0 ;  /* 0x0000000000007b1d */ /* 0x000fe20000010000 */
[----:B0-----:R-:W-:-:S05]  /*ee40*/  FMNMX R39, R21, R39, !PT ;  /* 0x0000002715277209 */ /* 0x001fca0007800000 */
[----:B------:R-:W0:Y:S04]  /*ee50*/  SHFL.BFLY PT, R47, R3, 0x2, 0x1f ;  /* 0x0c401f00032f7f89 */ /* 0x000e2800000e0000 */
[----:B------:R-:W-:Y:S04]  /*ee60*/  SHFL.BFLY PT, R53, R10, 0x2, 0x1f ;  /* 0x0c401f000a357f89 */ /* 0x000fe800000e0000 */
[----:B------:R-:W4:Y:S01]  /*ee70*/  LDL.LU R21, [R1+0x9f8] ;  /* 0x0009f80001157983 */ /* 0x000f220000300800 */
[----:B-1----:R-:W-:Y:S02]  /*ee80*/  FMNMX R9, R9, R52, !PT ;  /* 0x0000003409097209 */ /* 0x002fe40007800000 */
[----:B---3--:R-:W-:Y:S01]  /*ee90*/  FMNMX R38, R38, R61, !PT ;  /* 0x0000003d26267209 */ /* 0x008fe20007800000 */
[----:B------:R1:W-:Y:S01]  /*eea0*/  @P0 STS [R0+0x20000], R20 ;  /* 0x0200001400000388 */ /* 0x0003e20000000800 */
[----:B--2---:R-:W-:Y:S01]  /*eeb0*/  HMMA.16816.F32 R48, R48, R54, R56 ;  /* 0x000000363030723c */ /* 0x004fe20000001838 */
[----:B0-----:R-:W-:-:S02]  /*eec0*/  FMNMX R47, R3, R47, !PT ;  /* 0x0000002f032f7209 */ /* 0x001fc40007800000 */
[----:B-1----:R-:W2:Y:S11]  /*eed0*/  LDL.LU R20, [R1+0x9f4] ;  /* 0x0009f40001147983 */ /* 0x002eb60000300800 */
[----:B------:R-:W-:Y:S10]  /*eee0*/  @!UPT UIADD3 URZ, URZ, URZ, URZ ;  /* 0x0000003f3f3ff290 */ /* 0x000ff4000fffe03f */
[----:B------:R-:W-:Y:S02]  /*eef0*/  FMUL R29, R48, c[0x0][0x188] ;  /* 0x00006200301d7a20 */ /* 0x000fe40000400000 */
[----:B------:R-:W-:Y:S02]  /*ef00*/  FMUL R28, R49, c[0x0][0x188] ;  /* 0x00006200311c7a20 */ /* 0x000fe40000400000 */
[----:B------:R-:W-:Y:S02]  /*ef10*/  FMUL R37, R50, c[0x0][0x188] ;  /* 0x0000620032257a20 */ /* 0x000fe40000400000 */
[----:B------:R-:W-:Y:S01]  /*ef20*/  FMUL R36, R51, c[0x0][0x188] ;  /* 0x0000620033247a20 */ /* 0x000fe20000400000 */
[----:B------:R-:W-:-:S04]  /*ef30*/  FMNMX R28, R29, R28, !PT ;  /* 0x0000001c1d1c7209 */ /* 0x000fc80007800000 */
[----:B------:R-:W-:Y:S01]  /*ef40*/  FMNMX R29, R37, R36, !PT ;  /* 0x00000024251d7209 */ /* 0x000fe20007800000 */
[----:B------:R-:W-:Y:S02]  /*ef50*/  FMUL R37, R32, c[0x0][0x188] ;  /* 0x0000620020257a20 */ /* 0x000fe40000400000 */
[----:B------:R-:W-:-:S05]  /*ef60*/  FMUL R36, R33, c[0x0][0x188] ;  /* 0x0000620021247a20 */ /* 0x000fca0000400000 */
[----:B------:R-:W-:Y:S01]  /*ef70*/  FMNMX R30, R37, R36, !PT ;  /* 0x00000024251e7209 */ /* 0x000fe20007800000 */
[----:B------:R-:W-:Y:S02]  /*ef80*/  FMUL R36, R34, c[0x0][0x188] ;  /* 0x0000620022247a20 */ /* 0x000fe40000400000 */
[----:B------:R-:W-:-:S03]  /*ef90*/  FMUL R37, R12, c[0x0][0x188] ;  /* 0x000062000c257a20 */ /* 0x000fc60000400000 */
[----:B------:R-:W-:Y:S01]  /*efa0*/  FMNMX R31, R36, R31, !PT ;  /* 0x0000001f241f7209 */ /* 0x000fe20007800000 */
[----:B------:R-:W-:-:S05]  /*efb0*/  FMUL R36, R13, c[0x0][0x188] ;  /* 0x000062000d247a20 */ /* 0x000fca0000400000 */
[----:B------:R-:W-:Y:S02]  /*efc0*/  FMNMX R36, R37, R36, !PT ;  /* 0x0000002425247209 */ /* 0x000fe40007800000 */
[----:B------:R-:W-:Y:S02]  /*efd0*/  FMNMX R37, R45, R44, !PT ;  /* 0x0000002c2d257209 */ /* 0x000fe40007800000 */
[----:B------:R-:W0:Y:S04]  /*efe0*/  SHFL.BFLY PT, R44, R2, 0x2, 0x1f ;  /* 0x0c401f00022c7f89 */ /* 0x000e2800000e0000 */
[----:B------:R-:W1:Y:S04]  /*eff0*/  SHFL.BFLY PT, R45, R8, 0x2, 0x1f ;  /* 0x0c401f00082d7f89 */ /* 0x000e6800000e0000 */
[----:B------:R-:W3:Y:S04]  /*f000*/  SHFL.BFLY PT, R56, R29, 0x2, 0x1f ;  /* 0x0c401f001d387f89 */ /* 0x000ee800000e0000 */
[----:B------:R-:W3:Y:S04]  /*f010*/  SHFL.BFLY PT, R55, R28, 0x2, 0x1f ;  /* 0x0c401f001c377f89 */ /* 0x000ee800000e0000 */
[----:B------:R-:W3:Y:S01]  /*f020*/  SHFL.BFLY PT, R59, R36, 0x2, 0x1f ;  /* 0x0c401f00243b7f89 */ /* 0x000ee200000e0000 */
[----:B0-----:R-:W-:-:S03]  /*f030*/  FMNMX R2, R2, R44, !PT ;  /* 0x0000002c02027209 */ /* 0x001fc60007800000 */
[----:B------:R-:W0:Y:S04]  /*f040*/  SHFL.BFLY PT, R44, R46, 0x1, 0x1f ;  /* 0x0c201f002e2c7f89 */ /* 0x000e2800000e0000 */
[----:B------:R-:W0:Y:S01]  /*f050*/  SHFL.BFLY PT, R60, R37, 0x2, 0x1f ;  /* 0x0c401f00253c7f89 */ /* 0x000e2200000e0000 */
[----:B-1----:R-:W-:-:S03]  /*f060*/  FMNMX R8, R8, R45, !PT ;  /* 0x0000002d08087209 */ /* 0x002fc60007800000 */
[----:B------:R-:W1:Y:S04]  /*f070*/  SHFL.BFLY PT, R54, R11, 0x2, 0x1f ;  /* 0x0c401f000b367f89 */ /* 0x000e6800000e0000 */
[----:B------:R-:W1:Y:S04]  /*f080*/  SHFL.BFLY PT, R57, R30, 0x2, 0x1f ;  /* 0x0c401f001e397f89 */ /* 0x000e6800000e0000 */
[----:B------:R-:W1:Y:S04]  /*f090*/  SHFL.BFLY PT, R58, R31, 0x2, 0x1f ;  /* 0x0c401f001f3a7f89 */ /* 0x000e6800000e0000 */
[----:B------:R-:W1:Y:S01]  /*f0a0*/  SHFL.BFLY PT, R45, R39, 0x1, 0x1f ;  /* 0x0c201f00272d7f89 */ /* 0x000e6200000e0000 */
[----:B---3--:R-:W-:-:S03]  /*f0b0*/  FMNMX R29, R29, R56, !PT ;  /* 0x000000381d1d7209 */ /* 0x008fc60007800000 */
[----:B------:R-:W3:Y:S01]  /*f0c0*/  SHFL.BFLY PT, R56, R2, 0x1, 0x1f ;  /* 0x0c201f0002387f89 */ /* 0x000ee200000e0000 */
[----:B------:R-:W-:-:S03]  /*f0d0*/  FMNMX R28, R28, R55, !PT ;  /* 0x000000371c1c7209 */ /* 0x000fc60007800000 */
[----:B------:R-:W3:Y:S01]  /*f0e0*/  SHFL.BFLY PT, R52, R8, 0x1, 0x1f ;  /* 0x0c201f0008347f89 */ /* 0x000ee200000e0000 */
[----:B------:R-:W-:Y:S02]  /*f0f0*/  FMNMX R36, R36, R59, !PT ;  /* 0x0000003b24247209 */ /* 0x000fe40007800000 */
[----:B0-----:R-:W-:Y:S01]  /*f100*/  FMNMX R44, R46, R44, !PT ;  /* 0x0000002c2e2c7209 */ /* 0x001fe20007800000 */
[----:B------:R-:W-:Y:S01]  /*f110*/  @P0 STS [R0+0x20040], R38 ;  /* 0x0200402600000388 */ /* 0x000fe20000000800 */
[----:B------:R-:W-:-:S03]  /*f120*/  FMNMX R37, R37, R60, !PT ;  /* 0x0000003c25257209 */ /* 0x000fc60007800000 */
[----:B------:R-:W-:Y:S01]  /*f130*/  SHFL.BFLY PT, R46, R28, 0x1, 0x1f ;  /* 0x0c201f001c2e7f89 */ /* 0x000fe200000e0000 */
[----:B------:R-:W-:-:S03]  /*f140*/  FMNMX R10, R10, R53, !PT ;  /* 0x000000350a0a7209 */ /* 0x000fc60007800000 */
[----:B------:R-:W-:Y:S04]  /*f150*/  SHFL.BFLY PT, R60, R36, 0x1, 0x1f ;  /* 0x0c201f00243c7f89 */ /* 0x000fe800000e0000 */
[----:B------:R0:W-:Y:S04]  /*f160*/  @P0 STS [R0+0x20080], R44 ;  /* 0x0200802c00000388 */ /* 0x0001e80000000800 */
[----:B------:R-:W3:Y:S01]  /*f170*/  S2R R3, SR_TID.X ;  /* 0x0000000000037919 */ /* 0x000ee20000002100 */
[----:B-1----:R-:W-:-:S03]  /*f180*/  FMNMX R11, R11, R54, !PT ;  /* 0x000000360b0b7209 */ /* 0x002fc60007800000 */
[----:B0-----:R-:W0:Y:S01]  /*f190*/  S2R R44, SR_TID.X ;  /* 0x00000000002c7919 */ /* 0x001e220000002100 */
[----:B------:R-:W-:-:S03]  /*f1a0*/  FMNMX R30, R30, R57, !PT ;  /* 0x000000391e1e7209 */ /* 0x000fc60007800000 */
[----:B------:R-:W1:Y:S01]  /*f1b0*/  SHFL.BFLY PT, R55, R47, 0x1, 0x1f ;  /* 0x0c201f002f377f89 */ /* 0x000e6200000e0000 */
[----:B------:R-:W-:-:S03]  /*f1c0*/  FMNMX R31, R31, R58, !PT ;  /* 0x0000003a1f1f7209 */ /* 0x000fc60007800000 */
[----:B------:R-:W0:Y:S01]  /*f1d0*/  SHFL.BFLY PT, R54, R9, 0x1, 0x1f ;  /* 0x0c201f0009367f89 */ /* 0x000e2200000e0000 */
[----:B------:R-:W-:-:S03]  /*f1e0*/  FMNMX R39, R39, R45, !PT ;  /* 0x0000002d27277209 */ /* 0x000fc60007800000 */
[----:B------:R-:W0:Y:S04]  /*f1f0*/  SHFL.BFLY PT, R53, R10, 0x1, 0x1f ;  /* 0x0c201f000a357f89 */ /* 0x000e2800000e0000 */
[----:B------:R-:W0:Y:S04]  /*f200*/  SHFL.BFLY PT, R45, R11, 0x1, 0x1f ;  /* 0x0c201f000b2d7f89 */ /* 0x000e2800000e0000 */
[----:B------:R-:W-:Y:S01]  /*f210*/  SHFL.BFLY PT, R57, R29, 0x1, 0x1f ;  /* 0x0c201f001d397f89 */ /* 0x000fe200000e0000 */
[----:B---3--:R-:W-:-:S03]  /*f220*/  FMNMX R2, R2, R56, !PT ;  /* 0x0000003802027209 */ /* 0x008fc60007800000 */
[----:B------:R-:W-:Y:S01]  /*f230*/  SHFL.BFLY PT, R58, R30, 0x1, 0x1f ;  /* 0x0c201f001e3a7f89 */ /* 0x000fe200000e0000 */
[----:B------:R-:W-:-:S03]  /*f240*/  FMNMX R8, R8, R52, !PT ;  /* 0x0000003408087209 */ /* 0x000fc60007800000 */
[----:B------:R-:W3:Y:S04]  /*f250*/  SHFL.BFLY PT, R59, R31, 0x1, 0x1f ;  /* 0x0c201f001f3b7f89 */ /* 0x000ee800000e0000 */
[----:B------:R-:W0:Y:S04]  /*f260*/  SHFL.BFLY PT, R61, R37, 0x1, 0x1f ;  /* 0x0c201f00253d7f89 */ /* 0x000e2800000e0000 */
[----:B------:R1:W-:Y:S04]  /*f270*/  @P0 STS [R0+0x200c0], R39 ;  /* 0x0200c02700000388 */ /* 0x0003e80000000800 */
[----:B------:R-:W-:Y:S04]  /*f280*/  @P0 STS [R0+0x20100], R2 ;  /* 0x0201000200000388 */ /* 0x000fe80000000800 */
[----:B------:R3:W-:Y:S01]  /*f290*/  @P0 STS [R0+0x20140], R8 ;  /* 0x0201400800000388 */ /* 0x0007e20000000800 */
[----:B-1----:R-:W-:-:S02]  /*f2a0*/  SHF.L.U32 R39, R3, 0x1, RZ ;  /* 0x0000000103277819 */ /* 0x002fc400000006ff */
[----:B------:R-:W-:Y:S02]  /*f2b0*/  FMNMX R38, R47, R55, !PT ;  /* 0x000000372f267209 */ /* 0x000fe40007800000 */
[----:B---3--:R-:W-:Y:S01]  /*f2c0*/  FMNMX R8, R28, R46, !PT ;  /* 0x0000002e1c087209 */ /* 0x008fe20007800000 */
[----:B------:R-:W3:Y:S01]  /*f2d0*/  LDL R47, [R1+0x2dc] ;  /* 0x0002dc00012f7983 */ /* 0x000ee20000100800 */
[----:B------:R-:W-:Y:S02]  /*f2e0*/  FMNMX R28, R36, R60, !PT ;  /* 0x0000003c241c7209 */ /* 0x000fe40007800000 */
[----:B0-----:R-:W-:Y:S02]  /*f2f0*/  SHF.R.U32.HI R36, RZ, 0x3, R44 ;  /* 0x00000003ff247819 */ /* 0x001fe4000001162c */
[----:B------:R-:W-:Y:S02]  /*f300*/  LOP3.LUT R39, R39, 0x38, RZ, 0xc0, !PT ;  /* 0x0000003827277812 */ /* 0x000fe400078ec0ff */
[----:B------:R-:W-:-:S02]  /*f310*/  LOP3.LUT R36, R36, 0x4, RZ, 0xc0, !PT ;  /* 0x0000000424247812 */ /* 0x000fc400078ec0ff */
[----:B------:R-:W-:Y:S02]  /*f320*/  FMNMX R9, R9, R54, !PT ;  /* 0x0000003609097209 */ /* 0x000fe40007800000 */
[----:B------:R-:W-:Y:S01]  /*f330*/  FMNMX R10, R10, R53, !PT ;  /* 0x000000350a0a7209 */ /* 0x000fe20007800000 */
[----:B------:R0:W-:Y:S01]  /*f340*/  @P0 STS [R0+0x20180], R38 ;  /* 0x0201802600000388 */ /* 0x0001e20000000800 */
[----:B------:R-:W-:Y:S01]  /*f350*/  FMNMX R2, R11, R45, !PT ;  /* 0x0000002d0b027209 */ /* 0x000fe20007800000 */
[----:B------:R-:W-:Y:S02]  /*f360*/  IMAD.IADD R36, R39, 0x1, R36 ;  /* 0x0000000127247824 */ /* 0x000fe400078e0224 */
[----:B------:R1:W-:Y:S01]  /*f370*/  @P0 STS [R0+0x201c0], R9 ;  /* 0x0201c00900000388 */ /* 0x0003e20000000800 */
[----:B------:R-:W-:-:S03]  /*f380*/  FMNMX R11, R31, R59, !PT ;  /* 0x0000003b1f0b7209 */ /* 0x000fc60007800000 */
[----:B------:R4:W-:Y:S01]  /*f390*/  @P0 STS [R0+0x20200], R10 ;  /* 0x0202000a00000388 */ /* 0x0009e20000000800 */
[----:B------:R-:W-:-:S03]  /*f3a0*/  LOP3.LUT R3, R3, 0xff, RZ, 0xc0, !PT ;  /* 0x000000ff03037812 */ /* 0x000fc600078ec0ff */
[----:B0-----:R-:W2:Y:S01]  /*f3b0*/  LDL R38, [R1+0x310] ;  /* 0x0003100001267983 */ /* 0x001ea20000100800 */
[----:B-1----:R-:W-:-:S03]  /*f3c0*/  FMNMX R9, R29, R57, !PT ;  /* 0x000000391d097209 */ /* 0x002fc60007800000 */
[----:B------:R-:W-:Y:S01]  /*f3d0*/  @P0 STS [R36+0x20240], R2 ;  /* 0x0202400224000388 */ /* 0x000fe20000000800 */
[----:B----4-:R-:W-:Y:S02]  /*f3e0*/  FMNMX R10, R30, R58, !PT ;  /* 0x0000003a1e0a7209 */ /* 0x010fe40007800000 */
[----:B------:R-:W-:Y:S01]  /*f3f0*/  FMNMX R29, R37, R61, !PT ;  /* 0x0000003d251d7209 */ /* 0x000fe20007800000 */
[----:B------:R-:W-:Y:S04]  /*f400*/  @P0 STS [R36+0x20280], R8 ;  /* 0x0202800824000388 */ /* 0x000fe80000000800 */
[----:B------:R-:W-:Y:S04]  /*f410*/  @P0 STS [R36+0x202c0], R9 ;  /* 0x0202c00924000388 */ /* 0x000fe80000000800 */
[----:B------:R-:W-:Y:S04]  /*f420*/  @P0 STS [R36+0x20300], R10 ;  /* 0x0203000a24000388 */ /* 0x000fe80000000800 */
[----:B------:R-:W-:Y:S04]  /*f430*/  @P0 STS [R36+0x20340], R11 ;  /* 0x0203400b24000388 */ /* 0x000fe80000000800 */
[----:B------:R-:W-:Y:S04]  /*f440*/  @P0 STS [R36+0x20380], R28 ;  /* 0x0203801c24000388 */ /* 0x000fe80000000800 */
[----:B------:R-:W-:Y:S04]  /*f450*/  @P0 STS [R36+0x203c0], R29 ;  /* 0x0203c01d24000388 */ /* 0x000fe80000000800 */
[----:B------:R-:W-:Y:S06]  /*f460*/  BAR.SYNC.DEFER_BLOCKING 0x0 ;  /* 0x0000000000007b1d */ /* 0x000fec0000010000 */
[----:B------:R-:W4:Y:S04]  /*f470*/  LDL R0, [R1+0x2d8] ;  /* 0x0002d80001007983 */ /* 0x000f280000100800 */
[----:B------:R-:W0:Y:S04]  /*f480*/  LDS R2, [R3.X4+0x20000] ;  /* 0x0200000003027984 */ /* 0x000e280000004800 */
[----:B0-----:R-:W0:Y:S02]  /*f490*/  SHFL.BFLY PT, R8, R2, 0x1, 0x1f ;  /* 0x0c201f0002087f89 */ /* 0x001e2400000e0000 */
[----:B0-----:R-:W-:-:S05]  /*f4a0*/  FMNMX R2, R2, R8, !PT ;  /* 0x0000000802027209 */ /* 0x001fca0007800000 */
[----:B------:R0:W-:Y:S04]  /*f4b0*/  @!P1 STS [R3.X4+0x20000], R2 ;  /* 0x0200000203009388 */ /* 0x0001e80000004800 */
[----:B------:R-:W-:Y:S06]  /*f4c0*/  BAR.SYNC.DEFER_BLOCKING 0x0 ;  /* 0x0000000000007b1d */ /* 0x000fec0000010000 */
[----:B0-----:R-:W2:Y:S04]  /*f4d0*/  LDL R3, [R1+0x314] ;  /* 0x0003140001037983 */ /* 0x001ea80000100800 */
[----:B------:R-:W-:Y:S04]  /*f4e0*/  LDS R8, [R39+0x20000] ;  /* 0x0200000027087984 */ /* 0x000fe80000000800 */
[----:B------:R-:W3:Y:S04]  /*f4f0*/  LDS R10, [R39+0x20040] ;  /* 0x02004000270a7984 */ /* 0x000ee80000000800 */
[----:B------:R-:W0:Y:S04]  /*f500*/  LDS R9, [R39+0x20080] ;  /* 0x0200800027097984 */ /* 0x000e280000000800 */
[----:B------:R-:W1:Y:S01]  /*f510*/  LDS R2, [R39+0x200c0] ;  /* 0x0200c00027027984 */ /* 0x000e620000000800 */
[----:B---3--:R-:W-:-:S02]  /*f520*/  FMNMX R28, R10, R47, !PT ;  /* 0x0000002f0a1c7209 */ /* 0x008fc40007800000 */
[----:B----4-:R-:W-:Y:S02]  /*f530*/  FMNMX R0, R8, R0, !PT ;  /* 0x0000000008007209 */ /* 0x010fe40007800000 */
[----:B------:R-:W3:Y:S03]  /*f540*/  LDS R8, [R39+0x20100] ;  /* 0x0201000027087984 */ /* 0x000ee60000000800 */
[----:B--2---:R-:W-:-:S04]  /*f550*/  FFMA R11, R20, c[0x0][0x188], -R0 ;  /* 0x00006200140b7a23 */ /* 0x004fc80000000800 */
[----:B------:R-:W-:-:S04]  /*f560*/  FMUL R11, R11, 1.4426950216293334961 ;  /* 0x3fb8aa3b0b0b7820 */ /* 0x000fc80000400000 */
[----:B------:R2:W4:Y:S01]  /*f570*/  MUFU.EX2 R31, R11 ;  /* 0x0000000b001f7308 */ /* 0x0005220000000800 */
[----:B------:R0:W-:Y:S01]  /*f580*/  STL [R1+0x2d4], R0 ;  /* 0x0002d40001007387 */ /* 0x0001e20000100800 */
[----:B------:R-:W-:Y:S02]  /*f590*/  FFMA R10, R21, c[0x0][0x188], -R0 ;  /* 0x00006200150a7a23 */ /* 0x000fe40000000800 */
[----:B--2---:R-:W-:Y:S01]  /*f5a0*/  FFMA R11, R22, c[0x0][0x188], -R28 ;  /* 0x00006200160b7a23 */ /* 0x004fe2000000081c */
[----:B0-----:R-:W3:Y:S03]  /*f5b0*/  LDL R0, [R1+0x318] ;  /* 0x0003180001007983 */ /* 0x001ee60000100800 */
[----:B------:R-:W-:-:S04]  /*f5c0*/  FMUL R11, R11, 1.4426950216293334961 ;  /* 0x3fb8aa3b0b0b7820 */ /* 0x000fc80000400000 */
[----:B------:R0:W2:Y:S01]  /*f5d0*/  MUFU.EX2 R30, R11 ;  /* 0x0000000b001e7308 */ /* 0x0000a20000000800 */
[----:B------:R-:W-:Y:S01]  /*f5e0*/  FMNMX R20, R9, R38, !PT ;  /* 0x0000002609147209 */ /* 0x000fe20007800000 */
[----:B------:R-:W-:Y:S04]  /*f5f0*/  STL [R1+0x2d0], R28 ;  /* 0x0002d01c01007387 */ /* 0x000fe80000100800 */
[----:B----4-:R-:W-:Y:S01]  /*f600*/  STL [R1+0x524], R31 ;  /* 0x0005241f01007387 */ /* 0x010fe20000100800 */
[----:B0-----:R-:W-:-:S03]  /*f610*/  FFMA R11, R24, c[0x0][0x188], -R20 ;  /* 0x00006200180b7a23 */ /* 0x001fc60000000814 */
[----:B--2---:R-:W-:Y:S04]  /*f620*/  STL [R1+0x520], R30 ;  /* 0x0005201e01007387 */ /* 0x004fe80000100800 */
[----:B------:R-:W-:Y:S01]  /*f630*/  STL [R1+0x2cc], R20 ;  /* 0x0002cc1401007387 */ /* 0x000fe20000100800 */
[----:B-1----:R-:W-:Y:S01]  /*f640*/  FMNMX R3, R2, R3, !PT ;  /* 0x0000000302037209 */ /* 0x002fe20007800000 */
[----:B------:R-:W-:-:S04]  /*f650*/  FMUL R2, R11, 1.4426950216293334961 ;  /* 0x3fb8aa3b0b027820 */ /* 0x000fc80000400000 */
[----:B------:R-:W-:Y:S04]  /*f660*/  STL [R1+0x2c8], R3 ;  /* 0x0002c80301007387 */ /* 0x000fe80000100800 */
[----:B------:R-:W2:Y:S01]  /*f670*/  LDL.LU R59, [R1+0x530] ;  /* 0x00053000013b7983 */ /* 0x000ea20000300800 */
[----:B------:R-:W0:Y:S03]  /*f680*/  MUFU.EX2 R2, R2 ;  /* 0x0000000200027308 */ /* 0x000e260000000800 */
[----:B0-----:R0:W-:Y:S04]  /*f690*/  STL [R1+0x518], R2 ;  /* 0x0005180201007387 */ /* 0x0011e80000100800 */
[----:B------:R-:W4:Y:S01]  /*f6a0*/  LDL.LU R57, [R1+0x534] ;  /* 0x0005340001397983 */ /* 0x000f220000300800 */
[----:B------:R-:W-:-:S02]  /*f6b0*/  FMUL R10, R10, 1.4426950216293334961 ;  /* 0x3fb8aa3b0a0a7820 */ /* 0x000fc40000400000 */
[----:B------:R-:W-:Y:S01]  /*f6c0*/  FFMA R23, R23, c[0x0][0x188], -R28 ;  /* 0x0000620017177a23 */ /* 0x000fe2000000081c */
[----:B------:R-:W4:Y:S01]  /*f6d0*/  LDL.LU R55, [R1+0x538] ;  /* 0x0005380001377983 */ /* 0x000f220000300800 */
[----:B------:R1:W-:Y:S01]  /*f6e0*/  MUFU.EX2 R46, R10 ;  /* 0x0000000a002e7308 */ /* 0x0003e20000000800 */
[----:B------:R-:W-:Y:S02]  /*f6f0*/  FFMA R11, R25, c[0x0][0x188], -R20 ;  /* 0x00006200190b7a23 */ /* 0x000fe40000000814 */
[----:B------:R-:W-:Y:S01]  /*f700*/  FMUL R9, R23, 1.4426950216293334961 ;  /* 0x3fb8aa3b17097820 */ /* 0x000fe20000400000 */
[----:B------:R-:W4:Y:S04]  /*f710*/  LDL.LU R53, [R1+0x53c] ;  /* 0x00053c0001357983 */ /* 0x000f280000300800 */
[----:B-1----:R-:W2:Y:S01]  /*f720*/  LDS R10, [R39+0x20140] ;  /* 0x02014000270a7984 */ /* 0x002ea20000000800 */
[----:B0-----:R-:W-:Y:S01]  /*f730*/  FMUL R2, R11, 1.4426950216293334961 ;  /* 0x3fb8aa3b0b027820 */ /* 0x001fe20000400000 */
[----:B------:R-:W-:Y:S01]  /*f740*/  SHF.L.U32 R23, R44, 0x1, RZ ;  /* 0x000000012c177819 */ /* 0x000fe200000006ff */
[----:B------:R-:W-:-:S02]  /*f750*/  FFMA R11, R26, c[0x0][0x188], -R3 ;  /* 0x000062001a0b7a23 */ /* 0x000fc40000000803 */
[----:B------:R0:W-:Y:S01]  /*f760*/  MUFU.EX2 R44, R2 ;  /* 0x00000002002c7308 */ /* 0x0001e20000000800 */
[----:B------:R-:W-:Y:S01]  /*f770*/  LOP3.LUT R23, R23, 0x38, RZ, 0xc0, !PT ;  /* 0x0000003817177812 */ /* 0x000fe200078ec0ff */
[----:B0-----:R-:W-:Y:S02]  /*f780*/  FMUL R2, R11, 1.4426950216293334961 ;  /* 0x3fb8aa3b0b027820 */ /* 0x001fe40000400000 */
[----:B------:R-:W-:-:S04]  /*f790*/  FFMA R11, R27, c[0x0][0x188], -R3 ;  /* 0x000062001b0b7a23 */ /* 0x000fc80000000803 */
[----:B------:R0:W-:Y:S02]  /*f7a0*/  MUFU.EX2 R45, R9 ;  /* 0x00000009002d7308 */ /* 0x0001e40000000800 */
[----:B0-----:R-:W4:Y:S01]  /*f7b0*/  LDS R9, [R23+0x20180] ;  /* 0x0201800017097984 */ /* 0x001f220000000800 */
[----:B------:R-:W-:-:S05]  /*f7c0*/  FMUL R11, R11, 1.4426950216293334961 ;  /* 0x3fb8aa3b0b0b7820 */ /* 0x000fca0000400000 */
[----:B------:R0:W-:Y:S01]  /*f7d0*/  MUFU.EX2 R29, R11 ;  /* 0x0000000b001d7308 */ /* 0x0001e20000000800 */
[----:B---3--:R-:W-:Y:S02]  /*f7e0*/  FMNMX R3, R8, R0, !PT ;  /* 0x0000000008037209 */ /* 0x008fe40007800000 */
[----:B------:R-:W3:Y:S03]  /*f7f0*/  LDL R0, [R1+0x540] ;  /* 0x0005400001007983 */ /* 0x000ee60000100800 */
[----:B0-----:R-:W-:-:S04]  /*f800*/  FFMA R11, R41, c[0x0][0x188], -R3 ;  /* 0x00006200290b7a23 */ /* 0x001fc80000000803 */
[----:B------:R-:W-:Y:S01]  /*f810*/  FMUL R11, R11, 1.4426950216293334961 ;  /* 0x3fb8aa3b0b0b7820 */ /* 0x000fe20000400000 */
[----:B------:R-:W-:Y:S01]  /*f820*/  STL [R1+0x2c4], R3 ;  /* 0x0002c40301007387 */ /* 0x000fe20000100800 */
[----:B--2---:R-:W-:-:S05]  /*f830*/  FMNMX R58, R10, R59, !PT ;  /* 0x0000003b0a3a7209 */ /* 0x004fca0007800000 */
[----:B------:R-:W-:-:S04]  /*f840*/  FFMA R10, R42, c[0x0][0x188], -R58 ;  /* 0x000062002a0a7a23 */ /* 0x000fc8000000083a */
[----:B------:R-:W-:-:S04]  /*f850*/  FMUL R10, R10, 1.4426950216293334961 ;  /* 0x3fb8aa3b0a0a7820 */ /* 0x000fc80000400000 */
[----:B------:R-:W0:Y:S01]  /*f860*/  MUFU.EX2 R20, R10 ;  /* 0x0000000a00147308 */ /* 0x000e220000000800 */
[----:B------:R-:W-:Y:S01]  /*f870*/  STL [R1+0x2c0], R58 ;  /* 0x0002c03a01007387 */ /* 0x000fe20000100800 */
[----:B----4-:R-:W-:-:S06]  /*f880*/  FMNMX R56, R9, R57, !PT ;  /* 0x0000003909387209 */ /* 0x010fcc0007800000 */
[----:B------:R1:W-:Y:S01]  /*f890*/  MUFU.EX2 R42, R11 ;  /* 0x0000000b002a7308 */ /* 0x0003e20000000800 */
[----:B------:R-:W-:Y:S01]  /*f8a0*/  FFMA R8, R40, c[0x0][0x188], -R3 ;  /* 0x0000620028087a23 */ /* 0x000fe20000000803 */
[----:B------:R-:W-:Y:S01]  /*f8b0*/  LDS R9, [R23+0x20240] ;  /* 0x0202400017097984 */ /* 0x000fe20000000800 */
[----:B-1----:R-:W-:-:S03]  /*f8c0*/  FFMA R11, R43, c[0x0][0x188], -R58 ;  /* 0x000062002b0b7a23 */ /* 0x002fc6000000083a */
[----:B------:R-:W2:Y:S04]  /*f8d0*/  LDL.LU R43, [R1+0x518] ;  /* 0x00051800012b7983 */ /* 0x000ea80000300800 */
[----:B------:R-:W-:Y:S04]  /*f8e0*/  STL [R1+0x2bc], R56 ;  /* 0x0002bc3801007387 */ /* 0x000fe80000100800 */
[----:B0-----:R-:W-:Y:S04]  /*f8f0*/  STL [R1+0x51c], R20 ;  /* 0x00051c1401007387 */ /* 0x001fe80000100800 */
[----:B------:R-:W4:Y:S01]  /*f900*/  LDL R22, [R1+0x544] ;  /* 0x0005440001167983 */ /* 0x000f220000100800 */
[----:B------:R-:W-:Y:S01]  /*f910*/  FMUL R8, R8, 1.4426950216293334961 ;  /* 0x3fb8aa3b08087820 */ /* 0x000fe20000400000 */
[----:B------:R0:W-:Y:S08]  /*f920*/  MUFU.EX2 R47, R2 ;  /* 0x00000002002f7308 */ /* 0x0001f00000000800 */
[----:B------:R1:W-:Y:S01]  /*f930*/  MUFU.EX2 R28, R8 ;  /* 0x00000008001c7308 */ /* 0x0003e20000000800 */
[----:B0-----:R-:W0:Y:S04]  /*f940*/  LDS R2, [R23+0x201c0] ;  /* 0x0201c00017027984 */ /* 0x001e280000000800 */
[----:B-1----:R-:W1:Y:S01]  /*f950*/  LDS R8, [R23+0x20200] ;  /* 0x0202000017087984 */ /* 0x002e620000000800 */
[----:B------:R-:W-:-:S02]  /*f960*/  FMUL R11, R11, 1.4426950216293334961 ;  /* 0x3fb8aa3b0b0b7820 */ /* 0x000fc40000400000 */
[----:B------:R-:W-:Y:S02]  /*f970*/  FFMA R10, R16, c[0x0][0x188], -R56 ;  /* 0x00006200100a7a23 */ /* 0x000fe40000000838 */
[----:B------:R0:W-:Y:S02]  /*f980*/  MUFU.EX2 R41, R11 ;  /* 0x0000000b00297308 */ /* 0x0001e40000000800 */
[----:B0-----:R-:W-:-:S06]  /*f990*/  FMUL R11, R10, 1.4426950216293334961 ;  /* 0x3fb8aa3b0a0b7820 */ /* 0x001fcc0000400000 */
[----:B------:R-:W0:Y:S01]  /*f9a0*/  MUFU.EX2 R21, R11 ;  /* 0x0000000b00157308 */ /* 0x000e220000000800 */
[----:B------:R3:W-:Y:S01]  /*f9b0*/  STL [R1+0x9e4], R46 ;  /* 0x0009e42e01007387 */ /* 0x0007e20000100800 */
[----:B------:R-:W-:Y:S01]  /*f9c0*/  FADD R10, R31, R46 ;  /* 0x0000002e1f0a7221 */ /* 0x000fe20000000000 */
[----:B------:R-:W-:Y:S01]  /*f9d0*/  FMNMX R54, R2, R55, !PT ;  /* 0x0000003702367209 */ /* 0x000fe20007800000 */
[----:B------:R-:W-:-:S04]  /*f9e0*/  FFMA R2, R17, c[0x0][0x188], -R56 ;  /* 0x0000620011027a23 */ /* 0x000fc80000000838 */
[----:B------:R-:W-:Y:S01]  /*f9f0*/  STL [R1+0x2b8], R54 ;  /* 0x0002b83601007387 */ /* 0x000fe20000100800 */
[----:B-1----:R-:W-:-:S03]  /*fa00*/  FMNMX R52, R8, R53, !PT ;  /* 0x0000003508347209 */ /* 0x002fc60007800000 */
[----:B0-----:R-:W-:Y:S01]  /*fa10*/  STL [R1+0x514], R21 ;  /* 0x0005141501007387 */ /* 0x001fe20000100800 */
[----:B------:R-:W-:-:S03]  /*fa20*/  FMUL R2, R2, 1.4426950216293334961 ;  /* 0x3fb8aa3b02027820 */ /* 0x000fc60000400000 */
[----:B------:R-:W-:Y:S01]  /*fa30*/  STL [R1+0x2b4], R52 ;  /* 0x0002b43401007387 */ /* 0x000fe20000100800 */
[----:B------:R0:W-:Y:S03]  /*fa40*/  MUFU.EX2 R40, R2 ;  /* 0x0000000200287308 */ /* 0x0001e60000000800 */
[----:B0-----:R-:W4:Y:S01]  /*fa50*/  LDS R2, [R23+0x20280] ;  /* 0x0202800017027984 */ /* 0x001f220000000800 */
[--C-:B------:R-:W-:Y:S02]  /*fa60*/  FFMA R16, R18, c[0x0][0x188], -R54.reuse ;  /* 0x0000620012107a23 */ /* 0x100fe40000000836 */
[----:B------:R-:W-:-:S04]  /*fa70*/  FFMA R19, R19, c[0x0][0x188], -R54 ;  /* 0x0000620013137a23 */ /* 0x000fc80000000836 */
[----:B------:R-:W-:-:S04]  /*fa80*/  FMUL R19, R19, 1.4426950216293334961 ;  /* 0x3fb8aa3b13137820 */ /* 0x000fc80000400000 */
[----:B------:R4:W-:Y:S01]  /*fa90*/  MUFU.EX2 R39, R19 ;  /* 0x0000001300277308 */ /* 0x0009e20000000800 */
[----:B---3--:R-:W-:Y:S02]  /*faa0*/  FMNMX R46, R9, R0, !PT ;  /* 0x00000000092e7209 */ /* 0x008fe40007800000 */
[----:B------:R-:W3:Y:S04]  /*fab0*/  LDL R0, [R1+0x548] ;  /* 0x0005480001007983 */ /* 0x000ee80000100800 */
[----:B------:R-:W-:Y:S04]  /*fac0*/  STL [R1+0x2b0], R46 ;  /* 0x0002b02e01007387 */ /* 0x000fe80000100800 */
[----:B------:R-:W2:Y:S04]  /*fad0*/  LDL R18, [R1+0x54c] ;  /* 0x00054c0001127983 */ /* 0x000ea80000100800 */
[----:B------:R-:W-:Y:S04]  /*fae0*/  STL [R1+0x9e8], R45 ;  /* 0x0009e82d01007387 */ /* 0x000fe80000100800 */
[----:B------:R-:W-:Y:S01]  /*faf0*/  STL [R1+0x9ec], R44 ;  /* 0x0009ec2c01007387 */ /* 0x000fe20000100800 */
[----:B----4-:R-:W-:-:S05]  /*fb00*/  FMNMX R19, R2, R22, !PT ;  /* 0x0000001602137209 */ /* 0x010fca0007800000 */
[----:B------:R-:W-:Y:S04]  /*fb10*/  STL [R1+0x2ac], R19 ;  /* 0x0002ac1301007387 */ /* 0x000fe80000100800 */
[----:B------:R-:W4:Y:S04]  /*fb20*/  LDL R24, [R1+0x554] ;  /* 0x0005540001187983 */ /* 0x000f280000100800 */
[----:B------:R-:W0:Y:S01]  /*fb30*/  SHFL.BFLY PT, R11, R10, 0x2, 0x1f ;  /* 0x0c401f000a0b7f89 */ /* 0x000e2200000e0000 */
[----:B------:R-:W-:Y:S02]  /*fb40*/  FFMA R8, R4, c[0x0][0x188], -R52 ;  /* 0x0000620004087a23 */ /* 0x000fe40000000834 */
[----:B------:R-:W-:-:S02]  /*fb50*/  FMUL R16, R16, 1.4426950216293334961 ;  /* 0x3fb8aa3b10107820 */ /* 0x000fc40000400000 */
[----:B------:R-:W-:Y:S02]  /*fb60*/  FMUL R9, R8, 1.4426950216293334961 ;  /* 0x3fb8aa3b08097820 */ /* 0x000fe40000400000 */
[----:B------:R-:W-:Y:S01]  /*fb70*/  LDS R8, [R23+0x202c0] ;  /* 0x0202c00017087984 */ /* 0x000fe20000000800 */
[----:B0-----:R-:W-:-:S05]  /*fb80*/  FADD R4, R10, R11 ;  /* 0x0000000b0a047221 */ /* 0x001fca0000000000 */
[----:B------:R-:W0:Y:S01]  /*fb90*/  SHFL.BFLY PT, R11, R4, 0x1, 0x1f ;  /* 0x0c201f00040b7f89 */ /* 0x000e2200000e0000 */
[----:B------:R1:W-:Y:S01]  /*fba0*/  MUFU.EX2 R60, R16 ;  /* 0x00000010003c7308 */ /* 0x0003e20000000800 */
[----:B------:R-:W-:-:S04]  /*fbb0*/  FFMA R5, R5, c[0x0][0x188], -R52 ;  /* 0x0000620005057a23 */ /* 0x000fc80000000834 */
[----:B------:R-:W-:Y:S02]  /*fbc0*/  FMUL R5, R5, 1.4426950216293334961 ;  /* 0x3fb8aa3b05057820 */ /* 0x000fe40000400000 */
[----:B-1----:R-:W-:-:S04]  /*fbd0*/  FFMA R16, R7, c[0x0][0x188], -R46 ;  /* 0x0000620007107a23 */ /* 0x002fc8000000082e */
[----:B------:R-:W-:Y:S01]  /*fbe0*/  FMUL R2, R16, 1.4426950216293334961 ;  /* 0x3fb8aa3b10027820 */ /* 0x000fe20000400000 */
[----:B------:R1:W-:Y:S08]  /*fbf0*/  MUFU.EX2 R38, R5 ;  /* 0x0000000500267308 */ /* 0x0003f00000000800 */
[----:B------:R1:W-:Y:S01]  /*fc00*/  MUFU.EX2 R37, R2 ;  /* 0x0000000200257308 */ /* 0x0003e20000000800 */
[----:B0-----:R-:W-:Y:S01]  /*fc10*/  FADD R16, R4, R11 ;  /* 0x0000000b04107221 */ /* 0x001fe20000000000 */
[----:B-1----:R-:W-:Y:S04]  /*fc20*/  LDS R5, [R23+0x20300] ;  /* 0x0203000017057984 */ /* 0x002fe80000000800 */
[----:B------:R-:W-:Y:S04]  /*fc30*/  LDS R11, [R23+0x20340] ;  /* 0x02034000170b7984 */ /* 0x000fe80000000800 */
[----:B------:R-:W-:Y:S04]  /*fc40*/  LDS R4, [R23+0x20380] ;  /* 0x0203800017047984 */ /* 0x000fe80000000800 */
[----:B------:R-:W-:Y:S04]  /*fc50*/  LDS R2, [R23+0x203c0] ;  /* 0x0203c00017027984 */ /* 0x000fe80000000800 */
[----:B------:R-:W-:Y:S01]  /*fc60*/  BAR.SYNC.DEFER_BLOCKING 0x0 ;  /* 0x0000000000007b1d */ /* 0x000fe20000010000 */
[----:B------:R-:W-:-:S05]  /*fc70*/  FFMA R6, R6, c[0x0][0x188], -R46 ;  /* 0x0000620006067a23 */ /* 0x000fca000000082e */
[----:B------:R0:W-:Y:S01]  /*fc80*/  MUFU.EX2 R31, R9 ;  /* 0x00000009001f7308 */ /* 0x0001e20000000800 */
[----:B------:R-:W-:Y:S02]  /*fc90*/  FMUL R17, R6, 1.4426950216293334961 ;  /* 0x3fb8aa3b06117820 */ /* 0x000fe40000400000 */
[----:B0-----:R-:W-:-:S05]  /*fca0*/  FADD R9, R30, R45 ;  /* 0x0000002d1e097221 */ /* 0x001fca0000000000 */
[----:B------:R-:W0:Y:S01]  /*fcb0*/  SHFL.BFLY PT, R10, R9, 0x2, 0x1f ;  /* 0x0c401f00090a7f89 */ /* 0x000e2200000e0000 */
[----:B------:R1:W-:Y:S03]  /*fcc0*/  MUFU.EX2 R30, R17 ;  /* 0x00000011001e7308 */ /* 0x0003e60000000800 */
[----:B------:R0:W-:Y:S01]  /*fcd0*/  @P0 STS [R36+0x20000], R16 ;  /* 0x0200001024000388 */ /* 0x0001e20000000800 */
[----:B-1----:R-:W-:-:S04]  /*fce0*/  FFMA R17, R48, c[0x0][0x188], -R19 ;  /* 0x0000620030117a23 */ /* 0x002fc80000000813 */
[----:B------:R-:W-:-:S04]  /*fcf0*/  FMUL R17, R17, 1.4426950216293334961 ;  /* 0x3fb8aa3b11117820 */ /* 0x000fc80000400000 */
[----:B------:R-:W-:Y:S01]  /*fd00*/  MUFU.EX2 R27, R17 ;  /* 0x00000011001b7308 */ /* 0x000fe20000000800 */
[----:B0-----:R-:W-:Y:S02]  /*fd10*/  FADD R10, R9, R10 ;  /* 0x0000000a090a7221 */ /* 0x001fe40000000000 */
[----:B------:R-:W-:-:S04]  /*fd20*/  FFMA R9, R49, c[0x0][0x188], -R19 ;  /* 0x0000620031097a23 */ /* 0x000fc80000000813 */
[----:B------:R-:W-:-:S04]  /*fd30*/  FMUL R9, R9, 1.4426950216293334961 ;  /* 0x3fb8aa3b09097820 */ /* 0x000fc80000400000 */
[----:B------:R0:W-:Y:S02]  /*fd40*/  MUFU.EX2 R36, R9 ;  /* 0x0000000900247308 */ /* 0x0001e40000000800 */
[----:B0-----:R-:W-:Y:S01]  /*fd50*/  FADD R9, R28, R42 ;  /* 0x0000002a1c097221 */ /* 0x001fe20000000000 */
[----:B---3--:R-:W-:Y:S02]  /*fd60*/  FMNMX R16, R8, R0, !PT ;  /* 0x0000000008107209 */ /* 0x008fe40007800000 */
[----:B------:R-:W3:Y:S03]  /*fd70*/  LDL R0, [R1+0x55c] ;  /* 0x00055c0001007983 */ /* 0x000ee60000100800 */
[----:B------:R-:W-:-:S04]  /*fd80*/  FFMA R8, R50, c[0x0][0x188], -R16 ;  /* 0x0000620032087a23 */ /* 0x000fc80000000810 */
[----:B------:R-:W-:-:S06]  /*fd90*/  FMUL R17, R8, 1.4426950216293334961 ;  /* 0x3fb8aa3b08117820 */ /* 0x000fcc0000400000 */
[----:B------:R-:W0:Y:S01]  /*fda0*/  MUFU.EX2 R17, R17 ;  /* 0x0000001100117308 */ /* 0x000e220000000800 */
[----:B------:R1:W-:Y:S01]  /*fdb0*/  STL [R1+0x2a8], R16 ;  /* 0x0002a81001007387 */ /* 0x0003e20000100800 */
[----:B--2---:R-:W-:Y:S01]  /*fdc0*/  FMNMX R18, R5, R18, !PT ;  /* 0x0000001205127209 */ /* 0x004fe20007800000 */
[----:B-1----:R-:W-:-:S04]  /*fdd0*/  FFMA R16, R51, c[0x0][0x188], -R16 ;  /* 0x0000620033107a23 */ /* 0x002fc80000000810 */
[----:B------:R-:W-:Y:S01]  /*fde0*/  FFMA R19, R32, c[0x0][0x188], -R18 ;  /* 0x0000620020137a23 */ /* 0x000fe20000000812 */
[----:B0-----:R-:W-:Y:S01]  /*fdf0*/  STL [R1+0x510], R17 ;  /* 0x0005101101007387 */ /* 0x001fe20000100800 */
[----:B------:R-:W-:-:S03]  /*fe00*/  FMUL R5, R16, 1.4426950216293334961 ;  /* 0x3fb8aa3b10057820 */ /* 0x000fc60000400000 */
[----:B------:R-:W-:Y:S04]  /*fe10*/  STL [R1+0x2a4], R18 ;  /* 0x0002a41201007387 */ /* 0x000fe80000100800 */
[----:B------:R-:W2:Y:S04]  /*fe20*/  LDL R25, [R1+0x560] ;  /* 0x0005600001197983 */ /* 0x000ea80000100800 */
[----:B------:R-:W0:Y:S01]  /*fe30*/  SHFL.BFLY PT, R16, R9, 0x2, 0x1f ;  /* 0x0c401f0009107f89 */ /* 0x000e2200000e0000 */
[----:B------:R-:W-:Y:S01]  /*fe40*/  FMUL R19, R19, 1.4426950216293334961 ;  /* 0x3fb8aa3b13137820 */ /* 0x000fe20000400000 */
[----:B------:R1:W0:Y:S02]  /*fe50*/  MUFU.EX2 R22, R5 ;  /* 0x0000000500167308 */ /* 0x0002240000000800 */
[----:B-1----:R-:W-:-:S06]  /*fe60*/  FADD R5, R20, R41 ;  /* 0x0000002914057221 */ /* 0x002fcc0000000000 */
[----:B------:R-:W1:Y:S01]  /*fe70*/  MUFU.EX2 R20, R19 ;  /* 0x0000001300147308 */ /* 0x000e620000000800 */
[----:B------:R-:W-:Y:S04]  /*fe80*/  STL [R1+0x9dc], R41 ;  /* 0x0009dc2901007387 */ /* 0x000fe80000100800 */
[----:B0-----:R-:W-:Y:S01]  /*fe90*/  STL [R1+0x50c], R22 ;  /* 0x00050c1601007387 */ /* 0x001fe20000100800 */
[----:B------:R-:W-:-:S03]  /*fea0*/  FADD R9, R9, R16 ;  /* 0x0000001009097221 */ /* 0x000fc60000000000 */
[----:B-1----:R-:W-:Y:S01]  /*feb0*/  STL [R1+0x508], R20 ;  /* 0x0005081401007387 */ /* 0x002fe20000100800 */
[----:B----4-:R-:W-:-:S05]  /*fec0*/  FMNMX R24, R11, R24, !PT ;  /* 0x000000180b187209 */ /* 0x010fca0007800000 */
[----:B------:R-:W-:Y:S01]  /*fed0*/  STL [R1+0x2a0], R24 ;  /* 0x0002a01801007387 */ /* 0x000fe20000100800 */
[----:B------:R-:W-:-:S03]  /*fee0*/  FFMA R16, R35, c[0x0][0x188], -R24 ;  /* 0x0000620023107a23 */ /* 0x000fc60000000818 */
[----:B------:R-:W4:Y:S01]  /*fef0*/  LDL.LU R35, [R1+0x510] ;  /* 0x0005100001237983 */ /* 0x000f220000300800 */
[----:B------:R-:W-:-:S05]  /*ff00*/  FADD R6, R43, R44 ;  /* 0x0000002c2b067221 */ /* 0x000fca0000000000 */
[----:B------:R-:W0:Y:S02]  /*ff10*/  SHFL.BFLY PT, R7, R6, 0x2, 0x1f ;  /* 0x0c401f0006077f89 */ /* 0x000e2400000e0000 */
[----:B0-----:R-:W-:Y:S02]  /*ff20*/  FADD R7, R6, R7 ;  /* 0x0000000706077221 */ /* 0x001fe40000000000 */
[----:B------:R-:W-:-:S05]  /*ff30*/  FADD R6, R47, R29 ;  /* 0x0000001d2f067221 */ /* 0x000fca0000000000 */
[----:B------:R-:W0:Y:S01]  /*ff40*/  SHFL.BFLY PT, R8, R6, 0x2, 0x1f ;  /* 0x0c401f0006087f89 */ /* 0x000e2200000e0000 */
[----:B------:R-:W-:Y:S02]  /*ff50*/  FFMA R11, R34, c[0x0][0x188], -R24 ;  /* 0x00006200220b7a23 */ /* 0x000fe40000000818 */
[----:B------:R-:W-:Y:S01]  /*ff60*/  FFMA R18, R33, c[0x0][0x188], -R18 ;  /* 0x0000620021127a23 */ /* 0x000fe20000000812 */
[----:B------:R-:W1:Y:S01]  /*ff70*/  S2R R24, SR_TID.X ;  /* 0x0000000000187919 */ /* 0x000e620000002100 */
[----:B------:R-:W-:-:S03]  /*ff80*/  FMUL R11, R11, 1.4426950216293334961 ;  /* 0x3fb8aa3b0b0b7820 */ /* 0x000fc60000400000 */
[----:B------:R-:W1:Y:S01]  /*ff90*/  SHFL.BFLY PT, R17, R5, 0x2, 0x1f ;  /* 0x0c401f0005117f89 */ /* 0x000e6200000e0000 */
[----:B0-----:R-:W-:Y:S02]  /*ffa0*/  FADD R6, R6, R8 ;  /* 0x0000000806067221 */ /* 0x001fe40000000000 */
[----:B------:R-:W-:Y:S02]  /*ffb0*/  FMUL R8, R18, 1.4426950216293334961 ;  /* 0x3fb8aa3b12087820 */ /* 0x000fe40000400000 */
[----:B------:R-:W0:Y:S08]  /*ffc0*/  MUFU.EX2 R18, R11 ;  /* 0x0000000b00127308 */ /* 0x000e300000000800 */
[----:B------:R0:W2:Y:S02]  /*ffd0*/  MUFU.EX2 R34, R8 ;  /* 0x0000000800227308 */ /* 0x0000a40000000800 */
[----:B0-----:R-:W-:Y:S04]  /*ffe0*/  SHFL.BFLY PT, R8, R10, 0x1, 0x1f ;  /* 0x0c201f000a087f89 */ /* 0x001fe800000e0000 */
[----:B------:R-:W-:Y:S01]  /*fff0*/  STL [R1+0x4f4], R18 ;  /* 0x0004f41201007387 */ /* 0x000fe20000100800 */
[----:B-1----:R-:W-:-:S03]  /*10000*/  FADD R11, R5, R17 ;  /* 0x00000011050b7221 */ /* 0x002fc60000000000 */
[----:B------:R-:W0:Y:S01]  /*10010*/  SHFL.BFLY PT, R5, R6, 0x1, 0x1f ;  /* 0x0c201f0006057f89 */ /* 0x000e2200000e0000 */
[----:B------:R-:W-:Y:S02]  /*10020*/  FADD R19, R30, R37 ;  /* 0x000000251e137221 */ /* 0x000fe40000000000 */
[----:B0-----:R-:W-:Y:S01]  /*10030*/  FADD R5, R6, R5 ;  /* 0x0000000506057221 */ /* 0x001fe20000000000 */
[----:B---3--:R-:W-:Y:S01]  /*10040*/  FMNMX R0, R4, R0, !PT ;  /* 0x0000000004007209 */ /* 0x008fe20007800000 */
[----:B------:R-:W-:-:S04]  /*10050*/  FMUL R4, R16, 1.4426950216293334961 ;  /* 0x3fb8aa3b10047820 */ /* 0x000fc80000400000 */
[----:B------:R0:W1:Y:S01]  /*10060*/  MUFU.EX2 R33, R4 ;  /* 0x0000000400217308 */ /* 0x0000620000000800 */
[----:B------:R-:W-:Y:S01]  /*10070*/  STL [R1+0x290], R0 ;  /* 0x0002900001007387 */ /* 0x000fe20000100800 */
[--C-:B------:R-:W-:Y:S02]  /*10080*/  FFMA R12, R12, c[0x0][0x188], -R0.reuse ;  /* 0x000062000c0c7a23 */ /* 0x100fe40000000800 */
[----:B------:R-:W-:Y:S01]  /*10090*/  FFMA R13, R13, c[0x0][0x188], -R0 ;  /* 0x000062000d0d7a23 */ /* 0x000fe20000000800 */
[----:B0-----:R-:W0:Y:S04]  /*100a0*/  SHFL.BFLY PT, R4, R7, 0x1, 0x1f ;  /* 0x0c201f0007047f89 */ /* 0x001e2800000e0000 */
[----:B------:R3:W-:Y:S02]  /*100b0*/  STL [R1+0x7e0], R0 ;  /* 0x0007e00001007387 */ /* 0x0007e40000100800 */
[----:B---3--:R-:W-:-:S04]  /*100c0*/  SHF.R.U32.HI R0, RZ, 0x3, R24 ;  /* 0x00000003ff007819 */ /* 0x008fc80000011618 */
[----:B------:R-:W-:Y:S01]  /*100d0*/  LOP3.LUT R0, R0, 0x4, RZ, 0xc0, !PT ;  /* 0x0000000400007812 */ /* 0x000fe200078ec0ff */
[----:B------:R-:W3:Y:S01]  /*100e0*/  SHFL.BFLY PT, R16, R9, 0x1, 0x1f ;  /* 0x0c201f0009107f89 */ /* 0x000ee200000e0000 */
[----:B--2---:R-:W-:Y:S01]  /*100f0*/  FMNMX R61, R2, R25, !PT ;  /* 0x00000019023d7209 */ /* 0x004fe20007800000 */
[----:B------:R-:W-:Y:S02]  /*10100*/  FADD R2, R10, R8 ;  /* 0x000000080a027221 */ /* 0x000fe40000000000 */
[----:B------:R-:W-:Y:S02]  /*10110*/  IMAD.IADD R0, R23, 0x1, R0 ;  /* 0x0000000117007824 */ /* 0x000fe400078e0200 */
[----:B------:R-:W-:Y:S02]  /*10120*/  FMUL R17, R12, 1.4426950216293334961 ;  /* 0x3fb8aa3b0c117820 */ /* 0x000fe40000400000 */
[----:B------:R-:W2:Y:S01]  /*10130*/  SHFL.BFLY PT, R12, R11, 0x1, 0x1f ;  /* 0x0c201f000b0c7f89 */ /* 0x000ea200000e0000 */
[----:B------:R-:W-:-:S03]  /*10140*/  FFMA R10, R14, c[0x0][0x188], -R61 ;  /* 0x000062000e0a7a23 */ /* 0x000fc6000000083d */
[----:B------:R1:W-:Y:S01]  /*10150*/  @P0 STS [R0+0x20040], R2 ;  /* 0x0200400200000388 */ /* 0x0003e20000000800 */
[----:B------:R-:W-:Y:S02]  /*10160*/  FMUL R8, R13, 1.4426950216293334961 ;  /* 0x3fb8aa3b0d087820 */ /* 0x000fe40000400000 */
[----:B0-----:R-:W-:Y:S02]  /*10170*/  FADD R4, R7, R4 ;  /* 0x0000000407047221 */ /* 0x001fe40000000000 */
[----:B------:R-:W-:Y:S02]  /*10180*/  FMUL R10, R10, 1.4426950216293334961 ;  /* 0x3fb8aa3b0a0a7820 */ /* 0x000fe40000400000 */
[----:B-1----:R-:W-:Y:S02]  /*10190*/  FFMA R2, R15, c[0x0][0x188], -R61 ;  /* 0x000062000f027a23 */ /* 0x002fe4000000083d */
[----:B------:R-:W-:Y:S02]  /*101a0*/  FADD R25, R21, R40 ;  /* 0x0000002815197221 */ /* 0x000fe40000000000 */
[----:B------:R-:W-:Y:S01]  /*101b0*/  FMUL R7, R2, 1.4426950216293334961 ;  /* 0x3fb8aa3b02077820 */ /* 0x000fe20000400000 */
[----:B------:R0:W-:Y:S02]  /*101c0*/  MUFU.EX2 R45, R17 ;  /* 0x00000011002d7308 */ /* 0x0001e40000000800 */
[----:B------:R-:W1:Y:S01]  /*101d0*/  SHFL.BFLY PT, R26, R25, 0x2, 0x1f ;  /* 0x0c401f00191a7f89 */ /* 0x000e6200000e0000 */
[----:B------:R-:W-:-:S05]  /*101e0*/  FADD R15, R20, R34 ;  /* 0x00000022140f7221 */ /* 0x000fca0000000000 */
[----:B------:R-:W0:Y:S01]  /*101f0*/  MUFU.EX2 R32, R8 ;  /* 0x0000000800207308 */ /* 0x000e220000000800 */
[----:B------:R-:W1:Y:S07]  /*10200*/  SHFL.BFLY PT, R20, R19, 0x2, 0x1f ;  /* 0x0c401f0013147f89 */ /* 0x000e6e00000e0000 */
[----:B------:R-:W-:Y:S01]  /*10210*/  MUFU.EX2 R41, R10 ;  /* 0x0000000a00297308 */ /* 0x000fe20000000800 */
[----:B------:R-:W-:-:S07]  /*10220*/  FADD R23, R60, R39 ;  /* 0x000000273c177221 */ /* 0x000fce0000000000 */
[----:B------:R-:W1:Y:S01]  /*10230*/  MUFU.EX2 R44, R7 ;  /* 0x00000007002c7308 */ /* 0x000e620000000800 */
[----:B------:R-:W-:Y:S01]  /*10240*/  FADD R21, R31, R38 ;  /* 0x000000261f157221 */ /* 0x000fe20000000000 */
[----:B------:R-:W4:Y:S01]  /*10250*/  SHFL.BFLY PT, R24, R23, 0x2, 0x1f ;  /* 0x0c401f0017187f89 */ /* 0x000f2200000e0000 */
[----:B---3--:R-:W-:Y:S02]  /*10260*/  FADD R6, R9, R16 ;  /* 0x0000001009067221 */ /* 0x008fe40000000000 */
[----:B0-----:R-:W-:Y:S02]  /*10270*/  FADD R17, R27, R36 ;  /* 0x000000241b117221 */ /* 0x001fe40000000000 */
[----:B------:R-:W-:Y:S02]  /*10280*/  FADD R14, R18, R33 ;  /* 0x00000021120e7221 */ /* 0x000fe40000000000 */
[----:B--2---:R-:W-:Y:S01]  /*10290*/  FADD R2, R11, R12 ;  /* 0x0000000c0b027221 */ /* 0x004fe20000000000 */
[----:B------:R-:W0:Y:S01]  /*102a0*/  SHFL.BFLY PT, R18, R17, 0x2, 0x1f ;  /* 0x0c401f0011127f89 */ /* 0x000e2200000e0000 */
[----:B------:R-:W-:-:S03]  /*102b0*/  FADD R11, R45, R32 ;  /* 0x000000202d0b7221 */ /* 0x000fc60000000000 */
[----:B------:R-:W2:Y:S01]  /*102c0*/  SHFL.BFLY PT, R8, R14, 0x2, 0x1f ;  /* 0x0c401f000e087f89 */ /* 0x000ea200000e0000 */
[----:B-1----:R-:W-:-:S03]  /*102d0*/  FADD R12, R41, R44 ;  /* 0x0000002c290c7221 */ /* 0x002fc60000000000 */
[----:B------:R-:W-:Y:S04]  /*102e0*/  SHFL.BFLY PT, R9, R15, 0x2, 0x1f ;  /* 0x0c401f000f097f89 */ /* 0x000fe800000e0000 */
[----:B------:R-:W-:Y:S04]  /*102f0*/  SHFL.BFLY PT, R10, R11, 0x2, 0x1f ;  /* 0x0c401f000b0a7f89 */ /* 0x000fe800000e0000 */
[----:B------:R-:W-:Y:S01]  /*10300*/  SHFL.BFLY PT, R7, R12, 0x2, 0x1f ;  /* 0x0c401f000c077f89 */ /* 0x000fe200000e0000 */
[----:B------:R-:W-:Y:S02]  /*10310*/  FADD R26, R25, R26 ;  /* 0x0000001a191a7221 */ /* 0x000fe40000000000 */
[----:B------:R-:W-:Y:S01]  /*10320*/  FADD R19, R19, R20 ;  /* 0x0000001413137221 */ /* 0x000fe20000000000 */
[----:B------:R-:W-:Y:S04]  /*10330*/  STL [R1+0x4ec], R45 ;  /* 0x0004ec2d01007387 */ /* 0x000fe80000100800 */
[----:B------:R1:W-:Y:S01]  /*10340*/  STL [R1+0x7e4], R61 ;  /* 0x0007e43d01007387 */ /* 0x0003e20000100800 */
[----:B----4-:R-:W-:-:S03]  /*10350*/  FADD R16, R35, R22 ;  /* 0x0000001623107221 */ /* 0x010fc60000000000 */
[----:B------:R-:W3:Y:S04]  /*10360*/  SHFL.BFLY PT, R22, R21, 0x2, 0x1f ;  /* 0x0c401f0015167f89 */ /* 0x000ee800000e0000 */
[----:B------:R-:W4:Y:S04]  /*10370*/  SHFL.BFLY PT, R13, R16, 0x2, 0x1f ;  /* 0x0c401f00100d7f89 */ /* 0x000f2800000e0000 */
[----:B------:R-:W4:Y:S04]  /*10380*/  SHFL.BFLY PT, R20, R26, 0x1, 0x1f ;  /* 0x0c201f001a147f89 */ /* 0x000f2800000e0000 */
[----:B-1----:R-:W1:Y:S01]  /*10390*/  S2R R61, SR_TID.X ;  /* 0x00000000003d7919 */ /* 0x002e620000002100 */
[----:B------:R-:W-:-:S02]  /*103a0*/  FADD R23, R23, R24 ;  /* 0x0000001817177221 */ /* 0x000fc40000000000 */
[----:B0-----:R-:W-:Y:S02]  /*103b0*/  FADD R18, R17, R18 ;  /* 0x0000001211127221 */ /* 0x001fe40000000000 */
[----:B--2---:R-:W-:Y:S02]  /*103c0*/  FADD R8, R14, R8 ;  /* 0x000000080e087221 */ /* 0x004fe40000000000 */
[----:B------:R-:W0:Y:S01]  /*103d0*/  SHFL.BFLY PT, R14, R23, 0x1, 0x1f ;  /* 0x0c201f00170e7f89 */ /* 0x000e2200000e0000 */
[----:B---3--:R-:W-:Y:S02]  /*103e0*/  FADD R22, R21, R22 ;  /* 0x0000001615167221 */ /* 0x008fe40000000000 */
[----:B------:R-:W-:Y:S02]  /*103f0*/  FADD R9, R15, R9 ;  /* 0x000000090f097221 */ /* 0x000fe40000000000 */
[----:B----4-:R-:W-:Y:S01]  /*10400*/  FADD R13, R16, R13 ;  /* 0x0000000d100d7221 */ /* 0x010fe20000000000 */
[----:B------:R-:W2:Y:S01]  /*10410*/  SHFL.BFLY PT, R17, R22, 0x1, 0x1f ;  /* 0x0c201f0016117f89 */ /* 0x000ea200000e0000 */
[----:B------:R-:W-:-:S03]  /*10420*/  FADD R10, R11, R10 ;  /* 0x0000000a0b0a7221 */ /* 0x000fc60000000000 */
[----:B------:R-:W3:Y:S01]  /*10430*/  SHFL.BFLY PT, R16, R19, 0x1, 0x1f ;  /* 0x0c201f0013107f89 */ /* 0x000ee200000e0000 */
[----:B------:R-:W-:-:S03]  /*10440*/  FADD R7, R12, R7 ;  /* 0x000000070c077221 */ /* 0x000fc60000000000 */
[----:B------:R-:W4:Y:S04]  /*10450*/  SHFL.BFLY PT, R15, R18, 0x1, 0x1f ;  /* 0x0c201f00120f7f89 */ /* 0x000f2800000e0000 */
[----:B------:R-:W-:Y:S04]  /*10460*/  SHFL.BFLY PT, R11, R13, 0x1, 0x1f ;  /* 0x0c201f000d0b7f89 */ /* 0x000fe800000e0000 */
[----:B------:R-:W-:Y:S04]  /*10470*/  SHFL.BFLY PT, R12, R9, 0x1, 0x1f ;  /* 0x0c201f00090c7f89 */ /* 0x000fe800000e0000 */
[----:B------:R-:W-:Y:S04]  /*10480*/  SHFL.BFLY PT, R21, R8, 0x1, 0x1f ;  /* 0x0c201f0008157f89 */ /* 0x000fe800000e0000 */
[----:B------:R-:W-:Y:S04]  /*10490*/  SHFL.BFLY PT, R24, R10, 0x1, 0x1f ;  /* 0x0c201f000a187f89 */ /* 0x000fe800000e0000 */
[----:B------:R-:W0:Y:S04]  /*104a0*/  SHFL.BFLY PT, R25, R7, 0x1, 0x1f ;  /* 0x0c201f0007197f89 */ /* 0x000e2800000e0000 */
[----:B------:R-:W-:Y:S04]  /*104b0*/  @P0 STS [R0+0x20080], R4 ;  /* 0x0200800400000388 */ /* 0x000fe80000000800 */
[----:B------:R-:W-:Y:S04]  /*104c0*/  @P0 STS [R0+0x200c0], R5 ;  /* 0x0200c00500000388 */ /* 0x000fe80000000800 */
[----:B------:R-:W-:Y:S04]  /*104d0*/  @P0 STS [R0+0x20100], R6 ;  /* 0x0201000600000388 */ /* 0x000fe80000000800 */
[----:B------:R0:W-:Y:S02]  /*104e0*/  @P0 STS [R0+0x20140], R2 ;  /* 0x0201400200000388 */ /* 0x0001e40000000800 */
[----:B0-----:R-:W-:Y:S01]  /*104f0*/  FADD R2, R26, R20 ;  /* 0x000000141a027221 */ /* 0x001fe20000000000 */
[----:B-1----:R-:W-:-:S02]  /*10500*/  SHF.L.U32 R0, R61, 0x1, RZ ;  /* 0x000000013d007819 */ /* 0x002fc400000006ff */
[----:B------:R-:W-:Y:S02]  /*10510*/  SHF.R.U32.HI R20, RZ, 0x3, R61 ;  /* 0x00000003ff147819 */ /* 0x000fe4000001163d */
[----:B------:R-:W-:Y:S02]  /*10520*/  LOP3.LUT R0, R0, 0x38, RZ, 0xc0, !PT ;  /* 0x0000003800007812 */ /* 0x000fe400078ec0ff */
[----:B------:R-:W-:Y:S01]  /*10530*/  LOP3.LUT R20, R20, 0x4, RZ, 0xc0, !PT ;  /* 0x0000000414147812 */ /* 0x000fe200078ec0ff */
[----:B------:R-:W-:Y:S02]  /*10540*/  FADD R4, R23, R14 ;  /* 0x0000000e17047221 */ /* 0x000fe40000000000 */
[----:B--2---:R-:W-:Y:S02]  /*10550*/  FADD R5, R22, R17 ;  /* 0x0000001116057221 */ /* 0x004fe40000000000 */
[----:B------:R-:W-:Y:S02]  /*10560*/  IMAD.IADD R20, R0, 0x1, R20 ;  /* 0x0000000100147824 */ /* 0x000fe400078e0214 */
[----:B---3--:R-:W-:-:S02]  /*10570*/  FADD R6, R19, R16 ;  /* 0x0000001013067221 */ /* 0x008fc40000000000 */
[----:B----4-:R-:W-:Y:S01]  /*10580*/  FADD R15, R18, R15 ;  /* 0x0000000f120f7221 */ /* 0x010fe20000000000 */
[----:B------:R0:W-:Y:S04]  /*10590*/  @P0 STS [R20+0x20180], R2 ;  /* 0x0201800214000388 */ /* 0x0001e80000000800 */
[----:B------:R1:W-:Y:S01]  /*105a0*/  @P0 STS [R20+0x201c0], R4 ;  /* 0x0201c00414000388 */ /* 0x0003e20000000800 */
[----:B------:R-:W-:-:S03]  /*105b0*/  FADD R7, R7, R25 ;  /* 0x0000001907077221 */ /* 0x000fc60000000000 */
[----:B------:R2:W-:Y:S01]  /*105c0*/  @P0 STS [R20+0x20200], R5 ;  /* 0x0202000514000388 */ /* 0x0005e20000000800 */
[----:B0-----:R-:W-:-:S03]  /*105d0*/  FADD R2, R13, R11 ;  /* 0x0000000b0d027221 */ /* 0x001fc60000000000 */
[----:B------:R0:W-:Y:S01]  /*105e0*/  @P0 STS [R20+0x20240], R6 ;  /* 0x0202400614000388 */ /* 0x0001e20000000800 */
[----:B-1----:R-:W-:-:S03]  /*105f0*/  FADD R4, R9, R12 ;  /* 0x0000000c09047221 */ /* 0x002fc60000000000 */
[----:B------:R-:W-:Y:S01]  /*10600*/  @P0 STS [R20+0x20280], R15 ;  /* 0x0202800f14000388 */ /* 0x000fe20000000800 */
[----:B--2---:R-:W-:-:S03]  /*10610*/  FADD R5, R8, R21 ;  /* 0x0000001508057221 */ /* 0x004fc60000000000 */
[----:B------:R-:W-:Y:S01]  /*10620*/  @P0 STS [R20+0x202c0], R2 ;  /* 0x0202c00214000388 */ /* 0x000fe20000000800 */
[----:B0-----:R-:W-:-:S03]  /*10630*/  FADD R6, R10, R24 ;  /* 0x000000180a067221 */ /* 0x001fc60000000000 */
[----:B------:R-:W-:Y:S04]  /*10640*/  @P0 STS [R20+0x20300], R4 ;  /* 0x0203000414000388 */ /* 0x000fe80000000800 */
[----:B------:R-:W-:Y:S04]  /*10650*/  @P0 STS [R20+0x20340], R5 ;  /* 0x0203400514000388 */ /* 0x000fe80000000800 */
[----:B------:R-:W-:Y:S04]  /*10660*/  @P0 STS [R20+0x20380], R6 ;  /* 0x0203800614000388 */ /* 0x000fe80000000800 */
[----:B------:R-:W-:Y:S01]  /*10670*/  @P0 STS [R20+0x203c0], R7 ;  /* 0x0203c00714000388 */ /* 0x000fe20000000800 */
[----:B------:R-:W-:-:S03]  /*10680*/  LOP3.LUT R0, R61, 0xff, RZ, 0xc0, !PT ;  /* 0x000000ff3d007812 */ /* 0x000fc600078ec0ff */
[----:B------:R-:W-:Y:S06]  /*10690*/  BAR.SYNC.DEFER_BLOCKING 0x0 ;  /* 0x0000000000007b1d */ /* 0x000fec0000010000 */
[----:B------:R0:W-:Y:S04]  /*106a0*/  STL [R1+0x4e8], R41 ;  /* 0x0004e82901007387 */ /* 0x0001e80000100800 */
[----:B------:R-:W-:Y:S04]  /*106b0*/  STL [R1+0x9e0], R40 ;  /* 0x0009e02801007387 */ /* 0x000fe80000100800 */
[----:B------:R1:W-:Y:S04]  /*106c0*/  STL [R1+0x4e4], R44 ;  /* 0x0004e42c01007387 */ /* 0x0003e80000100800 */
[----:B------:R-:W2:Y:S04]  /*106d0*/  LDL.LU R51, [R1+0x2d8] ;  /* 0x0002d80001337983 */ /* 0x000ea80000300800 */
[----:B------:R-:W2:Y:S04]  /*106e0*/  LDL R50, [R1+0x2d4] ;  /* 0x0002d40001327983 */ /* 0x000ea80000100800 */
[----:B------:R-:W3:Y:S04]  /*106f0*/  LDS R2, [R0.X4+0x20000] ;  /* 0x0200000000027984 */ /* 0x000ee80000004800 */
[----:B------:R-:W4:Y:S04]  /*10700*/  LDL.LU R49, [R1+0x2dc] ;  /* 0x0002dc0001317983 */ /* 0x000f280000300800 */
[----:B------:R-:W4:Y:S04]  /*10710*/  LDL R48, [R1+0x2d0] ;  /* 0x0002d00001307983 */ /* 0x000f280000100800 */
[----:B0-----:R-:W4:Y:S04]  /*10720*/  LDL.LU R41, [R1+0x570] ;  /* 0x0005700001297983 */ /* 0x001f280000300800 */
[----:B-1----:R-:W4:Y:S04]  /*10730*/  LDL.LU R44, [R1+0x310] ;  /* 0x00031000012c7983 */ /* 0x002f280000300800 */
[----:B------:R-:W4:Y:S04]  /*10740*/  LDL R45, [R1+0x2cc] ;  /* 0x0002cc00012d7983 */ /* 0x000f280000100800 */
[----:B------:R-:W4:Y:S04]  /*10750*/  LDL.LU R40, [R1+0x2f0] ;  /* 0x0002f00001287983 */ /* 0x000f280000300800 */
[----:B------:R-:W4:Y:S04]  /*10760*/  LDL.LU R9, [R1+0x2f4] ;  /* 0x0002f40001097983 */ /* 0x000f280000300800 */
[----:B------:R-:W4:Y:S04]  /*10770*/  LDL.LU R8, [R1+0x360] ;  /* 0x0003600001087983 */ /* 0x000f280000300800 */
[----:B------:R-:W4:Y:S04]  /*10780*/  LDL.LU R5, [R1+0x364] ;  /* 0x0003640001057983 */ /* 0x000f280000300800 */
[----:B---3--:R-:W0:Y:S04]  /*10790*/  SHFL.BFLY PT, R4, R2, 0x1, 0x1f ;  /* 0x0c201f0002047f89 */ /* 0x008e2800000e0000 */
[----:B------:R-:W3:Y:S01]  /*107a0*/  LDL.LU R11, [R1+0x350] ;  /* 0x00035000010b7983 */ /* 0x000ee20000300800 */
[----:B0-----:R-:W-:-:S05]  /*107b0*/  FADD R2, R2, R4 ;  /* 0x0000000402027221 */ /* 0x001fca0000000000 */
[----:B------:R0:W-:Y:S04]  /*107c0*/  @!P1 STS [R0.X4+0x20000], R2 ;  /* 0x0200000200009388 */ /* 0x0001e80000004800 */
[----:B0-----:R-:W3:Y:S01]  /*107d0*/  LDL.LU R0, [R1+0x354] ;  /* 0x0003540001007983 */ /* 0x001ee20000300800 */
[----:B------:R-:W-:-:S03]  /*107e0*/  SHF.L.U32 R22, R61, 0x1, RZ ;  /* 0x000000013d167819 */ /* 0x000fc600000006ff */
[----:B------:R-:W3:Y:S01]  /*107f0*/  LDL.LU R17, [R1+0x340] ;  /* 0x0003400001117983 */ /* 0x000ee20000300800 */
[----:B------:R-:W-:-:S03]  /*10800*/  LOP3.LUT R22, R22, 0x38, RZ, 0xc0, !PT ;  /* 0x0000003816167812 */ /* 0x000fc600078ec0ff */
[----:B------:R-:W-:Y:S06]  /*10810*/  BAR.SYNC.DEFER_BLOCKING 0x0 ;  /* 0x0000000000007b1d */ /* 0x000fec0000010000 */
[----:B------:R-:W3:Y:S04]  /*10820*/  LDL.LU R16, [R1+0x344] ;  /* 0x0003440001107983 */ /* 0x000ee80000300800 */
[----:B------:R-:W0:Y:S04]  /*10830*/  LDS R4, [R22+0x20000] ;  /* 0x0200000016047984 */ /* 0x000e280000000800 */
[----:B------:R-:W1:Y:S01]  /*10840*/  LDS R6, [R22+0x20040] ;  /* 0x0200400016067984 */ /* 0x000e620000000800 */
[----:B--2---:R-:W-:-:S04]  /*10850*/  FADD R2, -R50, R51 ;  /* 0x0000003332027221 */ /* 0x004fc80000000100 */
[----:B------:R-:W-:-:S04]  /*10860*/  FMUL R2, R2, 1.4426950216293334961 ;  /* 0x3fb8aa3b02027820 */ /* 0x000fc80000400000 */
[----:B------:R4:W0:Y:S02]  /*10870*/  MUFU.EX2 R10, R2 ;  /* 0x00000002000a7308 */ /* 0x0008240000000800 */
[----:B----4-:R-:W-:-:S04]  /*10880*/  FADD R2, -R48, R49 ;  /* 0x0000003130027221 */ /* 0x010fc80000000100 */
[----:B------:R-:W-:Y:S02]  /*10890*/  FMUL R2, R2, 1.4426950216293334961 ;  /* 0x3fb8aa3b02027820 */ /* 0x000fe40000400000 */
[C---:B0-----:R-:W-:Y:S02]  /*108a0*/  FFMA R41, R10.reuse, R41, R4 ;  /* 0x000000290a297223 */ /* 0x041fe40000000004 */
[----:B------:R0:W1:Y:S01]  /*108b0*/  MUFU.EX2 R12, R2 ;  /* 0x00000002000c7308 */ /* 0x0000620000000800 */
[----:B------:R-:W-:Y:S02]  /*108c0*/  FADD R7, -R45, R44 ;  /* 0x0000002c2d077221 */ /* 0x000fe40000000100 */
[C---:B------:R-:W-:Y:S01]  /*108d0*/  FMUL R13, R10.reuse, R40 ;  /* 0x000000280a0d7220 */ /* 0x040fe20000400000 */
[----:B------:R-:W-:Y:S04]  /*108e0*/  STL [R1+0x570], R41 ;  /* 0x0005702901007387 */ /* 0x000fe80000100800 */
[----:B------:R-:W2:Y:S01]  /*108f0*/  LDL.LU R15, [R1+0x330] ;  /* 0x00033000010f7983 */ /* 0x000ea20000300800 */
[----:B0-----:R-:W-:-:S02]  /*10900*/  FMUL R2, R10, R9 ;  /* 0x000000090a027220 */ /* 0x001fc40000400000 */
[C---:B------:R-:W-:Y:S01]  /*10910*/  FMUL R8, R10.reuse, R8 ;  /* 0x000000080a087220 */ /* 0x040fe20000400000 */
[----:B------:R-:W4:Y:S04]  /*10920*/  LDL.LU R14, [R1+0x334] ;  /* 0x00033400010e7983 */ /* 0x000f280000300800 */
[----:B------:R-:W4:Y:S01]  /*10930*/  LDL.LU R44, [R1+0x314] ;  /* 0x00031400012c7983 */ /* 0x000f220000300800 */
[----:B------:R-:W-:-:S03]  /*10940*/  FMUL R9, R10, R5 ;  /* 0x000000050a097220 */ /* 0x000fc60000400000 */
[----:B------:R-:W4:Y:S04]  /*10950*/  LDL R45, [R1+0x2c8] ;  /* 0x0002c800012d7983 */ /* 0x000f280000100800 */
[----:B------:R-:W4:Y:S04]  /*10960*/  LDL.LU R4, [R1+0x320] ;  /* 0x0003200001047983 */ /* 0x000f280000300800 */
[----:B------:R-:W-:Y:S04]  /*10970*/  STL [R1+0x40], R13 ;  /* 0x0000400d01007387 */ /* 0x000fe80000100800 */
[----:B------:R-:W-:Y:S04]  /*10980*/  STL [R1+0x44], R2 ;  /* 0x0000440201007387 */ /* 0x000fe80000100800 */
[----:B------:R0:W-:Y:S04]  /*10990*/  STL [R1+0x30], R8 ;  /* 0x0000300801007387 */ /* 0x0001e80000100800 */
[----:B------:R-:W4:Y:S01]  /*109a0*/  LDL.LU R5, [R1+0x324] ;  /* 0x0003240001057983 */ /* 0x000f220000300800 */
[----:B---3--:R-:W-:-:S02]  /*109b0*/  FMUL R19, R10, R11 ;  /* 0x0000000b0a137220 */ /* 0x008fc40000400000 */
[C---:B------:R-:W-:Y:S01]  /*109c0*/  FMUL R18, R10.reuse, R0 ;  /* 0x000000000a127220 */ /* 0x040fe20000400000 */
[----:B0-----:R-:W3:Y:S04]  /*109d0*/  LDL.LU R8, [R1+0x300] ;  /* 0x0003000001087983 */ /* 0x001ee80000300800 */
[----:B------:R0:W-:Y:S01]  /*109e0*/  STL [R1+0x34], R9 ;  /* 0x0000340901007387 */ /* 0x0001e20000100800 */
[C---:B------:R-:W-:Y:S02]  /*109f0*/  FMUL R17, R10.reuse, R17 ;  /* 0x000000110a117220 */ /* 0x040fe40000400000 */
[----:B------:R-:W-:Y:S01]  /*10a00*/  FMUL R16, R10, R16 ;  /* 0x000000100a107220 */ /* 0x000fe20000400000 */
[----:B0-----:R-:W3:Y:S04]  /*10a10*/  LDL.LU R9, [R1+0x304] ;  /* 0x0003040001097983 */ /* 0x001ee80000300800 */
[----:B------:R-:W3:Y:S04]  /*10a20*/  LDL.LU R13, [R1+0x2e0] ;  /* 0x0002e000010d7983 */ /* 0x000ee80000300800 */
[----:B------:R-:W3:Y:S04]  /*10a30*/  LDL.LU R11, [R1+0x2e4] ;  /* 0x0002e400010b7983 */ /* 0x000ee80000300800 */
[----:B------:R0:W-:Y:S04]  /*10a40*/  STL [R1+0x20], R19 ;  /* 0x0000201301007387 */ /* 0x0001e80000100800 */
[----:B------:R-:W1:Y:S04]  /*10a50*/  LDL.LU R0, [R1+0x574] ;  /* 0x0005740001007983 */ /* 0x000e680000300800 */
[----:B------:R0:W-:Y:S04]  /*10a60*/  STL [R1+0x24], R18 ;  /* 0x0000241201007387 */ /* 0x0001e80000100800 */
[----:B------:R-:W-:Y:S04]  /*10a70*/  STL [R1+0x10], R17 ;  /* 0x0000101101007387 */ /* 0x000fe80000100800 */
[----:B------:R-:W-:Y:S04]  /*10a80*/  STL [R1+0x14], R16 ;  /* 0x0000141001007387 */ /* 0x000fe80000100800 */
[----:B0-----:R-:W3:Y:S01]  /*10a90*/  LDL.LU R19, [R1+0x2f8] ;  /* 0x0002f80001137983 */ /* 0x001ee20000300800 */
[----:B------:R-:W-:-:S03]  /*10aa0*/  FMUL R7, R7, 1.4426950216293334961 ;  /* 0x3fb8aa3b07077820 */ /* 0x000fc60000400000 */
[----:B------:R-:W0:Y:S01]  /*10ab0*/  LDS R2, [R22+0x20080] ;  /* 0x0200800016027984 */ /* 0x000e220000000800 */
[C---:B--2---:R-:W-:Y:S02]  /*10ac0*/  FMUL R15, R10.reuse, R15 ;  /* 0x0000000f0a0f7220 */ /* 0x044fe40000400000 */
[----:B----4-:R-:W-:-:S03]  /*10ad0*/  FMUL R14, R10, R14 ;  /* 0x0000000e0a0e7220 */ /* 0x010fc60000400000 */
[----:B------:R-:W-:Y:S04]  /*10ae0*/  STL [R1], R15 ;  /* 0x0000000f01007387 */ /* 0x000fe80000100800 */
[----:B------:R-:W2:Y:S04]  /*10af0*/  LDL.LU R18, [R1+0x2fc] ;  /* 0x0002fc0001127983 */ /* 0x000ea80000300800 */
[----:B------:R4:W-:Y:S01]  /*10b00*/  STL [R1+0x4], R14 ;  /* 0x0000040e01007387 */ /* 0x0009e20000100800 */
[----:B------:R-:W-:-:S03]  /*10b10*/  FMUL R4, R10, R4 ;  /* 0x000000040a047220 */ /* 0x000fc60000400000 */
[----:B----4-:R-:W4:Y:S04]  /*10b20*/  LDL.LU R14, [R1+0x368] ;  /* 0x00036800010e7983 */ /* 0x010f280000300800 */
[----:B------:R-:W-:Y:S01]  /*10b30*/  STL [R1+0x958], R4 ;  /* 0x0009580401007387 */ /* 0x000fe20000100800 */
[----:B------:R-:W-:-:S05]  /*10b40*/  FMUL R5, R10, R5 ;  /* 0x000000050a057220 */ /* 0x000fca0000400000 */
[----:B------:R-:W-:Y:S01]  /*10b50*/  STL [R1+0x95c], R5 ;  /* 0x00095c0501007387 */ /* 0x000fe20000100800 */
[----:B---3--:R-:W-:-:S05]  /*10b60*/  FMUL R8, R10, R8 ;  /* 0x000000080a087220 */ /* 0x008fca0000400000 */
[----:B------:R3:W-:Y:S01]  /*10b70*/  STL [R1+0x960], R8 ;  /* 0x0009600801007387 */ /* 0x0007e20000100800 */
[----:B------:R-:W-:-:S05]  /*10b80*/  FMUL R9, R10, R9 ;  /* 0x000000090a097220 */ /* 0x000fca0000400000 */
[----:B------:R-:W-:Y:S01]  /*10b90*/  STL [R1+0x964], R9 ;  /* 0x0009640901007387 */ /* 0x000fe20000100800 */
[----:B---3--:R-:W-:-:S03]  /*10ba0*/  FMUL R8, R10, R13 ;  /* 0x0000000d0a087220 */ /* 0x008fc60000400000 */
[----:B------:R-:W3:Y:S01]  /*10bb0*/  LDL.LU R5, [R1+0x36c] ;  /* 0x00036c0001057983 */ /* 0x000ee20000300800 */
[----:B------:R-:W-:-:S03]  /*10bc0*/  FMUL R4, R10, R11 ;  /* 0x0000000b0a047220 */ /* 0x000fc60000400000 */
[----:B------:R-:W-:Y:S04]  /*10bd0*/  STL [R1+0x50], R8 ;  /* 0x0000500801007387 */ /* 0x000fe80000100800 */
[----:B------:R-:W3:Y:S04]  /*10be0*/  LDL.LU R17, [R1+0x358] ;  /* 0x0003580001117983 */ /* 0x000ee80000300800 */
[----:B------:R0:W-:Y:S04]  /*10bf0*/  STL [R1+0x54], R4 ;  /* 0x0000540401007387 */ /* 0x0001e80000100800 */
[----:B0-----:R-:W3:Y:S01]  /*10c00*/  LDL.LU R4, [R1+0x35c] ;  /* 0x00035c0001047983 */ /* 0x001ee20000300800 */
[----:B-1----:R-:W-:-:S03]  /*10c10*/  FFMA R0, R12, R0, R6 ;  /* 0x000000000c007223 */ /* 0x002fc60000000006 */
[----:B------:R-:W3:Y:S04]  /*10c20*/  LDL.LU R16, [R1+0x348] ;  /* 0x0003480001107983 */ /* 0x000ee80000300800 */
[----:B------:R0:W-:Y:S04]  /*10c30*/  STL [R1+0x574], R0 ;  /* 0x0005740001007387 */ /* 0x0001e80000100800 */
[----:B0-----:R-:W3:Y:S01]  /*10c40*/  LDL.LU R0, [R1+0x34c] ;  /* 0x00034c0001007983 */ /* 0x001ee20000300800 */
[----:B------:R0:W1:Y:S01]  /*10c50*/  MUFU.EX2 R15, R7 ;  /* 0x00000007000f7308 */ /* 0x0000620000000800 */
[----:B------:R-:W-:-:S02]  /*10c60*/  FADD R13, -R45, R44 ;  /* 0x0000002c2d0d7221 */ /* 0x000fc40000000100 */
[----:B------:R-:W3:Y:S04]  /*10c70*/  LDL.LU R11, [R1+0x338] ;  /* 0x00033800010b7983 */ /* 0x000ee80000300800 */
[----:B------:R-:W3:Y:S01]  /*10c80*/  LDL.LU R8, [R1+0x33c] ;  /* 0x00033c0001087983 */ /* 0x000ee20000300800 */
[----:B0-----:R-:W-:-:S03]  /*10c90*/  FMUL R7, R12, R19 ;  /* 0x000000130c077220 */ /* 0x001fc60000400000 */
[----:B------:R-:W3:Y:S04]  /*10ca0*/  LDL.LU R45, [R1+0x318] ;  /* 0x00031800012d7983 */ /* 0x000ee80000300800 */
[----:B------:R-:W3:Y:S04]  /*10cb0*/  LDL.LU R6, [R1+0x328] ;  /* 0x0003280001067983 */ /* 0x000ee80000300800 */
[----:B------:R4:W-:Y:S01]  /*10cc0*/  STL [R1+0x48], R7 ;  /* 0x0000480701007387 */ /* 0x0009e20000100800 */
[----:B--2---:R-:W-:-:S05]  /*10cd0*/  FMUL R9, R12, R18 ;  /* 0x000000120c097220 */ /* 0x004fca0000400000 */
[----:B------:R-:W-:Y:S01]  /*10ce0*/  STL [R1+0x4c], R9 ;  /* 0x00004c0901007387 */ /* 0x000fe20000100800 */
[----:B----4-:R-:W-:-:S03]  /*10cf0*/  FMUL R7, R12, R14 ;  /* 0x0000000e0c077220 */ /* 0x010fc60000400000 */
[----:B------:R-:W0:Y:S04]  /*10d00*/  LDS R14, [R22+0x200c0] ;  /* 0x0200c000160e7984 */ /* 0x000e280000000800 */
[----:B------:R2:W-:Y:S04]  /*10d10*/  STL [R1+0x38], R7 ;  /* 0x0000380701007387 */ /* 0x0005e80000100800 */
[----:B--2---:R-:W2:Y:S04]  /*10d20*/  LDL.LU R7, [R1+0x32c] ;  /* 0x00032c0001077983 */ /* 0x004ea80000300800 */
[----:B------:R-:W4:Y:S01]  /*10d30*/  LDL.LU R10, [R1+0x308] ;  /* 0x00030800010a7983 */ /* 0x000f220000300800 */
[----:B---3--:R-:W-:-:S05]  /*10d40*/  FMUL R5, R12, R5 ;  /* 0x000000050c057220 */ /* 0x008fca0000400000 */
[----:B------:R3:W-:Y:S04]  /*10d50*/  STL [R1+0x3c], R5 ;  /* 0x00003c0501007387 */ /* 0x0007e80000100800 */
[----:B------:R-:W4:Y:S04]  /*10d60*/  LDL.LU R9, [R1+0x30c] ;  /* 0x00030c0001097983 */ /* 0x000f280000300800 */
[----:B---3--:R-:W3:Y:S01]  /*10d70*/  LDL.LU R5, [R1+0x2e8] ;  /* 0x0002e80001057983 */ /* 0x008ee20000300800 */
[----:B------:R-:W-:-:S03]  /*10d80*/  FMUL R18, R12, R4 ;  /* 0x000000040c127220 */ /* 0x000fc60000400000 */
[----:B------:R-:W3:Y:S01]  /*10d90*/  LDL.LU R4, [R1+0x2ec] ;  /* 0x0002ec0001047983 */ /* 0x000ee20000300800 */
[----:B------:R-:W-:-:S05]  /*10da0*/  FMUL R17, R12, R17 ;  /* 0x000000110c117220 */ /* 0x000fca0000400000 */
[----:B------:R0:W-:Y:S04]  /*10db0*/  STL [R1+0x28], R17 ;  /* 0x0000281101007387 */ /* 0x0001e80000100800 */
[----:B------:R-:W-:Y:S01]  /*10dc0*/  STL [R1+0x2c], R18 ;  /* 0x00002c1201007387 */ /* 0x000fe20000100800 */
[C---:B0-----:R-:W-:Y:S02]  /*10dd0*/  FMUL R17, R12.reuse, R16 ;  /* 0x000000100c117220 */ /* 0x041fe40000400000 */
[C---:B------:R-:W-:Y:S02]  /*10de0*/  FMUL R16, R12.reuse, R0 ;  /* 0x000000000c107220 */ /* 0x040fe40000400000 */
[----:B------:R-:W1:Y:S01]  /*10df0*/  LDL.LU R0, [R1+0x578] ;  /* 0x0005780001007983 */ /* 0x000e620000300800 */
[----:B------:R-:W-:-:S03]  /*10e00*/  FMUL R11, R12, R11 ;  /* 0x0000000b0c0b7220 */ /* 0x000fc60000400000 */
[----:B------:R-:W-:Y:S01]  /*10e10*/  STL [R1+0x18], R17 ;  /* 0x0000181101007387 */ /* 0x000fe20000100800 */
[----:B------:R-:W-:-:S03]  /*10e20*/  FMUL R8, R12, R8 ;  /* 0x000000080c087220 */ /* 0x000fc60000400000 */
[----:B------:R-:W-:Y:S04]  /*10e30*/  STL [R1+0x1c], R16 ;  /* 0x00001c1001007387 */ /* 0x000fe80000100800 */
[----:B------:R-:W3:Y:S01]  /*10e40*/  LDL.LU R25, [R1+0x120] ;  /* 0x0001200001197983 */ /* 0x000ee20000300800 */
[----:B------:R-:W-:-:S03]  /*10e50*/  FMUL R6, R12, R6 ;  /* 0x000000060c067220 */ /* 0x000fc60000400000 */
[----:B------:R-:W-:Y:S04]  /*10e60*/  STL [R1+0x8], R11 ;  /* 0x0000080b01007387 */ /* 0x000fe80000100800 */
[----:B------:R-:W3:Y:S04]  /*10e70*/  LDL.LU R24, [R1+0x124] ;  /* 0x0001240001187983 */ /* 0x000ee80000300800 */
[----:B------:R0:W-:Y:S04]  /*10e80*/  STL [R1+0xc], R8 ;  /* 0x00000c0801007387 */ /* 0x0001e80000100800 */
[----:B0-----:R-:W3:Y:S04]  /*10e90*/  LDL.LU R8, [R1+0x110] ;  /* 0x0001100001087983 */ /* 0x001ee80000300800 */
[----:B------:R3:W-:Y:S01]  /*10ea0*/  STL [R1+0x968], R6 ;  /* 0x0009680601007387 */ /* 0x0007e20000100800 */
[----:B--2---:R-:W-:-:S02]  /*10eb0*/  FMUL R7, R12, R7 ;  /* 0x000000070c077220 */ /* 0x004fc40000400000 */
[----:B----4-:R-:W-:-:S03]  /*10ec0*/  FMUL R10, R12, R10 ;  /* 0x0000000a0c0a7220 */ /* 0x010fc60000400000 */
[----:B------:R-:W-:Y:S04]  /*10ed0*/  STL [R1+0x96c], R7 ;  /* 0x00096c0701007387 */ /* 0x000fe80000100800 */
[----:B------:R-:W-:Y:S01]  /*10ee0*/  STL [R1+0x970], R10 ;  /* 0x0009700a01007387 */ /* 0x000fe20000100800 */
[----:B------:R-:W-:-:S05]  /*10ef0*/  FMUL R11, R12, R9 ;  /* 0x000000090c0b7220 */ /* 0x000fca0000400000 */
[----:B------:R-:W-:Y:S01]  /*10f00*/  STL [R1+0x974], R11 ;  /* 0x0009740b01007387 */ /* 0x000fe20000100800 */
[----:B---3--:R-:W-:-:S03]  /*10f10*/  FMUL R6, R12, R5 ;  /* 0x000000050c067220 */ /* 0x008fc60000400000 */
[----:B------:R-:W2:Y:S01]  /*10f20*/  LDL.LU R5, [R1+0x114] ;  /* 0x0001140001057983 */ /* 0x000ea20000300800 */
[----:B------:R-:W-:-:S03]  /*10f30*/  FMUL R4, R12, R4 ;  /* 0x000000040c047220 */ /* 0x000fc60000400000 */
[----:B------:R0:W-:Y:S04]  /*10f40*/  STL [R1+0x58], R6 ;  /* 0x0000580601007387 */ /* 0x0001e80000100800 */
[----:B------:R-:W3:Y:S04]  /*10f50*/  LDL.LU R23, [R1+0x100] ;  /* 0x0001000001177983 */ /* 0x000ee80000300800 */
[----:B------:R4:W-:Y:S04]  /*10f60*/  STL [R1+0x5c], R4 ;  /* 0x00005c0401007387 */ /* 0x0009e80000100800 */
[----:B------:R-:W3:Y:S01]  /*10f70*/  LDL.LU R21, [R1+0x104] ;  /* 0x0001040001157983 */ /* 0x000ee20000300800 */
[----:B------:R-:W-:-:S03]  /*10f80*/  FADD R12, -R3, R45 ;  /* 0x0000002d030c7221 */ /* 0x000fc60000000100 */
[----:B------:R-:W3:Y:S01]  /*10f90*/  LDL.LU R20, [R1+0xf0] ;  /* 0x0000f00001147983 */ /* 0x000ee20000300800 */
[----:B-1----:R-:W-:-:S03]  /*10fa0*/  FFMA R0, R15, R0, R2 ;  /* 0x000000000f007223 */ /* 0x002fc60000000002 */
[----:B------:R-:W3:Y:S04]  /*10fb0*/  LDL.LU R18, [R1+0xe0] ;  /* 0x0000e00001127983 */ /* 0x000ee80000300800 */
[----:B------:R-:W3:Y:S04]  /*10fc0*/  LDL.LU R3, [R1+0x9f0] ;  /* 0x0009f00001037983 */ /* 0x000ee80000300800 */
[----:B------:R-:W3:Y:S04]  /*10fd0*/  LDL.LU R19, [R1+0xf4] ;  /* 0x0000f40001137983 */ /* 0x000ee80000300800 */
[----:B------:R1:W-:Y:S04]  /*10fe0*/  STL [R1+0x578], R0 ;  /* 0x0005780001007387 */ /* 0x0003e80000100800 */
[----:B------:R-:W3:Y:S04]  /*10ff0*/  LDL.LU R9, [R1+0xe4] ;  /* 0x0000e40001097983 */ /* 0x000ee80000300800 */
[----:B0-----:R-:W3:Y:S04]  /*11000*/  LDL.LU R6, [R1+0xd0] ;  /* 0x0000d00001067983 */ /* 0x001ee80000300800 */
[----:B----4-:R-:W4:Y:S04]  /*11010*/  LDL.LU R4, [R1+0xd4] ;  /* 0x0000d40001047983 */ /* 0x010f280000300800 */
[----:B------:R-:W4:Y:S04]  /*11020*/  LDL.LU R17, [R1+0xc0] ;  /* 0x0000c00001117983 */ /* 0x000f280000300800 */
[----:B-1----:R-:W4:Y:S01]  /*11030*/  LDL.LU R0, [R1+0xc4] ;  /* 0x0000c40001007983 */ /* 0x002f220000300800 */
[----:B------:R-:W-:-:S02]  /*11040*/  FMUL R10, R15, R25 ;  /* 0x000000190f0a7220 */ /* 0x000fc40000400000 */
[C---:B------:R-:W-:Y:S01]  /*11050*/  FMUL R7, R15.reuse, R24 ;  /* 0x000000180f077220 */ /* 0x040fe20000400000 */
[----:B------:R-:W4:Y:S01]  /*11060*/  LDL.LU R16, [R1+0xb0] ;  /* 0x0000b00001107983 */ /* 0x000f220000300800 */
[----:B------:R-:W-:-:S03]  /*11070*/  FMUL R8, R15, R8 ;  /* 0x000000080f087220 */ /* 0x000fc60000400000 */
[----:B------:R-:W4:Y:S04]  /*11080*/  LDL.LU R11, [R1+0xb4] ;  /* 0x0000b400010b7983 */ /* 0x000f280000300800 */
[----:B------:R-:W-:Y:S04]  /*11090*/  STL [R1+0x984], R10 ;  /* 0x0009840a01007387 */ /* 0x000fe80000100800 */
[----:B------:R3:W-:Y:S04]  /*110a0*/  STL [R1+0x980], R7 ;  /* 0x0009800701007387 */ /* 0x0007e80000100800 */
[----:B------:R-:W-:Y:S01]  /*110b0*/  STL [R1+0x978], R8 ;  /* 0x0009780801007387 */ /* 0x000fe20000100800 */
[----:B--2---:R-:W-:-:S05]  /*110c0*/  FMUL R5, R15, R5 ;  /* 0x000000050f057220 */ /* 0x004fca0000400000 */
[----:B------:R0:W-:Y:S01]  /*110d0*/  STL [R1+0x97c], R5 ;  /* 0x00097c0501007387 */ /* 0x0001e20000100800 */
[C---:B---3--:R-:W-:Y:S02]  /*110e0*/  FMUL R7, R15.reuse, R23 ;  /* 0x000000170f077220 */ /* 0x048fe40000400000 */
[----:B0-----:R-:W-:-:S05]  /*110f0*/  FMUL R5, R15, R21 ;  /* 0x000000150f057220 */ /* 0x001fca0000400000 */
[----:B------:R0:W-:Y:S04]  /*11100*/  STL [R1+0x988], R5 ;  /* 0x0009880501007387 */ /* 0x0001e80000100800 */
[----:B------:R1:W-:Y:S04]  /*11110*/  STL [R1+0x100], R7 ;  /* 0x0001000701007387 */ /* 0x0003e80000100800 */
[----:B0-----:R-:W2:Y:S01]  /*11120*/  LDL.LU R5, [R1+0x57c] ;  /* 0x00057c0001057983 */ /* 0x001ea20000300800 */
[C---:B------:R-:W-:Y:S02]  /*11130*/  FMUL R8, R15.reuse, R20 ;  /* 0x000000140f087220 */ /* 0x040fe40000400000 */
[----:B-1----:R-:W-:-:S03]  /*11140*/  FMUL R7, R15, R19 ;  /* 0x000000130f077220 */ /* 0x002fc60000400000 */
[----:B------:R0:W-:Y:S01]  /*11150*/  STL [R1+0xf0], R8 ;  /* 0x0000f00801007387 */ /* 0x0001e20000100800 */
[----:B------:R-:W-:-:S03]  /*11160*/  FMUL R10, R15, R18 ;  /* 0x000000120f0a7220 */ /* 0x000fc60000400000 */
[----:B------:R1:W-:Y:S01]  /*11170*/  STL [R1+0xf4], R7 ;  /* 0x0000f40701007387 */ /* 0x0003e20000100800 */
[----:B0-----:R-:W-:-:S03]  /*11180*/  FMUL R8, R15, R9 ;  /* 0x000000090f087220 */ /* 0x001fc60000400000 */
[----:B------:R-:W-:Y:S01]  /*11190*/  STL [R1+0xe0], R10 ;  /* 0x0000e00a01007387 */ /* 0x000fe20000100800 */
[C---:B----4-:R-:W-:Y:S02]  /*111a0*/  FMUL R4, R15.reuse, R4 ;  /* 0x000000040f047220 */ /* 0x050fe40000400000 */
[C---:B-1----:R-:W-:Y:S01]  /*111b0*/  FMUL R7, R15.reuse, R6 ;  /* 0x000000060f077220 */ /* 0x042fe20000400000 */
[----:B------:R-:W-:Y:S04]  /*111c0*/  STL [R1+0xe4], R8 ;  /* 0x0000e40801007387 */ /* 0x000fe80000100800 */
[----:B------:R-:W3:Y:S04]  /*111d0*/  LDL.LU R6, [R1+0x128] ;  /* 0x0001280001067983 */ /* 0x000ee80000300800 */
[----:B------:R0:W-:Y:S04]  /*111e0*/  STL [R1+0xd0], R7 ;  /* 0x0000d00701007387 */ /* 0x0001e80000100800 */
[----:B------:R-:W4:Y:S04]  /*111f0*/  LDL.LU R9, [R1+0x12c] ;  /* 0x00012c0001097983 */ /* 0x000f280000300800 */
[----:B------:R1:W-:Y:S01]  /*11200*/  STL [R1+0xd4], R4 ;  /* 0x0000d40401007387 */ /* 0x0003e20000100800 */
[----:B0-----:R-:W-:-:S03]  /*11210*/  FMUL R7, R15, R0 ;  /* 0x000000000f077220 */ /* 0x001fc60000400000 */
[----:B-1----:R-:W4:Y:S04]  /*11220*/  LDL.LU R4, [R1+0x118] ;  /* 0x0001180001047983 */ /* 0x002f280000300800 */
[----:B------:R-:W4:Y:S01]  /*11230*/  LDL.LU R0, [R1+0x11c] ;  /* 0x00011c0001007983 */ /* 0x000f220000300800 */
[----:B------:R-:W-:-:S04]  /*11240*/  FMUL R13, R13, 1.4426950216293334961 ;  /* 0x3fb8aa3b0d0d7820 */ /* 0x000fc80000400000 */
[----:B------:R0:W2:Y:S01]  /*11250*/  MUFU.EX2 R2, R13 ;  /* 0x0000000d00027308 */ /* 0x0000a20000000800 */
[C---:B------:R-:W-:Y:S02]  /*11260*/  FMUL R8, R15.reuse, R17 ;  /* 0x000000110f087220 */ /* 0x040fe40000400000 */
[----:B------:R-:W-:-:S03]  /*11270*/  FMUL R10, R15, R16 ;  /* 0x000000100f0a7220 */ /* 0x000fc60000400000 */
[----:B------:R1:W-:Y:S04]  /*11280*/  STL [R1+0xc0], R8 ;  /* 0x0000c00801007387 */ /* 0x0003e80000100800 */
[----:B0-----:R-:W0:Y:S04]  /*11290*/  LDS R13, [R22+0x20100] ;  /* 0x02010000160d7984 */ /* 0x001e280000000800 */
[----:B-1----:R-:W4:Y:S04]  /*112a0*/  LDL.LU R8, [R1+0x108] ;  /* 0x0001080001087983 */ /* 0x002f280000300800 */
[----:B------:R1:W-:Y:S02]  /*112b0*/  STL [R1+0xc4], R7 ;  /* 0x0000c40701007387 */ /* 0x0003e40000100800 */
[----:B-1----:R-:W-:-:S02]  /*112c0*/  FMUL R7, R15, R11 ;  /* 0x0000000b0f077220 */ /* 0x002fc40000400000 */
[----:B------:R-:W4:Y:S04]  /*112d0*/  LDL.LU R11, [R1+0x10c] ;  /* 0x00010c00010b7983 */ /* 0x000f280000300800 */
[----:B------:R1:W-:Y:S01]  /*112e0*/  STL [R1+0xb0], R10 ;  /* 0x0000b00a01007387 */ /* 0x0003e20000100800 */
[----:B------:R-:W-:-:S03]  /*112f0*/  FMUL R12, R12, 1.4426950216293334961 ;  /* 0x3fb8aa3b0c0c7820 */ /* 0x000fc60000400000 */
[----:B------:R-:W0:Y:S04]  /*11300*/  LDS R15, [R22+0x20140] ;  /* 0x02014000160f7984 */ /* 0x000e280000000800 */
[----:B-1----:R-:W4:Y:S04]  /*11310*/  LDL.LU R10, [R1+0xf8] ;  /* 0x0000f800010a7983 */ /* 0x002f280000300800 */
[----:B------:R1:W-:Y:S04]  /*11320*/  STL [R1+0xb4], R7 ;  /* 0x0000b40701007387 */ /* 0x0003e80000100800 */
[----:B-1----:R-:W4:Y:S04]  /*11330*/  LDL.LU R7, [R1+0xfc] ;  /* 0x0000fc0001077983 */ /* 0x002f280000300800 */
[----:B------:R-:W4:Y:S01]  /*11340*/  LDL.LU R20, [R1+0xe8] ;  /* 0x0000e80001147983 */ /* 0x000f220000300800 */
[----:B--2---:R-:W-:-:S05]  /*11350*/  FFMA R5, R2, R5, R14 ;  /* 0x0000000502057223 */ /* 0x004fca000000000e */
[----:B------:R1:W-:Y:S04]  /*11360*/  STL [R1+0x57c], R5 ;  /* 0x00057c0501007387 */ /* 0x0003e80000100800 */
[----:B-1----:R-:W2:Y:S04]  /*11370*/  LDL.LU R5, [R1+0xec] ;  /* 0x0000ec0001057983 */ /* 0x002ea80000300800 */
[----:B------:R-:W2:Y:S04]  /*11380*/  LDL.LU R19, [R1+0xd8] ;  /* 0x0000d80001137983 */ /* 0x000ea80000300800 */
[----:B------:R-:W2:Y:S01]  /*11390*/  LDL.LU R18, [R1+0xdc] ;  /* 0x0000dc0001127983 */ /* 0x000ea20000300800 */
[----:B---3--:R-:W-:-:S03]  /*113a0*/  FMUL R6, R2, R6 ;  /* 0x0000000602067220 */ /* 0x008fc60000400000 */
[----:B------:R-:W3:Y:S04]  /*113b0*/  LDL.LU R17, [R1+0xc8] ;  /* 0x0000c80001117983 */ /* 0x000ee80000300800 */
[----:B------:R-:W3:Y:S01]  /*113c0*/  LDL.LU R16, [R1+0xcc] ;  /* 0x0000cc0001107983 */ /* 0x000ee20000300800 */
[----:B----4-:R-:W-:-:S03]  /*113d0*/  FMUL R9, R2, R9 ;  /* 0x0000000902097220 */ /* 0x010fc60000400000 */
[----:B------:R1:W-:Y:S04]  /*113e0*/  STL [R1+0x98c], R6 ;  /* 0x00098c0601007387 */ /* 0x0003e80000100800 */
[----:B------:R-:W-:Y:S01]  /*113f0*/  STL [R1+0x990], R9 ;  /* 0x0009900901007387 */ /* 0x000fe20000100800 */
[C---:B------:R-:W-:Y:S02]  /*11400*/  FMUL R4, R2.reuse, R4 ;  /* 0x0000000402047220 */ /* 0x040fe40000400000 */
[----:B-1----:R-:W-:-:S03]  /*11410*/  FMUL R6, R2, R0 ;  /* 0x0000000002067220 */ /* 0x002fc60000400000 */
[----:B------:R1:W-:Y:S04]  /*11420*/  STL [R1+0x994], R4 ;  /* 0x0009940401007387 */ /* 0x0003e80000100800 */
[----:B-1----:R-:W4:Y:S04]  /*11430*/  LDL.LU R4, [R1+0xb8] ;  /* 0x0000b80001047983 */ /* 0x002f280000300800 */
[----:B------:R-:W4:Y:S01]  /*11440*/  LDL.LU R0, [R1+0xbc] ;  /* 0x0000bc0001007983 */ /* 0x000f220000300800 */
[----:B------:R-:W-:-:S03]  /*11450*/  FMUL R8, R2, R8 ;  /* 0x0000000802087220 */ /* 0x000fc60000400000 */
[----:B------:R1:W-:Y:S04]  /*11460*/  STL [R1+0x11c], R6 ;  /* 0x00011c0601007387 */ /* 0x0003e80000100800 */
[----:B------:R-:W-:Y:S04]  /*11470*/  STL [R1+0x998], R8 ;  /* 0x0009980801007387 */ /* 0x000fe80000100800 */
[----:B------:R-:W0:Y:S04]  /*11480*/  LDL.LU R25, [R1+0x580] ;  /* 0x0005800001197983 */ /* 0x000e280000300800 */
[----:B------:R-:W4:Y:S01]  /*11490*/  LDL.LU R24, [R1+0xa0] ;  /* 0x0000a00001187983 */ /* 0x000f220000300800 */
[----:B------:R-:W-:-:S05]  /*114a0*/  FMUL R11, R2, R11 ;  /* 0x0000000b020b7220 */ /* 0x000fca0000400000 */
[----:B------:R-:W-:Y:S01]  /*114b0*/  STL [R1+0x99c], R11 ;  /* 0x00099c0b01007387 */ /* 0x000fe20000100800 */
[----:B------:R-:W-:-:S05]  /*114c0*/  FMUL R10, R2, R10 ;  /* 0x0000000a020a7220 */ /* 0x000fca0000400000 */
[----:B------:R-:W-:Y:S01]  /*114d0*/  STL [R1+0x9a0], R10 ;  /* 0x0009a00a01007387 */ /* 0x000fe20000100800 */
[C---:B------:R-:W-:Y:S02]  /*114e0*/  FMUL R7, R2.reuse, R7 ;  /* 0x0000000702077220 */ /* 0x040fe40000400000 */
[----:B-1----:R-:W-:-:S03]  /*114f0*/  FMUL R6, R2, R20 ;  /* 0x0000001402067220 */ /* 0x002fc60000400000 */
[----:B------:R1:W-:Y:S04]  /*11500*/  STL [R1+0x9a4], R7 ;  /* 0x0009a40701007387 */ /* 0x0003e80000100800 */
[----:B------:R1:W-:Y:S01]  /*11510*/  STL [R1+0x9a8], R6 ;  /* 0x0009a80601007387 */ /* 0x0003e20000100800 */
[C---:B--2---:R-:W-:Y:S02]  /*11520*/  FMUL R5, R2.reuse, R5 ;  /* 0x0000000502057220 */ /* 0x044fe40000400000 */
[----:B-1----:R-:W-:-:S03]  /*11530*/  FMUL R7, R2, R19 ;  /* 0x0000001302077220 */ /* 0x002fc60000400000 */
[----:B------:R1:W-:Y:S04]  /*11540*/  STL [R1+0x9ac], R5 ;  /* 0x0009ac0501007387 */ /* 0x0003e80000100800 */
[----:B------:R-:W2:Y:S01]  /*11550*/  LDL.LU R6, [R1+0xa4] ;  /* 0x0000a40001067983 */ /* 0x000ea20000300800 */
[----:B-1----:R-:W-:-:S03]  /*11560*/  FMUL R5, R2, R18 ;  /* 0x0000001202057220 */ /* 0x002fc60000400000 */
[----:B------:R3:W-:Y:S04]  /*11570*/  STL [R1+0xd8], R7 ;  /* 0x0000d80701007387 */ /* 0x0007e80000100800 */
[----:B------:R-:W2:Y:S04]  /*11580*/  LDL.LU R11, [R1+0x90] ;  /* 0x00009000010b7983 */ /* 0x000ea80000300800 */
[----:B------:R1:W-:Y:S04]  /*11590*/  STL [R1+0xdc], R5 ;  /* 0x0000dc0501007387 */ /* 0x0003e80000100800 */
[----:B------:R-:W2:Y:S04]  /*115a0*/  LDL.LU R8, [R1+0x94] ;  /* 0x0000940001087983 */ /* 0x000ea80000300800 */
[----:B------:R-:W2:Y:S01]  /*115b0*/  LDL.LU R23, [R1+0x80] ;  /* 0x0000800001177983 */ /* 0x000ea20000300800 */
[----:B---3--:R-:W-:-:S02]  /*115c0*/  FMUL R7, R2, R17 ;  /* 0x0000001102077220 */ /* 0x008fc40000400000 */
[C---:B-1----:R-:W-:Y:S01]  /*115d0*/  FMUL R5, R2.reuse, R16 ;  /* 0x0000001002057220 */ /* 0x042fe20000400000 */
[----:B------:R-:W3:Y:S04]  /*115e0*/  LDL.LU R21, [R1+0x84] ;  /* 0x0000840001157983 */ /* 0x000ee80000300800 */
[----:B------:R1:W-:Y:S04]  /*115f0*/  STL [R1+0xc8], R7 ;  /* 0x0000c80701007387 */ /* 0x0003e80000100800 */
[----:B------:R-:W3:Y:S01]  /*11600*/  LDL.LU R20, [R1+0x380] ;  /* 0x0003800001147983 */ /* 0x000ee20000300800 */
[----:B----4-:R-:W-:-:S03]  /*11610*/  FMUL R4, R2, R4 ;  /* 0x0000000402047220 */ /* 0x010fc60000400000 */
[----:B------:R-:W-:Y:S01]  /*11620*/  STL [R1+0xcc], R5 ;  /* 0x0000cc0501007387 */ /* 0x000fe20000100800 */
[----:B------:R-:W-:-:S03]  /*11630*/  FMUL R2, R2, R0 ;  /* 0x0000000002027220 */ /* 0x000fc60000400000 */
[----:B------:R-:W4:Y:S01]  /*11640*/  LDL.LU R0, [R1+0x384] ;  /* 0x0003840001007983 */ /* 0x000f220000300800 */
[----:B------:R-:W0:Y:S03]  /*11650*/  MUFU.EX2 R12, R12 ;  /* 0x0000000c000c7308 */ /* 0x000e260000000800 */
[----:B------:R0:W-:Y:S04]  /*11660*/  STL [R1+0xb8], R4 ;  /* 0x0000b80401007387 */ /* 0x0001e80000100800 */
[----:B------:R-:W4:Y:S04]  /*11670*/  LDL.LU R19, [R1+0x370] ;  /* 0x0003700001137983 */ /* 0x000f280000300800 */
[----:B------:R-:W-:Y:S04]  /*11680*/  STL [R1+0xbc], R2 ;  /* 0x0000bc0201007387 */ /* 0x000fe80000100800 */
[----:B------:R-:W4:Y:S04]  /*11690*/  LDL.LU R18, [R1+0x374] ;  /* 0x0003740001127983 */ /* 0x000f280000300800 */
[----:B------:R-:W4:Y:S04]  /*116a0*/  LDL.LU R17, [R1+0x250] ;  /* 0x0002500001117983 */ /* 0x000f280000300800 */
[----:B-1----:R-:W4:Y:S04]  /*116b0*/  LDL.LU R7, [R1+0x254] ;  /* 0x0002540001077983 */ /* 0x002f280000300800 */
[----:B------:R-:W4:Y:S04]  /*116c0*/  LDL.LU R10, [R1+0x240] ;  /* 0x00024000010a7983 */ /* 0x000f280000300800 */
[----:B0-----:R-:W4:Y:S01]  /*116d0*/  LDL.LU R4, [R1+0x244] ;  /* 0x0002440001047983 */ /* 0x001f220000300800 */
[----:B------:R-:W-:-:S02]  /*116e0*/  FMUL R5, R12, R24 ;  /* 0x000000180c057220 */ /* 0x000fc40000400000 */
[C---:B------:R-:W-:Y:S01]  /*116f0*/  FFMA R25, R12.reuse, R25, R13 ;  /* 0x000000190c197223 */ /* 0x040fe2000000000d */
[----:B------:R-:W4:Y:S04]  /*11700*/  LDL.LU R16, [R1+0x230] ;  /* 0x0002300001107983 */ /* 0x000f280000300800 */
[----:B------:R-:W4:Y:S04]  /*11710*/  LDL.LU R9, [R1+0x234] ;  /* 0x0002340001097983 */ /* 0x000f280000300800 */
[----:B------:R-:W-:Y:S04]  /*11720*/  STL [R1+0x9bc], R5 ;  /* 0x0009bc0501007387 */ /* 0x000fe80000100800 */
[----:B------:R-:W-:Y:S01]  /*11730*/  STL [R1+0x580], R25 ;  /* 0x0005801901007387 */ /* 0x000fe20000100800 */
[----:B--2---:R-:W-:-:S05]  /*11740*/  FMUL R6, R12, R6 ;  /* 0x000000060c067220 */ /* 0x004fca0000400000 */
[----:B------:R0:W-:Y:S01]  /*11750*/  STL [R1+0x9b8], R6 ;  /* 0x0009b80601007387 */ /* 0x0001e20000100800 */
[C---:B------:R-:W-:Y:S02]  /*11760*/  FMUL R11, R12.reuse, R11 ;  /* 0x0000000b0c0b7220 */ /* 0x040fe40000400000 */
[----:B------:R-:W-:-:S03]  /*11770*/  FMUL R8, R12, R8 ;  /* 0x000000080c087220 */ /* 0x000fc60000400000 */
[----:B------:R-:W-:Y:S01]  /*11780*/  STL [R1+0x9b0], R11 ;  /* 0x0009b00b01007387 */ /* 0x000fe20000100800 */
[----:B0-----:R-:W-:-:S03]  /*11790*/  FMUL R6, R12, R23 ;  /* 0x000000170c067220 */ /* 0x001fc60000400000 */
[----:B------:R-:W-:Y:S04]  /*117a0*/  STL [R1+0x9b4], R8 ;  /* 0x0009b40801007387 */ /* 0x000fe80000100800 */
[----:B------:R3:W-:Y:S02]  /*117b0*/  STL [R1+0x9c0], R6 ;  /* 0x0009c00601007387 */ /* 0x0007e40000100800 */
[----:B---3--:R-:W-:-:S05]  /*117c0*/  FMUL R6, R12, R21 ;  /* 0x000000150c067220 */ /* 0x008fca0000400000 */
[----:B------:R4:W-:Y:S02]  /*117d0*/  STL [R1+0x84], R6 ;  /* 0x0000840601007387 */ /* 0x0009e40000100800 */
[C---:B----4-:R-:W-:Y:S02]  /*117e0*/  FMUL R6, R12.reuse, R0 ;  /* 0x000000000c067220 */ /* 0x050fe40000400000 */
[----:B------:R-:W2:Y:S01]  /*117f0*/  LDL.LU R0, [R1+0x584] ;  /* 0x0005840001007983 */ /* 0x000ea20000300800 */
[----:B------:R-:W-:-:S05]  /*11800*/  FMUL R5, R12, R20 ;  /* 0x000000140c057220 */ /* 0x000fca0000400000 */
[----:B------:R0:W-:Y:S01]  /*11810*/  STL [R1+0x70], R5 ;  /* 0x0000700501007387 */ /* 0x0001e20000100800 */
[----:B------:R-:W-:-:S03]  /*11820*/  FMUL R8, R12, R18 ;  /* 0x000000120c087220 */ /* 0x000fc60000400000 */
[----:B------:R1:W-:Y:S01]  /*11830*/  STL [R1+0x74], R6 ;  /* 0x0000740601007387 */ /* 0x0003e20000100800 */
[C---:B0-----:R-:W-:Y:S02]  /*11840*/  FMUL R5, R12.reuse, R19 ;  /* 0x000000130c057220 */ /* 0x041fe40000400000 */
[----:B-1----:R-:W-:-:S03]  /*11850*/  FMUL R6, R12, R17 ;  /* 0x000000110c067220 */ /* 0x002fc60000400000 */
[----:B------:R0:W-:Y:S04]  /*11860*/  STL [R1+0x60], R5 ;  /* 0x0000600501007387 */ /* 0x0001e80000100800 */
[----:B------:R-:W-:Y:S01]  /*11870*/  STL [R1+0x64], R8 ;  /* 0x0000640801007387 */ /* 0x000fe20000100800 */
[----:B------:R-:W-:Y:S02]  /*11880*/  FADD R14, -R58, R59 ;  /* 0x0000003b3a0e7221 */ /* 0x000fe40000000100 */
[----:B0-----:R-:W-:Y:S02]  /*11890*/  FMUL R5, R12, R7 ;  /* 0x000000070c057220 */ /* 0x001fe40000400000 */
[----:B------:R-:W3:Y:S04]  /*118a0*/  LDL.LU R7, [R1+0xa8] ;  /* 0x0000a80001077983 */ /* 0x000ee80000300800 */
[----:B------:R0:W-:Y:S04]  /*118b0*/  STL [R1+0x250], R6 ;  /* 0x0002500601007387 */ /* 0x0001e80000100800 */
[----:B------:R1:W-:Y:S01]  /*118c0*/  STL [R1+0x254], R5 ;  /* 0x0002540501007387 */ /* 0x0003e20000100800 */
[----:B------:R-:W-:-:S03]  /*118d0*/  FMUL R2, R14, 1.4426950216293334961 ;  /* 0x3fb8aa3b0e027820 */ /* 0x000fc60000400000 */
[----:B------:R-:W4:Y:S01]  /*118e0*/  LDS R14, [R22+0x20180] ;  /* 0x02018000160e7984 */ /* 0x000f220000000800 */
[----:B0-----:R-:W-:-:S03]  /*118f0*/  FMUL R6, R12, R10 ;  /* 0x0000000a0c067220 */ /* 0x001fc60000400000 */
[----:B------:R-:W4:Y:S01]  /*11900*/  LDL.LU R10, [R1+0xac] ;  /* 0x0000ac00010a7983 */ /* 0x000f220000300800 */
[----:B-1----:R-:W-:-:S03]  /*11910*/  FMUL R5, R12, R4 ;  /* 0x000000040c057220 */ /* 0x002fc60000400000 */
[----:B------:R0:W-:Y:S04]  /*11920*/  STL [R1+0x240], R6 ;  /* 0x0002400601007387 */ /* 0x0001e80000100800 */
[----:B------:R-:W4:Y:S04]  /*11930*/  LDL.LU R4, [R1+0x98] ;  /* 0x0000980001047983 */ /* 0x000f280000300800 */
[----:B------:R1:W-:Y:S01]  /*11940*/  STL [R1+0x244], R5 ;  /* 0x0002440501007387 */ /* 0x0003e20000100800 */
[C---:B0-----:R-:W-:Y:S01]  /*11950*/  FMUL R6, R12.reuse, R16 ;  /* 0x000000100c067220 */ /* 0x041fe20000400000 */
[----:B------:R-:W2:Y:S01]  /*11960*/  MUFU.EX2 R2, R2 ;  /* 0x0000000200027308 */ /* 0x000ea20000000800 */
[----:B-1----:R-:W-:-:S02]  /*11970*/  FMUL R5, R12, R9 ;  /* 0x000000090c057220 */ /* 0x002fc40000400000 */
[----:B------:R-:W4:Y:S04]  /*11980*/  LDL.LU R9, [R1+0x9c] ;  /* 0x00009c0001097983 */ /* 0x000f280000300800 */
[----:B------:R0:W-:Y:S04]  /*11990*/  STL [R1+0x230], R6 ;  /* 0x0002300601007387 */ /* 0x0001e80000100800 */
[----:B------:R-:W4:Y:S04]  /*119a0*/  LDL.LU R8, [R1+0x88] ;  /* 0x0000880001087983 */ /* 0x000f280000300800 */
[----:B------:R1:W-:Y:S04]  /*119b0*/  STL [R1+0x234], R5 ;  /* 0x0002340501007387 */ /* 0x0003e80000100800 */
[----:B------:R-:W4:Y:S04]  /*119c0*/  LDL.LU R11, [R1+0x8c] ;  /* 0x00008c00010b7983 */ /* 0x000f280000300800 */
[----:B------:R-:W4:Y:S04]  /*119d0*/  LDL.LU R24, [R1+0x388] ;  /* 0x0003880001187983 */ /* 0x000f280000300800 */
[----:B------:R-:W4:Y:S04]  /*119e0*/  LDL.LU R23, [R1+0x38c] ;  /* 0x00038c0001177983 */ /* 0x000f280000300800 */
[----:B------:R-:W4:Y:S04]  /*119f0*/  LDL.LU R21, [R1+0x378] ;  /* 0x0003780001157983 */ /* 0x000f280000300800 */
[----:B------:R-:W4:Y:S04]  /*11a00*/  LDL.LU R19, [R1+0x37c] ;  /* 0x00037c0001137983 */ /* 0x000f280000300800 */
[----:B------:R-:W4:Y:S01]  /*11a10*/  LDL.LU R18, [R1+0x258] ;  /* 0x0002580001127983 */ /* 0x000f220000300800 */
[----:B--2---:R-:W-:-:S02]  /*11a20*/  FFMA R0, R2, R0, R15 ;  /* 0x0000000002007223 */ /* 0x004fc4000000000f */
[----:B---3--:R-:W-:-:S03]  /*11a30*/  FMUL R7, R2, R7 ;  /* 0x0000000702077220 */ /* 0x008fc60000400000 */
[----:B------:R2:W-:Y:S04]  /*11a40*/  STL [R1+0x584], R0 ;  /* 0x0005840001007387 */ /* 0x0005e80000100800 */
[----:B------:R-:W3:Y:S04]  /*11a50*/  LDL.LU R17, [R1+0x25c] ;  /* 0x00025c0001117983 */ /* 0x000ee80000300800 */
[----:B------:R-:W3:Y:S04]  /*11a60*/  LDL.LU R16, [R1+0x248] ;  /* 0x0002480001107983 */ /* 0x000ee80000300800 */
[----:B0-----:R-:W3:Y:S04]  /*11a70*/  LDL.LU R6, [R1+0x24c] ;  /* 0x00024c0001067983 */ /* 0x001ee80000300800 */
[----:B-1----:R-:W3:Y:S04]  /*11a80*/  LDL.LU R5, [R1+0x238] ;  /* 0x0002380001057983 */ /* 0x002ee80000300800 */
[----:B--2---:R-:W2:Y:S01]  /*11a90*/  LDL.LU R0, [R1+0x23c] ;  /* 0x00023c0001007983 */ /* 0x004ea20000300800 */
[----:B----4-:R-:W-:-:S02]  /*11aa0*/  FMUL R10, R2, R10 ;  /* 0x0000000a020a7220 */ /* 0x010fc40000400000 */
[C---:B------:R-:W-:Y:S01]  /*11ab0*/  FMUL R4, R2.reuse, R4 ;  /* 0x0000000402047220 */ /* 0x040fe20000400000 */
[----:B------:R-:W-:Y:S04]  /*11ac0*/  STL [R1+0x9c4], R7 ;  /* 0x0009c40701007387 */ /* 0x000fe80000100800 */
[----:B------:R-:W4:Y:S04]  /*11ad0*/  LDL.LU R20, [R1+0x588] ;  /* 0x0005880001147983 */ /* 0x000f280000300800 */
[----:B------:R-:W-:Y:S04]  /*11ae0*/  STL [R1+0x9c8], R10 ;  /* 0x0009c80a01007387 */ /* 0x000fe80000100800 */
[----:B------:R0:W-:Y:S01]  /*11af0*/  STL [R1+0x9cc], R4 ;  /* 0x0009cc0401007387 */ /* 0x0001e20000100800 */
[----:B------:R-:W-:-:S03]  /*11b00*/  FMUL R9, R2, R9 ;  /* 0x0000000902097220 */ /* 0x000fc60000400000 */
[----:B------:R-:W1:Y:S01]  /*11b10*/  LDS R15, [R22+0x201c0] ;  /* 0x0201c000160f7984 */ /* 0x000e620000000800 */
[----:B------:R-:W-:-:S03]  /*11b20*/  FMUL R8, R2, R8 ;  /* 0x0000000802087220 */ /* 0x000fc60000400000 */
[----:B------:R-:W-:Y:S01]  /*11b30*/  STL [R1+0x9d0], R9 ;  /* 0x0009d00901007387 */ /* 0x000fe20000100800 */
[----:B------:R-:W-:-:S03]  /*11b40*/  FMUL R11, R2, R11 ;  /* 0x0000000b020b7220 */ /* 0x000fc60000400000 */
[----:B------:R0:W-:Y:S02]  /*11b50*/  STL [R1+0x9d4], R8 ;  /* 0x0009d40801007387 */ /* 0x0001e40000100800 */
[C---:B0-----:R-:W-:Y:S02]  /*11b60*/  FMUL R4, R2.reuse, R24 ;  /* 0x0000001802047220 */ /* 0x041fe40000400000 */
[----:B------:R-:W-:Y:S01]  /*11b70*/  STL [R1+0x9d8], R11 ;  /* 0x0009d80b01007387 */ /* 0x000fe20000100800 */
[----:B------:R-:W-:-:S03]  /*11b80*/  FMUL R7, R2, R23 ;  /* 0x0000001702077220 */ /* 0x000fc60000400000 */
[----:B------:R-:W4:Y:S01]  /*11b90*/  LDL.LU R10, [R1+0x220] ;  /* 0x00022000010a7983 */ /* 0x000f220000300800 */
[----:B------:R-:W-:-:S03]  /*11ba0*/  FMUL R8, R2, R21 ;  /* 0x0000001502087220 */ /* 0x000fc60000400000 */
[----:B------:R0:W-:Y:S04]  /*11bb0*/  STL [R1+0x78], R4 ;  /* 0x0000780401007387 */ /* 0x0001e80000100800 */
[----:B0-----:R-:W4:Y:S04]  /*11bc0*/  LDL.LU R4, [R1+0x224] ;  /* 0x0002240001047983 */ /* 0x001f280000300800 */
[----:B------:R0:W-:Y:S01]  /*11bd0*/  STL [R1+0x7c], R7 ;  /* 0x00007c0701007387 */ /* 0x0001e20000100800 */
[C---:B------:R-:W-:Y:S02]  /*11be0*/  FMUL R18, R2.reuse, R18 ;  /* 0x0000001202127220 */ /* 0x040fe40000400000 */
[----:B0-----:R-:W-:-:S02]  /*11bf0*/  FMUL R7, R2, R19 ;  /* 0x0000001302077220 */ /* 0x001fc40000400000 */
[----:B------:R-:W4:Y:S04]  /*11c00*/  LDL.LU R19, [R1+0x210] ;  /* 0x0002100001137983 */ /* 0x000f280000300800 */
[----:B------:R0:W-:Y:S04]  /*11c10*/  STL [R1+0x68], R8 ;  /* 0x0000680801007387 */ /* 0x0001e80000100800 */
[----:B------:R-:W4:Y:S04]  /*11c20*/  LDL.LU R9, [R1+0x214] ;  /* 0x0002140001097983 */ /* 0x000f280000300800 */
[----:B------:R1:W-:Y:S04]  /*11c30*/  STL [R1+0x6c], R7 ;  /* 0x00006c0701007387 */ /* 0x0003e80000100800 */
[----:B0-----:R-:W4:Y:S04]  /*11c40*/  LDL.LU R8, [R1+0x200] ;  /* 0x0002000001087983 */ /* 0x001f280000300800 */
[----:B-1----:R-:W4:Y:S04]  /*11c50*/  LDL.LU R7, [R1+0x204] ;  /* 0x0002040001077983 */ /* 0x002f280000300800 */
[----:B------:R0:W-:Y:S04]  /*11c60*/  STL [R1+0x258], R18 ;  /* 0x0002581201007387 */ /* 0x0001e80000100800 */
[----:B0-----:R-:W4:Y:S01]  /*11c70*/  LDL.LU R18, [R1+0x1f0] ;  /* 0x0001f00001127983 */ /* 0x001f220000300800 */
[----:B---3--:R-:W-:-:S02]  /*11c80*/  FMUL R11, R2, R17 ;  /* 0x00000011020b7220 */ /* 0x008fc40000400000 */
[----:B------:R-:W-:-:S03]  /*11c90*/  FMUL R16, R2, R16 ;  /* 0x0000001002107220 */ /* 0x000fc60000400000 */
[----:B------:R0:W-:Y:S02]  /*11ca0*/  STL [R1+0x25c], R11 ;  /* 0x00025c0b01007387 */ /* 0x0001e40000100800 */
[C---:B0-----:R-:W-:Y:S02]  /*11cb0*/  FMUL R11, R2.reuse, R6 ;  /* 0x00000006020b7220 */ /* 0x041fe40000400000 */
[----:B------:R-:W3:Y:S04]  /*11cc0*/  LDL.LU R6, [R1+0x1f4] ;  /* 0x0001f40001067983 */ /* 0x000ee80000300800 */
[----:B------:R0:W-:Y:S01]  /*11cd0*/  STL [R1+0x248], R16 ;  /* 0x0002481001007387 */ /* 0x0001e20000100800 */
[----:B------:R-:W-:-:S03]  /*11ce0*/  FMUL R5, R2, R5 ;  /* 0x0000000502057220 */ /* 0x000fc60000400000 */
[----:B------:R-:W3:Y:S01]  /*11cf0*/  LDL.LU R17, [R1+0x1e0] ;  /* 0x0001e00001117983 */ /* 0x000ee20000300800 */
[----:B--2---:R-:W-:-:S03]  /*11d00*/  FMUL R2, R2, R0 ;  /* 0x0000000002027220 */ /* 0x004fc60000400000 */
[----:B------:R-:W-:Y:S04]  /*11d10*/  STL [R1+0x24c], R11 ;  /* 0x00024c0b01007387 */ /* 0x000fe80000100800 */
[----:B------:R-:W2:Y:S01]  /*11d20*/  LDL.LU R0, [R1+0x1e4] ;  /* 0x0001e40001007983 */ /* 0x000ea20000300800 */
[----:B------:R-:W-:-:S04]  /*11d30*/  FADD R12, -R56, R57 ;  /* 0x00000039380c7221 */ /* 0x000fc80000000100 */
[----:B------:R-:W-:-:S06]  /*11d40*/  FMUL R12, R12, 1.4426950216293334961 ;  /* 0x3fb8aa3b0c0c7820 */ /* 0x000fcc0000400000 */
[----:B------:R-:W4:Y:S01]  /*11d50*/  MUFU.EX2 R12, R12 ;  /* 0x0000000c000c7308 */ /* 0x000f220000000800 */
[----:B------:R-:W-:Y:S01]  /*11d60*/  FADD R13, -R54, R55 ;  /* 0x00000037360d7221 */ /* 0x000fe20000000100 */
[----:B------:R1:W-:Y:S04]  /*11d70*/  STL [R1+0x238], R5 ;  /* 0x0002380501007387 */ /* 0x0003e80000100800 */
[----:B0-----:R-:W2:Y:S04]  /*11d80*/  LDL.LU R16, [R1+0x1d0] ;  /* 0x0001d00001107983 */ /* 0x001ea80000300800 */
[----:B------:R0:W-:Y:S04]  /*11d90*/  STL [R1+0x23c], R2 ;  /* 0x00023c0201007387 */ /* 0x0001e80000100800 */
[----:B-1----:R-:W2:Y:S01]  /*11da0*/  LDL.LU R5, [R1+0x1d4] ;  /* 0x0001d40001057983 */ /* 0x002ea20000300800 */
[----:B----4-:R-:W-:-:S02]  /*11db0*/  FFMA R20, R12, R20, R14 ;  /* 0x000000140c147223 */ /* 0x010fc4000000000e */
[----:B------:R-:W-:Y:S01]  /*11dc0*/  FMUL R10, R12, R10 ;  /* 0x0000000a0c0a7220 */ /* 0x000fe20000400000 */
[----:B------:R-:W4:Y:S01]  /*11dd0*/  LDL.LU R11, [R1+0x1c0] ;  /* 0x0001c000010b7983 */ /* 0x000f220000300800 */
[----:B0-----:R-:W-:-:S03]  /*11de0*/  FMUL R2, R13, 1.4426950216293334961 ;  /* 0x3fb8aa3b0d027820 */ /* 0x001fc60000400000 */
[----:B------:R-:W-:Y:S01]  /*11df0*/  STL [R1+0x588], R20 ;  /* 0x0005881401007387 */ /* 0x000fe20000100800 */
[----:B------:R-:W-:-:S03]  /*11e00*/  FMUL R13, R12, R4 ;  /* 0x000000040c0d7220 */ /* 0x000fc60000400000 */
[----:B------:R-:W4:Y:S04]  /*11e10*/  LDL.LU R4, [R1+0x1c4] ;  /* 0x0001c40001047983 */ /* 0x000f280000300800 */
[----:B------:R0:W-:Y:S01]  /*11e20*/  STL [R1+0x220], R10 ;  /* 0x0002200a01007387 */ /* 0x0001e20000100800 */
[----:B------:R-:W-:-:S03]  /*11e30*/  FMUL R14, R12, R19 ;  /* 0x000000130c0e7220 */ /* 0x000fc60000400000 */
[----:B0-----:R-:W4:Y:S04]  /*11e40*/  LDL.LU R10, [R1+0x1b0] ;  /* 0x0001b000010a7983 */ /* 0x001f280000300800 */
[----:B------:R0:W-:Y:S02]  /*11e50*/  STL [R1+0x224], R13 ;  /* 0x0002240d01007387 */ /* 0x0001e40000100800 */
[C---:B0-----:R-:W-:Y:S02]  /*11e60*/  FMUL R13, R12.reuse, R9 ;  /* 0x000000090c0d7220 */ /* 0x041fe40000400000 */
[----:B------:R-:W4:Y:S04]  /*11e70*/  LDL.LU R9, [R1+0x1b4] ;  /* 0x0001b40001097983 */ /* 0x000f280000300800 */
[----:B------:R0:W-:Y:S04]  /*11e80*/  STL [R1+0x210], R14 ;  /* 0x0002100e01007387 */ /* 0x0001e80000100800 */
[----:B------:R1:W-:Y:S01]  /*11e90*/  STL [R1+0x214], R13 ;  /* 0x0002140d01007387 */ /* 0x0003e20000100800 */
[----:B0-----:R-:W-:-:S03]  /*11ea0*/  FMUL R14, R12, R8 ;  /* 0x000000080c0e7220 */ /* 0x001fc60000400000 */
[----:B------:R-:W4:Y:S01]  /*11eb0*/  LDL.LU R8, [R1+0x58c] ;  /* 0x00058c0001087983 */ /* 0x000f220000300800 */
[----:B-1----:R-:W-:-:S03]  /*11ec0*/  FMUL R13, R12, R7 ;  /* 0x000000070c0d7220 */ /* 0x002fc60000400000 */
[----:B------:R0:W-:Y:S04]  /*11ed0*/  STL [R1+0x200], R14 ;  /* 0x0002000e01007387 */ /* 0x0001e80000100800 */
[----:B------:R-:W4:Y:S04]  /*11ee0*/  LDL.LU R7, [R1+0x228] ;  /* 0x0002280001077983 */ /* 0x000f280000300800 */
[----:B------:R3:W-:Y:S01]  /*11ef0*/  STL [R1+0x204], R13 ;  /* 0x0002040d01007387 */ /* 0x0007e20000100800 */
[C---:B0-----:R-:W-:Y:S02]  /*11f00*/  FMUL R14, R12.reuse, R18 ;  /* 0x000000120c0e7220 */ /* 0x041fe40000400000 */
[----:B---3--:R-:W-:-:S02]  /*11f10*/  FMUL R13, R12, R6 ;  /* 0x000000060c0d7220 */ /* 0x008fc40000400000 */
[----:B------:R-:W3:Y:S04]  /*11f20*/  LDL.LU R6, [R1+0x22c] ;  /* 0x00022c0001067983 */ /* 0x000ee80000300800 */
[----:B------:R0:W-:Y:S04]  /*11f30*/  STL [R1+0x1f0], R14 ;  /* 0x0001f00e01007387 */ /* 0x0001e80000100800 */
[----:B------:R2:W-:Y:S04]  /*11f40*/  STL [R1+0x1f4], R13 ;  /* 0x0001f40d01007387 */ /* 0x0005e80000100800 */
[----:B------:R-:W3:Y:S01]  /*11f50*/  LDL.LU R19, [R1+0x218] ;  /* 0x0002180001137983 */ /* 0x000ee20000300800 */
[----:B0-----:R-:W-:-:S02]  /*11f60*/  FMUL R14, R12, R17 ;  /* 0x000000110c0e7220 */ /* 0x001fc40000400000 */
[----:B--2---:R-:W-:-:S03]  /*11f70*/  FMUL R13, R12, R0 ;  /* 0x000000000c0d7220 */ /* 0x004fc60000400000 */
[----:B------:R-:W-:Y:S04]  /*11f80*/  STL [R1+0x1e0], R14 ;  /* 0x0001e00e01007387 */ /* 0x000fe80000100800 */
[----:B------:R-:W2:Y:S01]  /*11f90*/  LDL.LU R0, [R1+0x21c] ;  /* 0x00021c0001007983 */ /* 0x000ea20000300800 */
[----:B------:R-:W0:Y:S03]  /*11fa0*/  MUFU.EX2 R2, R2 ;  /* 0x0000000200027308 */ /* 0x000e260000000800 */
[----:B------:R1:W-:Y:S01]  /*11fb0*/  STL [R1+0x1e4], R13 ;  /* 0x0001e40d01007387 */ /* 0x0003e20000100800 */
[----:B------:R-:W-:-:S03]  /*11fc0*/  FMUL R16, R12, R16 ;  /* 0x000000100c107220 */ /* 0x000fc60000400000 */
[----:B------:R-:W2:Y:S04]  /*11fd0*/  LDL.LU R18, [R1+0x208] ;  /* 0x0002080001127983 */ /* 0x000ea80000300800 */
[----:B-1----:R-:W2:Y:S01]  /*11fe0*/  LDL.LU R13, [R1+0x20c] ;  /* 0x00020c00010d7983 */ /* 0x002ea20000300800 */
[----:B------:R-:W-:-:S03]  /*11ff0*/  FMUL R14, R12, R5 ;  /* 0x000000050c0e7220 */ /* 0x000fc60000400000 */
[----:B------:R-:W-:Y:S04]  /*12000*/  STL [R1+0x1d0], R16 ;  /* 0x0001d01001007387 */ /* 0x000fe80000100800 */
[----:B------:R-:W2:Y:S04]  /*12010*/  LDL.LU R5, [R1+0x1f8] ;  /* 0x0001f80001057983 */ /* 0x000ea80000300800 */
[----:B------:R4:W-:Y:S02]  /*12020*/  STL [R1+0x1d4], R14 ;  /* 0x0001d40e01007387 */ /* 0x0009e40000100800 */
[----:B----4-:R-:W-:-:S02]  /*12030*/  FMUL R14, R12, R11 ;  /* 0x0000000b0c0e7220 */ /* 0x010fc40000400000 */
[C---:B------:R-:W-:Y:S02]  /*12040*/  FMUL R11, R12.reuse, R4 ;  /* 0x000000040c0b7220 */ /* 0x040fe40000400000 */
[----:B------:R-:W4:Y:S04]  /*12050*/  LDL.LU R4, [R1+0x1fc] ;  /* 0x0001fc0001047983 */ /* 0x000f280000300800 */
[----:B------:R-:W-:Y:S04]  /*12060*/  STL [R1+0x1c0], R14 ;  /* 0x0001c00e01007387 */ /* 0x000fe80000100800 */
[----:B------:R-:W4:Y:S01]  /*12070*/  LDL.LU R17, [R1+0x1e8] ;  /* 0x0001e80001117983 */ /* 0x000f220000300800 */
[----:B------:R-:W-:-:S03]  /*12080*/  FMUL R10, R12, R10 ;  /* 0x0000000a0c0a7220 */ /* 0x000fc60000400000 */
[----:B------:R1:W-:Y:S04]  /*12090*/  STL [R1+0x1c4], R11 ;  /* 0x0001c40b01007387 */ /* 0x0003e80000100800 */
[----:B------:R-:W4:Y:S04]  /*120a0*/  LDL.LU R16, [R1+0x1ec] ;  /* 0x0001ec0001107983 */ /* 0x000f280000300800 */
[----:B------:R0:W-:Y:S04]  /*120b0*/  STL [R1+0x1b0], R10 ;  /* 0x0001b00a01007387 */ /* 0x0001e80000100800 */
[----:B-1----:R-:W4:Y:S01]  /*120c0*/  LDL.LU R11, [R1+0x1d8] ;  /* 0x0001d800010b7983 */ /* 0x002f220000300800 */
[----:B------:R-:W-:-:S05]  /*120d0*/  FMUL R9, R12, R9 ;  /* 0x000000090c097220 */ /* 0x000fca0000400000 */
[----:B------:R1:W-:Y:S04]  /*120e0*/  STL [R1+0x1b4], R9 ;  /* 0x0001b40901007387 */ /* 0x0003e80000100800 */
[----:B0-----:R-:W4:Y:S04]  /*120f0*/  LDL.LU R10, [R1+0x1dc] ;  /* 0x0001dc00010a7983 */ /* 0x001f280000300800 */
[----:B-1----:R-:W4:Y:S01]  /*12100*/  LDL.LU R9, [R1+0x1c8] ;  /* 0x0001c80001097983 */ /* 0x002f220000300800 */
[----:B------:R-:W-:-:S05]  /*12110*/  FFMA R8, R2, R8, R15 ;  /* 0x0000000802087223 */ /* 0x000fca000000000f */
[----:B------:R0:W-:Y:S01]  /*12120*/  STL [R1+0x58c], R8 ;  /* 0x00058c0801007387 */ /* 0x0001e20000100800 */
[----:B------:R-:W-:-:S03]  /*12130*/  FMUL R7, R2, R7 ;  /* 0x0000000702077220 */ /* 0x000fc60000400000 */
[----:B0-----:R-:W4:Y:S04]  /*12140*/  LDL.LU R8, [R1+0x1cc] ;  /* 0x0001cc0001087983 */ /* 0x001f280000300800 */
[----:B------:R-:W-:Y:S04]  /*12150*/  STL [R1+0x228], R7 ;  /* 0x0002280701007387 */ /* 0x000fe80000100800 */
[----:B------:R-:W4:Y:S01]  /*12160*/  LDL.LU R14, [R1+0x1b8] ;  /* 0x0001b800010e7983 */ /* 0x000f220000300800 */
[----:B---3--:R-:W-:-:S05]  /*12170*/  FMUL R6, R2, R6 ;  /* 0x0000000602067220 */ /* 0x008fca0000400000 */
[----:B------:R0:W-:Y:S04]  /*12180*/  STL [R1+0x22c], R6 ;  /* 0x00022c0601007387 */ /* 0x0001e80000100800 */
[----:B0-----:R-:W3:Y:S01]  /*12190*/  LDL.64 R6, [R1+0x6a8] ;  /* 0x0006a80001067983 */ /* 0x001ee20000100a00 */
[----:B--2---:R-:W-:-:S03]  /*121a0*/  FMUL R12, R2, R0 ;  /* 0x00000000020c7220 */ /* 0x004fc60000400000 */
[----:B------:R-:W2:Y:S01]  /*121b0*/  LDL.LU R0, [R1+0x1bc] ;  /* 0x0001bc0001007983 */ /* 0x000ea20000300800 */
[----:B------:R-:W-:-:S05]  /*121c0*/  FMUL R15, R2, R19 ;  /* 0x00000013020f7220 */ /* 0x000fca0000400000 */
[----:B------:R0:W-:Y:S04]  /*121d0*/  STL [R1+0x218], R15 ;  /* 0x0002180f01007387 */ /* 0x0001e80000100800 */
[----:B------:R1:W-:Y:S01]  /*121e0*/  STL [R1+0x21c], R12 ;  /* 0x00021c0c01007387 */ /* 0x0003e20000100800 */
[C---:B0-----:R-:W-:Y:S02]  /*121f0*/  FMUL R15, R2.reuse, R18 ;  /* 0x00000012020f7220 */ /* 0x041fe40000400000 */
[C---:B-1----:R-:W-:Y:S02]  /*12200*/  FMUL R12, R2.reuse, R13 ;  /* 0x0000000d020c7220 */ /* 0x042fe40000400000 */
[C---:B------:R-:W-:Y:S01]  /*12210*/  FMUL R5, R2.reuse, R5 ;  /* 0x0000000502057220 */ /* 0x040fe20000400000 */
[----:B------:R-:W-:Y:S04]  /*12220*/  STL [R1+0x208], R15 ;  /* 0x0002080f01007387 */ /* 0x000fe80000100800 */
[----:B------:R0:W-:Y:S04]  /*12230*/  STL [R1+0x20c], R12 ;  /* 0x00020c0c01007387 */ /* 0x0001e80000100800 */
[----:B0-----:R-:W3:Y:S01]  /*12240*/  LDL.64 R12, [R1+0x6a0] ;  /* 0x0006a000010c7983 */ /* 0x001ee20000100a00 */
[----:B----4-:R-:W-:-:S03]  /*12250*/  FMUL R15, R2, R4 ;  /* 0x00000004020f7220 */ /* 0x010fc60000400000 */
[----:B------:R0:W-:Y:S01]  /*12260*/  STL [R1+0x1f8], R5 ;  /* 0x0001f80501007387 */ /* 0x0001e20000100800 */
[----:B------:R-:W-:-:S03]  /*12270*/  FMUL R17, R2, R17 ;  /* 0x0000001102117220 */ /* 0x000fc60000400000 */
[----:B0-----:R-:W4:Y:S04]  /*12280*/  LDL.64 R4, [R1+0x698] ;  /* 0x0006980001047983 */ /* 0x001f280000100a00 */
[----:B------:R0:W-:Y:S04]  /*12290*/  STL [R1+0x1fc], R15 ;  /* 0x0001fc0f01007387 */ /* 0x0001e80000100800 */
[----:B------:R-:W-:Y:S01]  /*122a0*/  STL [R1+0x1e8], R17 ;  /* 0x0001e81101007387 */ /* 0x000fe20000100800 */
[C---:B------:R-:W-:Y:S02]  /*122b0*/  FMUL R11, R2.reuse, R11 ;  /* 0x0000000b020b7220 */ /* 0x040fe40000400000 */
[----:B0-----:R-:W-:-:S05]  /*122c0*/  FMUL R15, R2, R16 ;  /* 0x00000010020f7220 */ /* 0x001fca0000400000 */
[----:B------:R-:W-:Y:S01]  /*122d0*/  STL [R1+0x1ec], R15 ;  /* 0x0001ec0f01007387 */ /* 0x000fe20000100800 */
[----:B------:R-:W-:-:S03]  /*122e0*/  FMUL R10, R2, R10 ;  /* 0x0000000a020a7220 */ /* 0x000fc60000400000 */
[----:B------:R-:W4:Y:S01]  /*122f0*/  LDL.64 R20, [R1+0x690] ;  /* 0x0006900001147983 */ /* 0x000f220000100a00 */
[----:B------:R-:W-:-:S03]  /*12300*/  FMUL R9, R2, R9 ;  /* 0x0000000902097220 */ /* 0x000fc60000400000 */
[----:B------:R-:W-:Y:S04]  /*12310*/  STL [R1+0x1d8], R11 ;  /* 0x0001d80b01007387 */ /* 0x000fe80000100800 */
[----:B------:R0:W-:Y:S04]  /*12320*/  STL [R1+0x1dc], R10 ;  /* 0x0001dc0a01007387 */ /* 0x0001e80000100800 */
[----:B0-----:R-:W4:Y:S01]  /*12330*/  LDL.64 R10, [R1+0x688] ;  /* 0x00068800010a7983 */ /* 0x001f220000100a00 */
[----:B------:R-:W-:-:S03]  /*12340*/  FMUL R15, R2, R8 ;  /* 0x00000008020f7220 */ /* 0x000fc60000400000 */
[----:B------:R0:W-:Y:S01]  /*12350*/  STL [R1+0x1c8], R9 ;  /* 0x0001c80901007387 */ /* 0x0001e20000100800 */
[----:B------:R-:W-:-:S03]  /*12360*/  FMUL R14, R2, R14 ;  /* 0x0000000e020e7220 */ /* 0x000fc60000400000 */
[----:B0-----:R-:W4:Y:S04]  /*12370*/  LDL.64 R8, [R1+0x680] ;  /* 0x0006800001087983 */ /* 0x001f280000100a00 */
[----:B------:R-:W-:Y:S04]  /*12380*/  STL [R1+0x1cc], R15 ;  /* 0x0001cc0f01007387 */ /* 0x000fe80000100800 */
[----:B------:R0:W-:Y:S04]  /*12390*/  STL [R1+0x1b8], R14 ;  /* 0x0001b80e01007387 */ /* 0x0001e80000100800 */
[----:B------:R-:W4:Y:S01]  /*123a0*/  LDL.64 R44, [R1+0x678] ;  /* 0x00067800012c7983 */ /* 0x000f220000100a00 */
[----:B--2---:R-:W-:-:S05]  /*123b0*/  FMUL R0, R2, R0 ;  /* 0x0000000002007220 */ /* 0x004fca0000400000 */
[----:B------:R1:W-:Y:S04]  /*123c0*/  STL [R1+0x1bc], R0 ;  /* 0x0001bc0001007387 */ /* 0x0003e80000100800 */
[----:B------:R-:W2:Y:S01]  /*123d0*/  LDL.64 R18, [R1+0x670] ;  /* 0x0006700001127983 */ /* 0x000ea20000100a00 */
[----:B---3--:R-:W-:-:S03]  /*123e0*/  IMAD.WIDE R16, R3, 0x2, R6 ;  /* 0x0000000203107825 */ /* 0x008fc600078e0206 */
[----:B------:R-:W3:Y:S04]  /*123f0*/  LDL.64 R6, [R1+0x668] ;  /* 0x0006680001067983 */ /* 0x000ee80000100a00 */
[----:B------:R0:W3:Y:S04]  /*12400*/  LDG.E.U16 R51, [R16.64] ;  /* 0x0000000410337981 */ /* 0x0000e8000c1e1500 */
[----:B------:R-:W3:Y:S04]  /*12410*/  LDL.64 R24, [R1+0x650] ;  /* 0x0006500001187983 */ /* 0x000ee80000100a00 */
[----:B------:R-:W3:Y:S01]  /*12420*/  LDL.64 R40, [R1+0x658] ;  /* 0x0006580001287983 */ /* 0x000ee20000100a00 */
[----:B0-----:R-:W-:-:S05]  /*12430*/  IMAD.WIDE R14, R3, 0x2, R12 ;  /* 0x00000002030e7825 */ /* 0x001fca00078e020c */
[----:B------:R0:W3:Y:S01]  /*12440*/  LDG.E.U16 R50, [R14.64] ;  /* 0x000000040e327981 */ /* 0x0000e2000c1e1500 */
[----:B----4-:R-:W-:-:S03]  /*12450*/  IMAD.WIDE R12, R3, 0x2, R4 ;  /* 0x00000002030c7825 */ /* 0x010fc600078e0204 */
[----:B------:R-:W4:Y:S04]  /*12460*/  LDL.64 R4, [R1+0x660] ;  /* 0x0006600001047983 */ /* 0x000f280000100a00 */
[----:B------:R0:W4:Y:S01]  /*12470*/  LDG.E.U16 R49, [R12.64] ;  /* 0x000000040c317981 */ /* 0x000122000c1e1500 */
[----:B------:R-:W-:-:S03]  /*12480*/  IMAD.WIDE R16, R3, 0x2, R20 ;  /* 0x0000000203107825 */ /* 0x000fc600078e0214 */
[----:B------:R-:W4:Y:S04]  /*12490*/  LDL.64 R20, [R1+0x648] ;  /* 0x0006480001147983 */ /* 0x000f280000100a00 */
[----:B------:R0:W4:Y:S02]  /*124a0*/  LDG.E.U16 R48, [R16.64] ;  /* 0x0000000410307981 */ /* 0x000124000c1e1500 */
[C---:B0-----:R-:W-:Y:S02]  /*124b0*/  IMAD.WIDE R14, R3.reuse, 0x2, R10 ;  /* 0x00000002030e7825 */ /* 0x041fe400078e020a */
[----:B------:R-:W4:Y:S04]  /*124c0*/  LDL.64 R10, [R1+0x640] ;  /* 0x00064000010a7983 */ /* 0x000f280000100a00 */
[----:B------:R2:W4:Y:S02]  /*124d0*/  LDG.E.U16 R56, [R14.64] ;  /* 0x000000040e387981 */ /* 0x000524000c1e1500 */
[----:B--2---:R-:W-:-:S02]  /*124e0*/  IMAD.WIDE R14, R3, 0x2, R18 ;  /* 0x00000002030e7825 */ /* 0x004fc400078e0212 */
[----:B------:R-:W2:Y:S02]  /*124f0*/  LDL.64 R18, [R1+0x630] ;  /* 0x0006300001127983 */ /* 0x000ea40000100a00 */
[C---:B------:R-:W-:Y:S02]  /*12500*/  IMAD.WIDE R12, R3.reuse, 0x2, R8 ;  /* 0x00000002030c7825 */ /* 0x040fe400078e0208 */
[----:B------:R-:W2:Y:S02]  /*12510*/  LDL.64 R8, [R1+0x638] ;  /* 0x0006380001087983 */ /* 0x000ea40000100a00 */
[C---:B------:R-:W-:Y:S02]  /*12520*/  IMAD.WIDE R16, R3.reuse, 0x2, R44 ;  /* 0x0000000203107825 */ /* 0x040fe400078e022c */
[----:B------:R3:W2:Y:S04]  /*12530*/  LDG.E.U16 R55, [R12.64] ;  /* 0x000000040c377981 */ /* 0x0006a8000c1e1500 */
[----:B------:R4:W2:Y:S04]  /*12540*/  LDG.E.U16 R54, [R16.64] ;  /* 0x0000000410367981 */ /* 0x0008a8000c1e1500 */
[----:B------:R0:W2:Y:S01]  /*12550*/  LDG.E.U16 R44, [R14.64] ;  /* 0x000000040e2c7981 */ /* 0x0000a2000c1e1500 */
[----:B---3--:R-:W-:-:S03]  /*12560*/  IMAD.WIDE R12, R3, 0x2, R6 ;  /* 0x00000002030c7825 */ /* 0x008fc600078e0206 */
[----:B------:R-:W3:Y:S04]  /*12570*/  LDL.64 R6, [R1+0x628] ;  /* 0x0006280001067983 */ /* 0x000ee80000100a00 */
[----:B------:R0:W3:Y:S02]  /*12580*/  LDG.E.U16 R26, [R12.64] ;  /* 0x000000040c1a7981 */ /* 0x0000e4000c1e1500 */
[----:B0-----:R-:W-:-:S04]  /*12590*/  IMAD.WIDE R12, R3, 0x2, R24 ;  /* 0x00000002030c7825 */ /* 0x001fc800078e0218 */
[C---:B----4-:R-:W-:Y:S01]  /*125a0*/  IMAD.WIDE R16, R3.reuse, 0x2, R4 ;  /* 0x0000000203107825 */ /* 0x050fe200078e0204 */
[----:B-1----:R0:W4:Y:S04]  /*125b0*/  LDG.E.U16 R0, [R12.64] ;  /* 0x000000040c007981 */ /* 0x002128000c1e1500 */
[----:B------:R-:W3:Y:S04]  /*125c0*/  LDL.64 R4, [R1+0x620] ;  /* 0x0006200001047983 */ /* 0x000ee80000100a00 */
[----:B------:R-:W-:Y:S04]  /*125d0*/  STL [R1+0x328], R51 ;  /* 0x0003283301007387 */ /* 0x000fe80000100800 */
[----:B------:R-:W4:Y:S01]  /*125e0*/  LDL.64 R24, [R1+0x618] ;  /* 0x0006180001187983 */ /* 0x000f220000100a00 */
[----:B------:R-:W-:-:S03]  /*125f0*/  IMAD.WIDE R14, R3, 0x2, R40 ;  /* 0x00000002030e7825 */ /* 0x000fc600078e0228 */
[----:B------:R1:W4:Y:S04]  /*12600*/  LDG.E.U16 R23, [R16.64] ;  /* 0x0000000410177981 */ /* 0x000328000c1e1500 */
[----:B------:R0:W-:Y:S04]  /*12610*/  STL [R1+0x324], R50 ;  /* 0x0003243201007387 */ /* 0x0001e80000100800 */
[----:B------:R-:W-:Y:S01]  /*12620*/  STL [R1+0x320], R49 ;  /* 0x0003203101007387 */ /* 0x000fe20000100800 */
[----:B-1----:R-:W-:-:S03]  /*12630*/  IMAD.WIDE R16, R3, 0x2, R20 ;  /* 0x0000000203107825 */ /* 0x002fc600078e0214 */
[----:B------:R-:W4:Y:S04]  /*12640*/  LDL.64 R20, [R1+0x608] ;  /* 0x0006080001147983 */ /* 0x000f280000100a00 */
[----:B------:R1:W4:Y:S04]  /*12650*/  LDG.E.U16 R2, [R14.64] ;  /* 0x000000040e027981 */ /* 0x000328000c1e1500 */
[----:B0-----:R-:W4:Y:S01]  /*12660*/  LDL.64 R50, [R1+0x610] ;  /* 0x0006100001327983 */ /* 0x001f220000100a00 */
[----:B-1----:R-:W-:-:S03]  /*12670*/  IMAD.WIDE R14, R3, 0x2, R10 ;  /* 0x00000002030e7825 */ /* 0x002fc600078e020a */
[----:B------:R2:W4:Y:S02]  /*12680*/  LDG.E.U16 R11, [R16.64] ;  /* 0x00000004100b7981 */ /* 0x000524000c1e1500 */
[C---:B--2---:R-:W-:Y:S02]  /*12690*/  IMAD.WIDE R16, R3.reuse, 0x2, R18 ;  /* 0x0000000203107825 */ /* 0x044fe400078e0212 */
[----:B------:R-:W2:Y:S04]  /*126a0*/  LDL.64 R18, [R1+0x600] ;  /* 0x0006000001127983 */ /* 0x000ea80000100a00 */
[----:B------:R0:W-:Y:S04]  /*126b0*/  STL [R1+0x318], R48 ;  /* 0x0003183001007387 */ /* 0x0001e80000100800 */
[----:B0-----:R-:W2:Y:S04]  /*126c0*/  LDL.64 R48, [R1+0x5f8] ;  /* 0x0005f80001307983 */ /* 0x001ea80000100a00 */
[----:B------:R-:W-:Y:S04]  /*126d0*/  STL [R1+0x314], R56 ;  /* 0x0003143801007387 */ /* 0x000fe80000100800 */
[----:B------:R-:W2:Y:S01]  /*126e0*/  LDL.64 R40, [R1+0x5f0] ;  /* 0x0005f00001287983 */ /* 0x000ea20000100a00 */
[----:B------:R-:W-:-:S03]  /*126f0*/  IMAD.WIDE R12, R3, 0x2, R8 ;  /* 0x00000002030c7825 */ /* 0x000fc600078e0208 */
[----:B------:R-:W-:Y:S04]  /*12700*/  STL [R1+0x310], R55 ;  /* 0x0003103701007387 */ /* 0x000fe80000100800 */
[----:B------:R3:W2:Y:S04]  /*12710*/  LDG.E.U16 R9, [R12.64] ;  /* 0x000000040c097981 */ /* 0x0006a8000c1e1500 */
[----:B------:R0:W2:Y:S01]  /*12720*/  LDG.E.U16 R8, [R14.64] ;  /* 0x000000040e087981 */ /* 0x0000a2000c1e1500 */
[----:B---3--:R-:W-:-:S03]  /*12730*/  IMAD.WIDE R12, R3, 0x2, R4 ;  /* 0x00000002030c7825 */ /* 0x008fc600078e0204 */
[----:B------:R4:W3:Y:S01]  /*12740*/  LDG.E.U16 R4, [R16.64] ;  /* 0x0000000410047981 */ /* 0x0008e2000c1e1500 */
[----:B0-----:R-:W-:-:S03]  /*12750*/  IMAD.WIDE R14, R3, 0x2, R6 ;  /* 0x00000002030e7825 */ /* 0x001fc600078e0206 */
[----:B------:R0:W3:Y:S04]  /*12760*/  LDG.E.U16 R7, [R12.64] ;  /* 0x000000040c077981 */ /* 0x0000e8000c1e1500 */
[----:B------:R1:W3:Y:S01]  /*12770*/  LDG.E.U16 R10, [R14.64] ;  /* 0x000000040e0a7981 */ /* 0x0002e2000c1e1500 */
[----:B----4-:R-:W-:-:S03]  /*12780*/  IMAD.WIDE R16, R3, 0x2, R24 ;  /* 0x0000000203107825 */ /* 0x010fc600078e0218 */
[----:B------:R-:W4:Y:S04]  /*12790*/  LDL.64 R24, [R1+0x5e8] ;  /* 0x0005e80001187983 */ /* 0x000f280000100a00 */
[----:B------:R-:W3:Y:S04]  /*127a0*/  LDL.LU R45, [R1+0x540] ;  /* 0x00054000012d7983 */ /* 0x000ee80000300800 */
[----:B------:R-:W-:Y:S01]  /*127b0*/  STL [R1+0x30c], R54 ;  /* 0x00030c3601007387 */ /* 0x000fe20000100800 */
[----:B0-----:R-:W-:-:S03]  /*127c0*/  IMAD.WIDE R12, R3, 0x2, R20 ;  /* 0x00000002030c7825 */ /* 0x001fc600078e0214 */
[----:B------:R-:W-:Y:S04]  /*127d0*/  STL [R1+0x308], R44 ;  /* 0x0003082c01007387 */ /* 0x000fe80000100800 */
[----:B------:R-:W-:Y:S04]  /*127e0*/  STL [R1+0x304], R26 ;  /* 0x0003041a01007387 */ /* 0x000fe80000100800 */
[----:B------:R-:W3:Y:S01]  /*127f0*/  LDL.64 R20, [R1+0x5d8] ;  /* 0x0005d80001147983 */ /* 0x000ee20000100a00 */
[----:B-1----:R-:W-:-:S03]  /*12800*/  IMAD.WIDE R14, R3, 0x2, R50 ;  /* 0x00000002030e7825 */ /* 0x002fc600078e0232 */
[----:B------:R-:W3:Y:S04]  /*12810*/  LDL.64 R50, [R1+0x5e0] ;  /* 0x0005e00001327983 */ /* 0x000ee80000100a00 */
[----:B------:R-:W-:Y:S04]  /*12820*/  STL [R1+0x300], R23 ;  /* 0x0003001701007387 */ /* 0x000fe80000100800 */
[----:B------:R2:W3:Y:S04]  /*12830*/  LDG.E.U16 R5, [R14.64] ;  /* 0x000000040e057981 */ /* 0x0004e8000c1e1500 */
[----:B------:R0:W3:Y:S04]  /*12840*/  LDG.E.U16 R59, [R12.64] ;  /* 0x000000040c3b7981 */ /* 0x0000e8000c1e1500 */
[----:B------:R-:W-:Y:S04]  /*12850*/  STL [R1+0x2fc], R2 ;  /* 0x0002fc0201007387 */ /* 0x000fe80000100800 */
[----:B------:R1:W-:Y:S04]  /*12860*/  STL [R1+0x2f8], R0 ;  /* 0x0002f80001007387 */ /* 0x0003e80000100800 */
[----:B------:R0:W3:Y:S01]  /*12870*/  LDG.E.U16 R6, [R16.64] ;  /* 0x0000000410067981 */ /* 0x0000e2000c1e1500 */
[----:B--2---:R-:W-:-:S03]  /*12880*/  IMAD.WIDE R14, R3, 0x2, R48 ;  /* 0x00000002030e7825 */ /* 0x004fc600078e0230 */
[----:B------:R-:W2:Y:S01]  /*12890*/  LDL.64 R48, [R1+0x5d0] ;  /* 0x0005d00001307983 */ /* 0x000ea20000100a00 */
[----:B0-----:R-:W-:-:S03]  /*128a0*/  IMAD.WIDE R12, R3, 0x2, R40 ;  /* 0x00000002030c7825 */ /* 0x001fc600078e0228 */
[----:B------:R3:W2:Y:S04]  /*128b0*/  LDG.E.U16 R57, [R14.64] ;  /* 0x000000040e397981 */ /* 0x0006a8000c1e1500 */
[----:B------:R-:W2:Y:S04]  /*128c0*/  LDL.64 R40, [R1+0x5c8] ;  /* 0x0005c80001287983 */ /* 0x000ea80000100a00 */
[----:B-1----:R-:W2:Y:S01]  /*128d0*/  LDL.LU R0, [R1+0x590] ;  /* 0x0005900001007983 */ /* 0x002ea20000300800 */
[----:B------:R-:W-:-:S03]  /*128e0*/  IMAD.WIDE R16, R3, 0x2, R18 ;  /* 0x0000000203107825 */ /* 0x000fc600078e0212 */
[----:B------:R-:W2:Y:S01]  /*128f0*/  LDS R18, [R22+0x20200] ;  /* 0x0202000016127984 */ /* 0x000ea20000000800 */
[----:B------:R-:W-:-:S03]  /*12900*/  FADD R2, -R52, R53 ;  /* 0x0000003534027221 */ /* 0x000fc60000000100 */
[----:B------:R4:W2:Y:S01]  /*12910*/  LDG.E.U16 R56, [R12.64] ;  /* 0x000000040c387981 */ /* 0x0008a2000c1e1500 */
[----:B------:R-:W-:-:S03]  /*12920*/  FMUL R2, R2, 1.4426950216293334961 ;  /* 0x3fb8aa3b02027820 */ /* 0x000fc60000400000 */
[----:B------:R0:W2:Y:S03]  /*12930*/  LDG.E.U16 R58, [R16.64] ;  /* 0x00000004103a7981 */ /* 0x0000a6000c1e1500 */
[----:B------:R-:W2:Y:S01]  /*12940*/  MUFU.EX2 R2, R2 ;  /* 0x0000000200027308 */ /* 0x000ea20000000800 */
[C---:B----4-:R-:W-:Y:S02]  /*12950*/  IMAD.WIDE R12, R3.reuse, 0x2, R24 ;  /* 0x00000002030c7825 */ /* 0x050fe400078e0218 */
[----:B------:R-:W4:Y:S04]  /*12960*/  LDL.64 R24, [R1+0x5c0] ;  /* 0x0005c00001187983 */ /* 0x000f280000100a00 */
[----:B------:R1:W4:Y:S01]  /*12970*/  LDG.E.U16 R55, [R12.64] ;  /* 0x000000040c377981 */ /* 0x000322000c1e1500 */
[----:B---3--:R-:W-:-:S03]  /*12980*/  IMAD.WIDE R14, R3, 0x2, R20 ;  /* 0x00000002030e7825 */ /* 0x008fc600078e0214 */
[----:B------:R-:W3:Y:S04]  /*12990*/  LDL.LU R21, [R1+0x1a0] ;  /* 0x0001a00001157983 */ /* 0x000ee80000300800 */
[----:B------:R-:W3:Y:S01]  /*129a0*/  LDL.LU R19, [R1+0x1a4] ;  /* 0x0001a40001137983 */ /* 0x000ee20000300800 */
[----:B0-----:R-:W-:-:S03]  /*129b0*/  IMAD.WIDE R16, R3, 0x2, R50 ;  /* 0x0000000203107825 */ /* 0x001fc600078e0232 */
[----:B------:R0:W3:Y:S04]  /*129c0*/  LDG.E.U16 R53, [R14.64] ;  /* 0x000000040e357981 */ /* 0x0000e8000c1e1500 */
[----:B------:R0:W3:Y:S01]  /*129d0*/  LDG.E.U16 R54, [R16.64] ;  /* 0x0000000410367981 */ /* 0x0000e2000c1e1500 */
[----:B--2---:R-:W-:-:S03]  /*129e0*/  FFMA R0, R2, R0, R18 ;  /* 0x0000000002007223 */ /* 0x004fc60000000012 */
[----:B0-----:R-:W0:Y:S04]  /*129f0*/  LDS R16, [R22+0x20240] ;  /* 0x0202400016107984 */ /* 0x001e280000000800 */
[----:B------:R-:W2:Y:S04]  /*12a00*/  LDL.LU R18, [R1+0x190] ;  /* 0x0001900001127983 */ /* 0x000ea80000300800 */
[----:B------:R1:W-:Y:S04]  /*12a10*/  STL [R1+0x590], R0 ;  /* 0x0005900001007387 */ /* 0x0003e80000100800 */
[----:B-1----:R-:W2:Y:S01]  /*12a20*/  LDL.LU R0, [R1+0x194] ;  /* 0x0001940001007983 */ /* 0x002ea20000300800 */
[----:B------:R-:W-:-:S03]  /*12a30*/  IMAD.WIDE R12, R3, 0x2, R48 ;  /* 0x00000002030c7825 */ /* 0x000fc600078e0230 */
[----:B------:R-:W2:Y:S04]  /*12a40*/  LDL.LU R23, [R1+0x544] ;  /* 0x0005440001177983 */ /* 0x000ea80000300800 */
[----:B------:R1:W2:Y:S01]  /*12a50*/  LDG.E.U16 R52, [R12.64] ;  /* 0x000000040c347981 */ /* 0x0002a2000c1e1500 */
[----:B------:R-:W-:-:S03]  /*12a60*/  FADD R14, -R46, R45 ;  /* 0x0000002d2e0e7221 */ /* 0x000fc60000000100 */
[----:B------:R-:W2:Y:S01]  /*12a70*/  LDL R26, [R1+0x2ac] ;  /* 0x0002ac00011a7983 */ /* 0x000ea20000100800 */
[----:B-1----:R-:W-:-:S03]  /*12a80*/  IMAD.WIDE R12, R3, 0x2, R40 ;  /* 0x00000002030c7825 */ /* 0x002fc600078e0228 */
[----:B------:R-:W2:Y:S04]  /*12a90*/  LDL.LU R20, [R1+0x524] ;  /* 0x0005240001147983 */ /* 0x000ea80000300800 */
[----:B------:R4:W2:Y:S01]  /*12aa0*/  LDG.E.U16 R51, [R12.64] ;  /* 0x000000040c337981 */ /* 0x0008a2000c1e1500 */
[----:B------:R-:W-:-:S03]  /*12ab0*/  FMUL R14, R14, 1.4426950216293334961 ;  /* 0x3fb8aa3b0e0e7820 */ /* 0x000fc60000400000 */
[----:B------:R-:W2:Y:S01]  /*12ac0*/  LDL.LU R49, [R1+0x180] ;  /* 0x0001800001317983 */ /* 0x000ea20000300800 */
[----:B----4-:R-:W-:-:S05]  /*12ad0*/  IMAD.WIDE R12, R3, 0x2, R24 ;  /* 0x00000002030c7825 */ /* 0x010fca00078e0218 */
[----:B------:R1:W4:Y:S02]  /*12ae0*/  LDG.E.U16 R50, [R12.64] ;  /* 0x000000040c327981 */ /* 0x000324000c1e1500 */
[----:B-1----:R1:W0:Y:S01]  /*12af0*/  MUFU.EX2 R12, R14 ;  /* 0x0000000e000c7308 */ /* 0x0022220000000800 */
[C---:B---3--:R-:W-:Y:S02]  /*12b00*/  FMUL R13, R2.reuse, R19 ;  /* 0x00000013020d7220 */ /* 0x048fe40000400000 */
[----:B-1----:R-:W-:-:S05]  /*12b10*/  FMUL R14, R2, R21 ;  /* 0x00000015020e7220 */ /* 0x002fca0000400000 */
[----:B------:R-:W-:Y:S04]  /*12b20*/  STL [R1+0x1a0], R14 ;  /* 0x0001a00e01007387 */ /* 0x000fe80000100800 */
[----:B------:R-:W3:Y:S04]  /*12b30*/  LDL.LU R48, [R1+0x184] ;  /* 0x0001840001307983 */ /* 0x000ee80000300800 */
[----:B------:R1:W-:Y:S04]  /*12b40*/  STL [R1+0x1a4], R13 ;  /* 0x0001a40d01007387 */ /* 0x0003e80000100800 */
        /* <DEDUP_REMOVED lines=9> */
[----:B-1----:R-:W4:Y:S04]  /*12be0*/  LDL.LU R13, [R1+0x284] ;  /* 0x00028400010d7983 */ /* 0x002f280000300800 */
[----:B------:R-:W4:Y:S01]  /*12bf0*/  LDL.64 R14, [R1+0x5b8] ;  /* 0x0005b800010e7983 */ /* 0x000f220000100a00 */
[----:B--2---:R-:W-:-:S02]  /*12c00*/  FMUL R18, R2, R18 ;  /* 0x0000001202127220 */ /* 0x004fc40000400000 */
[C---:B------:R-:W-:Y:S02]  /*12c10*/  FMUL R61, R2.reuse, R0 ;  /* 0x00000000023d7220 */ /* 0x040fe40000400000 */
[----:B------:R-:W0:Y:S04]  /*12c20*/  LDL.LU R0, [R1+0x594] ;  /* 0x0005940001007983 */ /* 0x000e280000300800 */
[----:B------:R1:W-:Y:S04]  /*12c30*/  STL [R1+0x190], R18 ;  /* 0x0001901201007387 */ /* 0x0003e80000100800 */
[----:B-1----:R-:W2:Y:S04]  /*12c40*/  LDL.64 R18, [R1+0x5b0] ;  /* 0x0005b00001127983 */ /* 0x002ea80000100a00 */
[----:B------:R1:W-:Y:S01]  /*12c50*/  STL [R1+0x194], R61 ;  /* 0x0001943d01007387 */ /* 0x0003e20000100800 */
[----:B------:R-:W-:-:S05]  /*12c60*/  FMUL R49, R2, R49 ;  /* 0x0000003102317220 */ /* 0x000fca0000400000 */
[----:B------:R-:W-:Y:S01]  /*12c70*/  STL [R1+0x180], R49 ;  /* 0x0001803101007387 */ /* 0x000fe20000100800 */
[C---:B---3--:R-:W-:Y:S02]  /*12c80*/  FMUL R48, R2.reuse, R48 ;  /* 0x0000003002307220 */ /* 0x048fe40000400000 */
[----:B----4-:R-:W-:-:S03]  /*12c90*/  FMUL R46, R2, R46 ;  /* 0x0000002e022e7220 */ /* 0x010fc60000400000 */
[----:B------:R-:W-:Y:S01]  /*12ca0*/  STL [R1+0x184], R48 ;  /* 0x0001843001007387 */ /* 0x000fe20000100800 */
[----:B------:R-:W-:-:S03]  /*12cb0*/  FMUL R45, R2, R45 ;  /* 0x0000002d022d7220 */ /* 0x000fc60000400000 */
[----:B------:R-:W-:Y:S01]  /*12cc0*/  STL [R1+0x170], R46 ;  /* 0x0001702e01007387 */ /* 0x000fe20000100800 */
[----:B------:R-:W-:-:S03]  /*12cd0*/  FMUL R44, R2, R44 ;  /* 0x0000002c022c7220 */ /* 0x000fc60000400000 */
[----:B------:R-:W-:Y:S01]  /*12ce0*/  STL [R1+0x174], R45 ;  /* 0x0001742d01007387 */ /* 0x000fe20000100800 */
[----:B------:R-:W-:-:S03]  /*12cf0*/  FMUL R41, R2, R41 ;  /* 0x0000002902297220 */ /* 0x000fc60000400000 */
[----:B------:R3:W-:Y:S01]  /*12d00*/  STL [R1+0x160], R44 ;  /* 0x0001602c01007387 */ /* 0x0007e20000100800 */
[----:B------:R-:W-:-:S03]  /*12d10*/  FMUL R40, R2, R40 ;  /* 0x0000002802287220 */ /* 0x000fc60000400000 */
[----:B------:R-:W-:Y:S01]  /*12d20*/  STL [R1+0x164], R41 ;  /* 0x0001642901007387 */ /* 0x000fe20000100800 */
[----:B------:R-:W-:-:S03]  /*12d30*/  FMUL R25, R2, R25 ;  /* 0x0000001902197220 */ /* 0x000fc60000400000 */
[----:B------:R-:W-:Y:S01]  /*12d40*/  STL [R1+0x150], R40 ;  /* 0x0001502801007387 */ /* 0x000fe20000100800 */
[----:B------:R-:W-:-:S03]  /*12d50*/  FMUL R24, R2, R24 ;  /* 0x0000001802187220 */ /* 0x000fc60000400000 */
[----:B------:R4:W-:Y:S01]  /*12d60*/  STL [R1+0x154], R25 ;  /* 0x0001541901007387 */ /* 0x0009e20000100800 */
[----:B------:R-:W-:-:S03]  /*12d70*/  FMUL R21, R2, R21 ;  /* 0x0000001502157220 */ /* 0x000fc60000400000 */
[----:B------:R0:W-:Y:S01]  /*12d80*/  STL [R1+0x140], R24 ;  /* 0x0001401801007387 */ /* 0x0001e20000100800 */
[----:B------:R-:W-:-:S03]  /*12d90*/  FMUL R17, R2, R17 ;  /* 0x0000001102117220 */ /* 0x000fc60000400000 */
[----:B------:R0:W-:Y:S01]  /*12da0*/  STL [R1+0x144], R21 ;  /* 0x0001441501007387 */ /* 0x0001e20000100800 */
[----:B------:R-:W-:-:S03]  /*12db0*/  FMUL R2, R2, R13 ;  /* 0x0000000d02027220 */ /* 0x000fc60000400000 */
[----:B------:R-:W-:Y:S04]  /*12dc0*/  STL [R1+0x280], R17 ;  /* 0x0002801101007387 */ /* 0x000fe80000100800 */
[----:B-1----:R-:W2:Y:S01]  /*12dd0*/  LDL.LU R61, [R1+0x520] ;  /* 0x00052000013d7983 */ /* 0x002ea20000300800 */
[----:B------:R-:W-:-:S03]  /*12de0*/  IMAD.WIDE R14, R3, 0x2, R14 ;  /* 0x00000002030e7825 */ /* 0x000fc600078e020e */
[----:B------:R-:W-:Y:S04]  /*12df0*/  STL [R1+0x284], R2 ;  /* 0x0002840201007387 */ /* 0x000fe80000100800 */
[----:B---3--:R-:W2:Y:S04]  /*12e00*/  LDL.LU R44, [R1+0x1a8] ;  /* 0x0001a800012c7983 */ /* 0x008ea80000300800 */
[----:B------:R-:W2:Y:S04]  /*12e10*/  LDL.LU R45, [R1+0x1ac] ;  /* 0x0001ac00012d7983 */ /* 0x000ea80000300800 */
[----:B------:R2:W2:Y:S01]  /*12e20*/  LDG.E.U16 R49, [R14.64] ;  /* 0x000000040e317981 */ /* 0x0004a2000c1e1500 */
[----:B0-----:R-:W-:-:S05]  /*12e30*/  FFMA R0, R12, R0, R16 ;  /* 0x000000000c007223 */ /* 0x001fca0000000010 */
[----:B------:R0:W-:Y:S04]  /*12e40*/  STL [R1+0x594], R0 ;  /* 0x0005940001007387 */ /* 0x0001e80000100800 */
[----:B------:R-:W3:Y:S04]  /*12e50*/  LDL.LU R46, [R1+0x198] ;  /* 0x00019800012e7983 */ /* 0x000ee80000300800 */
[----:B----4-:R-:W4:Y:S01]  /*12e60*/  LDL.LU R25, [R1+0x178] ;  /* 0x0001780001197983 */ /* 0x010f220000300800 */
[----:B--2---:R-:W-:-:S03]  /*12e70*/  IMAD.WIDE R14, R3, 0x2, R18 ;  /* 0x00000002030e7825 */ /* 0x004fc600078e0212 */
[----:B------:R-:W2:Y:S04]  /*12e80*/  LDL.LU R24, [R1+0x17c] ;  /* 0x00017c0001187983 */ /* 0x000ea80000300800 */
[----:B------:R-:W2:Y:S04]  /*12e90*/  LDL.LU R21, [R1+0x168] ;  /* 0x0001680001157983 */ /* 0x000ea80000300800 */
        /* <DEDUP_REMOVED lines=8> */
[----:B------:R-:W2:Y:S04]  /*12f20*/  LDL R41, [R1+0x2a8] ;  /* 0x0002a80001297983 */ /* 0x000ea80000100800 */
[----:B------:R0:W-:Y:S04]  /*12f30*/  STL [R1+0x7cc], R3 ;  /* 0x0007cc0301007387 */ /* 0x0001e80000100800 */
[----:B------:R1:W2:Y:S04]  /*12f40*/  LDG.E.U16 R48, [R14.64] ;  /* 0x000000040e307981 */ /* 0x0002a8000c1e1500 */
[----:B0-----:R-:W2:Y:S04]  /*12f50*/  LDL.LU R3, [R1+0x18c] ;  /* 0x00018c0001037983 */ /* 0x001ea80000300800 */
[----:B-1----:R-:W2:Y:S04]  /*12f60*/  LDL.LU R14, [R1+0x19c] ;  /* 0x00019c00010e7983 */ /* 0x002ea80000300800 */
[----:B------:R-:W4:Y:S01]  /*12f70*/  LDL.LU R15, [R1+0x188] ;  /* 0x00018800010f7983 */ /* 0x000f220000300800 */
[----:B------:R-:W-:-:S02]  /*12f80*/  FMUL R44, R12, R44 ;  /* 0x0000002c0c2c7220 */ /* 0x000fc40000400000 */
[----:B------:R-:W-:-:S03]  /*12f90*/  FMUL R45, R12, R45 ;  /* 0x0000002d0c2d7220 */ /* 0x000fc60000400000 */
[----:B------:R0:W-:Y:S04]  /*12fa0*/  STL [R1+0x1a8], R44 ;  /* 0x0001a82c01007387 */ /* 0x0001e80000100800 */
[----:B0-----:R-:W4:Y:S04]  /*12fb0*/  LDL.LU R44, [R1+0x9ec] ;  /* 0x0009ec00012c7983 */ /* 0x001f280000300800 */
[----:B------:R0:W-:Y:S04]  /*12fc0*/  STL [R1+0x1ac], R45 ;  /* 0x0001ac2d01007387 */ /* 0x0001e80000100800 */
[----:B0-----:R-:W4:Y:S01]  /*12fd0*/  LDL.LU R45, [R1+0x9e8] ;  /* 0x0009e800012d7983 */ /* 0x001f220000300800 */
[----:B---3--:R-:W-:-:S05]  /*12fe0*/  FMUL R46, R12, R46 ;  /* 0x0000002e0c2e7220 */ /* 0x008fca0000400000 */
[----:B------:R0:W-:Y:S04]  /*12ff0*/  STL [R1+0x198], R46 ;  /* 0x0001982e01007387 */ /* 0x0001e80000100800 */
[----:B0-----:R-:W3:Y:S01]  /*13000*/  LDL.LU R46, [R1+0x9e4] ;  /* 0x0009e400012e7983 */ /* 0x001ee20000300800 */
[C---:B--2---:R-:W-:Y:S02]  /*13010*/  FMUL R14, R12.reuse, R14 ;  /* 0x0000000e0c0e7220 */ /* 0x044fe40000400000 */
[----:B----4-:R-:W-:-:S03]  /*13020*/  FMUL R15, R12, R15 ;  /* 0x0000000f0c0f7220 */ /* 0x010fc60000400000 */
[----:B------:R0:W-:Y:S04]  /*13030*/  STL [R1+0x19c], R14 ;  /* 0x00019c0e01007387 */ /* 0x0001e80000100800 */
[----:B------:R1:W-:Y:S01]  /*13040*/  STL [R1+0x188], R15 ;  /* 0x0001880f01007387 */ /* 0x0003e20000100800 */
[C---:B0-----:R-:W-:Y:S02]  /*13050*/  FMUL R14, R12.reuse, R3 ;  /* 0x000000030c0e7220 */ /* 0x041fe40000400000 */
[C---:B------:R-:W-:Y:S02]  /*13060*/  FMUL R3, R12.reuse, R25 ;  /* 0x000000190c037220 */ /* 0x040fe40000400000 */
[C---:B-1----:R-:W-:Y:S01]  /*13070*/  FMUL R15, R12.reuse, R24 ;  /* 0x000000180c0f7220 */ /* 0x042fe20000400000 */
[----:B------:R-:W-:Y:S04]  /*13080*/  STL [R1+0x18c], R14 ;  /* 0x00018c0e01007387 */ /* 0x000fe80000100800 */
[----:B------:R0:W-:Y:S04]  /*13090*/  STL [R1+0x178], R3 ;  /* 0x0001780301007387 */ /* 0x0001e80000100800 */
[----:B------:R1:W-:Y:S01]  /*130a0*/  STL [R1+0x17c], R15 ;  /* 0x00017c0f01007387 */ /* 0x0003e20000100800 */
[----:B0-----:R-:W-:-:S03]  /*130b0*/  FMUL R3, R12, R0 ;  /* 0x000000000c037220 */ /* 0x001fc60000400000 */
[----:B------:R-:W2:Y:S01]  /*130c0*/  LDL.LU R0, [R1+0x598] ;  /* 0x0005980001007983 */ /* 0x000ea20000300800 */
[C---:B------:R-:W-:Y:S02]  /*130d0*/  FMUL R14, R12.reuse, R21 ;  /* 0x000000150c0e7220 */ /* 0x040fe40000400000 */
[----:B-1----:R-:W-:-:S03]  /*130e0*/  FMUL R15, R12, R18 ;  /* 0x000000120c0f7220 */ /* 0x002fc60000400000 */
[----:B------:R0:W-:Y:S04]  /*130f0*/  STL [R1+0x168], R14 ;  /* 0x0001680e01007387 */ /* 0x0001e80000100800 */
[----:B------:R1:W-:Y:S01]  /*13100*/  STL [R1+0x16c], R3 ;  /* 0x00016c0301007387 */ /* 0x0003e20000100800 */
[C---:B0-----:R-:W-:Y:S02]  /*13110*/  FMUL R14, R12.reuse, R19 ;  /* 0x000000130c0e7220 */ /* 0x041fe40000400000 */
[----:B-1----:R-:W-:-:S03]  /*13120*/  FMUL R3, R12, R17 ;  /* 0x000000110c037220 */ /* 0x002fc60000400000 */
[----:B------:R0:W-:Y:S01]  /*13130*/  STL [R1+0x158], R14 ;  /* 0x0001580e01007387 */ /* 0x0001e20000100800 */
[----:B------:R-:W-:-:S03]  /*13140*/  FMUL R13, R12, R13 ;  /* 0x0000000d0c0d7220 */ /* 0x000fc60000400000 */
[----:B------:R-:W-:Y:S04]  /*13150*/  STL [R1+0x15c], R15 ;  /* 0x00015c0f01007387 */ /* 0x000fe80000100800 */
[----:B------:R1:W-:Y:S01]  /*13160*/  STL [R1+0x148], R3 ;  /* 0x0001480301007387 */ /* 0x0003e20000100800 */
[----:B0-----:R-:W-:Y:S01]  /*13170*/  FMUL R14, R12, R16 ;  /* 0x000000100c0e7220 */ /* 0x001fe20000400000 */
[----:B------:R-:W-:Y:S02]  /*13180*/  F2FP.PACK_AB R44, R44, R43 ;  /* 0x0000002b2c2c723e */ /* 0x000fe400000000ff */
[----:B------:R-:W-:Y:S01]  /*13190*/  LDS R15, [R22+0x202c0] ;  /* 0x0202c000160f7984 */ /* 0x000fe20000000800 */
[----:B-1----:R-:W-:-:S03]  /*131a0*/  FMUL R3, R12, R2 ;  /* 0x000000020c037220 */ /* 0x002fc60000400000 */
[----:B------:R-:W2:Y:S01]  /*131b0*/  LDS R12, [R22+0x20280] ;  /* 0x02028000160c7984 */ /* 0x000ea20000000800 */
[----:B------:R-:W-:-:S04]  /*131c0*/  FADD R2, -R26, R23 ;  /* 0x000000171a027221 */ /* 0x000fc80000000100 */
[----:B------:R-:W-:-:S06]  /*131d0*/  FMUL R2, R2, 1.4426950216293334961 ;  /* 0x3fb8aa3b02027820 */ /* 0x000fcc0000400000 */
[----:B------:R-:W2:Y:S01]  /*131e0*/  MUFU.EX2 R2, R2 ;  /* 0x0000000200027308 */ /* 0x000ea20000000800 */
[----:B------:R-:W-:Y:S01]  /*131f0*/  STL [R1+0x14c], R14 ;  /* 0x00014c0e01007387 */ /* 0x000fe20000100800 */
[----:B------:R-:W-:-:S03]  /*13200*/  F2FP.PACK_AB R45, R45, R61 ;  /* 0x0000003d2d2d723e */ /* 0x000fc600000000ff */
[----:B------:R-:W-:Y:S04]  /*13210*/  STL [R1+0x288], R13 ;  /* 0x0002880d01007387 */ /* 0x000fe80000100800 */
[----:B------:R-:W-:Y:S04]  /*13220*/  STL [R1+0x28c], R3 ;  /* 0x00028c0301007387 */ /* 0x000fe80000100800 */
[----:B------:R-:W4:Y:S04]  /*13230*/  LDL.LU R23, [R1+0x51c] ;  /* 0x00051c0001177983 */ /* 0x000f280000300800 */
[----:B------:R-:W4:Y:S04]  /*13240*/  LDL.LU R26, [R1+0x514] ;  /* 0x00051400011a7983 */ /* 0x000f280000300800 */
[----:B------:R-:W4:Y:S01]  /*13250*/  LDL.LU R61, [R1+0x54c] ;  /* 0x00054c00013d7983 */ /* 0x000f220000300800 */
[----:B--2---:R-:W-:-:S02]  /*13260*/  FFMA R0, R2, R0, R12 ;  /* 0x0000000002007223 */ /* 0x004fc4000000000c */
[----:B------:R-:W-:-:S03]  /*13270*/  FADD R12, -R41, R40 ;  /* 0x00000028290c7221 */ /* 0x000fc60000000100 */
[----:B------:R0:W-:Y:S04]  /*13280*/  STL [R1+0x598], R0 ;  /* 0x0005980001007387 */ /* 0x0001e80000100800 */
[----:B0-----:R-:W2:Y:S04]  /*13290*/  LDL R0, [R1+0x2a4] ;  /* 0x0002a40001007983 */ /* 0x001ea80000100800 */
[----:B------:R-:W2:Y:S04]  /*132a0*/  LDL.LU R40, [R1+0x270] ;  /* 0x0002700001287983 */ /* 0x000ea80000300800 */
[----:B------:R-:W4:Y:S01]  /*132b0*/  LDL.LU R41, [R1+0x274] ;  /* 0x0002740001297983 */ /* 0x000f220000300800 */
[----:B------:R-:W-:-:S02]  /*132c0*/  F2FP.PACK_AB R43, R29, R47 ;  /* 0x0000002f1d2b723e */ /* 0x000fc400000000ff */
[----:B------:R-:W-:Y:S01]  /*132d0*/  F2FP.PACK_AB R42, R42, R28 ;  /* 0x0000001c2a2a723e */ /* 0x000fe200000000ff */
[----:B------:R-:W4:Y:S04]  /*132e0*/  LDL.LU R47, [R1+0x264] ;  /* 0x00026400012f7983 */ /* 0x000f280000300800 */
[----:B------:R-:W4:Y:S04]  /*132f0*/  LDL.LU R29, [R1+0x130] ;  /* 0x00013000011d7983 */ /* 0x000f280000300800 */
[----:B------:R-:W4:Y:S01]  /*13300*/  LDL.LU R28, [R1+0x134] ;  /* 0x00013400011c7983 */ /* 0x000f220000300800 */
[----:B---3--:R-:W-:-:S03]  /*13310*/  F2FP.PACK_AB R46, R46, R20 ;  /* 0x000000142e2e723e */ /* 0x008fc600000000ff */
[----:B------:R-:W3:Y:S04]  /*13320*/  LDL.LU R25, [R1+0x3d0] ;  /* 0x0003d00001197983 */ /* 0x000ee80000300800 */
[----:B------:R-:W3:Y:S04]  /*13330*/  LDL.LU R13, [R1+0x3d4] ;  /* 0x0003d400010d7983 */ /* 0x000ee80000300800 */
[----:B------:R-:W3:Y:S04]  /*13340*/  LDL.LU R16, [R1+0x3c0] ;  /* 0x0003c00001107983 */ /* 0x000ee80000300800 */
[----:B------:R-:W3:Y:S04]  /*13350*/  LDL.LU R17, [R1+0x3c4] ;  /* 0x0003c40001117983 */ /* 0x000ee80000300800 */
[----:B------:R-:W3:Y:S04]  /*13360*/  LDL.LU R20, [R1+0x3b0] ;  /* 0x0003b00001147983 */ /* 0x000ee80000300800 */
[----:B------:R-:W3:Y:S01]  /*13370*/  LDL.LU R21, [R1+0x3b4] ;  /* 0x0003b40001157983 */ /* 0x000ee20000300800 */
[----:B------:R-:W-:-:S03]  /*13380*/  FMUL R14, R12, 1.4426950216293334961 ;  /* 0x3fb8aa3b0c0e7820 */ /* 0x000fc60000400000 */
[----:B------:R-:W3:Y:S04]  /*13390*/  LDL.LU R24, [R1+0x3a0] ;  /* 0x0003a00001187983 */ /* 0x000ee80000300800 */
[----:B------:R-:W3:Y:S04]  /*133a0*/  LDL.LU R19, [R1+0x3a4] ;  /* 0x0003a40001137983 */ /* 0x000ee80000300800 */
[----:B------:R-:W3:Y:S04]  /*133b0*/  LDL.LU R18, [R1+0x390] ;  /* 0x0003900001127983 */ /* 0x000ee80000300800 */
[----:B------:R-:W3:Y:S04]  /*133c0*/  LDL.LU R3, [R1+0x394] ;  /* 0x0003940001037983 */ /* 0x000ee80000300800 */
[----:B------:R-:W3:Y:S01]  /*133d0*/  LDL.LU R12, [R1+0x260] ;  /* 0x00026000010c7983 */ /* 0x000ee20000300800 */
[----:B--2---:R-:W-:-:S02]  /*133e0*/  FMUL R40, R2, R40 ;  /* 0x0000002802287220 */ /* 0x004fc40000400000 */
[----:B----4-:R-:W-:-:S03]  /*133f0*/  FMUL R41, R2, R41 ;  /* 0x0000002902297220 */ /* 0x010fc60000400000 */
[----:B------:R0:W-:Y:S04]  /*13400*/  STL [R1+0x270], R40 ;  /* 0x0002702801007387 */ /* 0x0001e80000100800 */
[----:B0-----:R-:W2:Y:S04]  /*13410*/  LDL.LU R40, [R1+0x9e0] ;  /* 0x0009e00001287983 */ /* 0x001ea80000300800 */
[----:B------:R0:W-:Y:S04]  /*13420*/  STL [R1+0x274], R41 ;  /* 0x0002742901007387 */ /* 0x0001e80000100800 */
[----:B0-----:R-:W4:Y:S01]  /*13430*/  LDL.LU R41, [R1+0x9dc] ;  /* 0x0009dc0001297983 */ /* 0x001f220000300800 */
[----:B------:R-:W-:-:S02]  /*13440*/  FMUL R29, R2, R29 ;  /* 0x0000001d021d7220 */ /* 0x000fc40000400000 */
[C---:B------:R-:W-:Y:S02]  /*13450*/  FMUL R28, R2.reuse, R28 ;  /* 0x0000001c021c7220 */ /* 0x040fe40000400000 */
[----:B---3--:R-:W-:-:S05]  /*13460*/  FMUL R12, R2, R12 ;  /* 0x0000000c020c7220 */ /* 0x008fca0000400000 */
[----:B------:R0:W-:Y:S02]  /*13470*/  STL [R1+0x260], R12 ;  /* 0x0002600c01007387 */ /* 0x0001e40000100800 */
[C---:B0-----:R-:W-:Y:S02]  /*13480*/  FMUL R12, R2.reuse, R47 ;  /* 0x0000002f020c7220 */ /* 0x041fe40000400000 */
[----:B------:R-:W0:Y:S04]  /*13490*/  LDS R47, [R22+0x20300] ;  /* 0x02030000162f7984 */ /* 0x000e280000000800 */
[----:B------:R-:W-:Y:S04]  /*134a0*/  STL [R1+0x264], R12 ;  /* 0x0002640c01007387 */ /* 0x000fe80000100800 */
[----:B------:R-:W-:Y:S04]  /*134b0*/  STL [R1+0x130], R29 ;  /* 0x0001301d01007387 */ /* 0x000fe80000100800 */
[----:B------:R1:W-:Y:S02]  /*134c0*/  STL [R1+0x134], R28 ;  /* 0x0001341c01007387 */ /* 0x0003e40000100800 */
[----:B-1----:R-:W-:-:S02]  /*134d0*/  FMUL R28, R2, R18 ;  /* 0x00000012021c7220 */ /* 0x002fc40000400000 */
[----:B------:R-:W3:Y:S01]  /*134e0*/  LDL.LU R18, [R1+0x59c] ;  /* 0x00059c0001127983 */ /* 0x000ee20000300800 */
[C---:B------:R-:W-:Y:S01]  /*134f0*/  FMUL R29, R2.reuse, R3 ;  /* 0x00000003021d7220 */ /* 0x040fe20000400000 */
[----:B----4-:R-:W-:Y:S02]  /*13500*/  F2FP.PACK_AB R41, R41, R23 ;  /* 0x000000172929723e */ /* 0x010fe400000000ff */
[----:B------:R-:W4:Y:S04]  /*13510*/  LDL.LU R23, [R1+0x278] ;  /* 0x0002780001177983 */ /* 0x000f280000300800 */
[----:B------:R-:W4:Y:S04]  /*13520*/  LDL.LU R22, [R1+0x27c] ;  /* 0x00027c0001167983 */ /* 0x000f280000300800 */
[----:B------:R-:W4:Y:S01]  /*13530*/  LDL.LU R3, [R1+0x268] ;  /* 0x0002680001037983 */ /* 0x000f220000300800 */
[----:B------:R-:W-:-:S02]  /*13540*/  FMUL R12, R2, R25 ;  /* 0x00000019020c7220 */ /* 0x000fc40000400000 */
[C---:B------:R-:W-:Y:S02]  /*13550*/  FMUL R13, R2.reuse, R13 ;  /* 0x0000000d020d7220 */ /* 0x040fe40000400000 */
[C---:B------:R-:W-:Y:S02]  /*13560*/  FMUL R16, R2.reuse, R16 ;  /* 0x0000001002107220 */ /* 0x040fe40000400000 */
[C---:B------:R-:W-:Y:S02]  /*13570*/  FMUL R17, R2.reuse, R17 ;  /* 0x0000001102117220 */ /* 0x040fe40000400000 */
[C---:B------:R-:W-:Y:S02]  /*13580*/  FMUL R20, R2.reuse, R20 ;  /* 0x0000001402147220 */ /* 0x040fe40000400000 */
[C---:B------:R-:W-:Y:S02]  /*13590*/  FMUL R21, R2.reuse, R21 ;  /* 0x0000001502157220 */ /* 0x040fe40000400000 */
[----:B------:R-:W-:-:S02]  /*135a0*/  FMUL R24, R2, R24 ;  /* 0x0000001802187220 */ /* 0x000fc40000400000 */
[----:B------:R-:W-:Y:S02]  /*135b0*/  FMUL R25, R2, R19 ;  /* 0x0000001302197220 */ /* 0x000fe40000400000 */
[----:B------:R1:W3:Y:S01]  /*135c0*/  MUFU.EX2 R2, R14 ;  /* 0x0000000e00027308 */ /* 0x0002e20000000800 */
[----:B------:R-:W-:Y:S02]  /*135d0*/  F2FP.PACK_AB R38, R38, R31 ;  /* 0x0000001f2626723e */ /* 0x000fe400000000ff */
[----:B------:R-:W-:Y:S02]  /*135e0*/  F2FP.PACK_AB R37, R37, R30 ;  /* 0x0000001e2525723e */ /* 0x000fe400000000ff */
[----:B------:R-:W-:Y:S01]  /*135f0*/  F2FP.PACK_AB R36, R36, R27 ;  /* 0x0000001b2424723e */ /* 0x000fe200000000ff */
[----:B-1----:R-:W-:Y:S02]  /*13600*/  FADD R14, -R0, R61 ;  /* 0x0000003d000e7221 */ /* 0x002fe40000000100 */
[----:B------:R-:W4:Y:S04]  /*13610*/  LDL.LU R0, [R1+0x26c] ;  /* 0x00026c0001007983 */ /* 0x000f280000300800 */
[----:B------:R-:W4:Y:S04]  /*13620*/  LDL.LU R31, [R1+0x3d8] ;  /* 0x0003d800011f7983 */ /* 0x000f280000300800 */
[----:B------:R-:W4:Y:S04]  /*13630*/  LDL.LU R30, [R1+0x3dc] ;  /* 0x0003dc00011e7983 */ /* 0x000f280000300800 */
[----:B------:R-:W4:Y:S01]  /*13640*/  LDL.LU R27, [R1+0x13c] ;  /* 0x00013c00011b7983 */ /* 0x000f220000300800 */
[----:B------:R-:W-:Y:S01]  /*13650*/  FMUL R14, R14, 1.4426950216293334961 ;  /* 0x3fb8aa3b0e0e7820 */ /* 0x000fe20000400000 */
[----:B------:R-:W-:-:S03]  /*13660*/  F2FP.PACK_AB R39, R39, R60 ;  /* 0x0000003c2727723e */ /* 0x000fc600000000ff */
[----:B------:R1:W0:Y:S01]  /*13670*/  MUFU.EX2 R60, R14 ;  /* 0x0000000e003c7308 */ /* 0x0002220000000800 */
[----:B--2---:R-:W-:Y:S01]  /*13680*/  F2FP.PACK_AB R40, R40, R26 ;  /* 0x0000001a2828723e */ /* 0x004fe200000000ff */
[C---:B---3--:R-:W-:Y:S02]  /*13690*/  FFMA R18, R2.reuse, R18, R15 ;  /* 0x0000001202127223 */ /* 0x048fe4000000000f */
[----:B------:R-:W2:Y:S04]  /*136a0*/  LDL.LU R15, [R1+0x138] ;  /* 0x00013800010f7983 */ /* 0x000ea80000300800 */
[----:B------:R3:W-:Y:S04]  /*136b0*/  STL [R1+0x59c], R18 ;  /* 0x00059c1201007387 */ /* 0x0007e80000100800 */
[----:B---3--:R-:W3:Y:S04]  /*136c0*/  LDL.LU R18, [R1+0x3c8] ;  /* 0x0003c80001127983 */ /* 0x008ee80000300800 */
[----:B------:R-:W3:Y:S01]  /*136d0*/  LDL.LU R19, [R1+0x3cc] ;  /* 0x0003cc0001137983 */ /* 0x000ee20000300800 */
[----:B----4-:R-:W-:-:S02]  /*136e0*/  FMUL R23, R2, R23 ;  /* 0x0000001702177220 */ /* 0x010fc40000400000 */
[C---:B-1----:R-:W-:Y:S02]  /*136f0*/  FMUL R14, R2.reuse, R22 ;  /* 0x00000016020e7220 */ /* 0x042fe40000400000 */
[----:B------:R-:W4:Y:S01]  /*13700*/  LDL.LU R22, [R1+0x3b8] ;  /* 0x0003b80001167983 */ /* 0x000f220000300800 */
[----:B------:R-:W-:-:S03]  /*13710*/  FMUL R61, R2, R3 ;  /* 0x00000003023d7220 */ /* 0x000fc60000400000 */
[----:B------:R1:W-:Y:S04]  /*13720*/  STL [R1+0x278], R23 ;  /* 0x0002781701007387 */ /* 0x0003e80000100800 */
[----:B-1----:R-:W4:Y:S04]  /*13730*/  LDL.LU R23, [R1+0x3bc] ;  /* 0x0003bc0001177983 */ /* 0x002f280000300800 */
[----:B------:R1:W-:Y:S04]  /*13740*/  STL [R1+0x27c], R14 ;  /* 0x00027c0e01007387 */ /* 0x0003e80000100800 */
[----:B------:R0:W-:Y:S04]  /*13750*/  STL [R1+0x8d0], R61 ;  /* 0x0008d03d01007387 */ /* 0x0001e80000100800 */
[----:B------:R-:W4:Y:S04]  /*13760*/  LDL.LU R26, [R1+0x3a8] ;  /* 0x0003a800011a7983 */ /* 0x000f280000300800 */
[----:B------:R-:W4:Y:S01]  /*13770*/  LDL.LU R3, [R1+0x3ac] ;  /* 0x0003ac0001037983 */ /* 0x000f220000300800 */
[----:B-1----:R-:W-:-:S02]  /*13780*/  FMUL R14, R2, R31 ;  /* 0x0000001f020e7220 */ /* 0x002fc40000400000 */
[C---:B0-----:R-:W-:Y:S02]  /*13790*/  FMUL R61, R2.reuse, R27 ;  /* 0x0000001b023d7220 */ /* 0x041fe40000400000 */
[----:B--2---:R-:W-:-:S05]  /*137a0*/  FMUL R15, R2, R15 ;  /* 0x0000000f020f7220 */ /* 0x004fca0000400000 */
[----:B------:R0:W-:Y:S02]  /*137b0*/  STL [R1+0x138], R15 ;  /* 0x0001380f01007387 */ /* 0x0001e40000100800 */
[C---:B0-----:R-:W-:Y:S02]  /*137c0*/  FMUL R15, R2.reuse, R30 ;  /* 0x0000001e020f7220 */ /* 0x041fe40000400000 */
[C---:B---3--:R-:W-:Y:S02]  /*137d0*/  FMUL R18, R2.reuse, R18 ;  /* 0x0000001202127220 */ /* 0x048fe40000400000 */
[C---:B------:R-:W-:Y:S01]  /*137e0*/  FMUL R19, R2.reuse, R19 ;  /* 0x0000001302137220 */ /* 0x040fe20000400000 */
[----:B------:R-:W-:Y:S04]  /*137f0*/  STL.64 [R1+0x7d8], R14 ;  /* 0x0007d80e01007387 */ /* 0x000fe80000100a00 */
[----:B------:R0:W-:Y:S04]  /*13800*/  STL.64 [R1+0x7d0], R12 ;  /* 0x0007d00c01007387 */ /* 0x0001e80000100a00 */
[----:B------:R-:W-:Y:S04]  /*13810*/  STL.64 [R1+0x7f0], R18 ;  /* 0x0007f01201007387 */ /* 0x000fe80000100a00 */
[----:B------:R-:W-:Y:S04]  /*13820*/  STL.64 [R1+0x7e8], R16 ;  /* 0x0007e81001007387 */ /* 0x000fe80000100a00 */
[----:B------:R-:W2:Y:S01]  /*13830*/  LDL.LU R30, [R1+0x398] ;  /* 0x00039800011e7983 */ /* 0x000ea20000300800 */
[----:B----4-:R-:W-:-:S02]  /*13840*/  FMUL R22, R2, R22 ;  /* 0x0000001602167220 */ /* 0x010fc40000400000 */
[----:B------:R-:W-:-:S05]  /*13850*/  FMUL R23, R2, R23 ;  /* 0x0000001702177220 */ /* 0x000fca0000400000 */
[----:B------:R-:W-:Y:S04]  /*13860*/  STL.64 [R1+0x800], R22 ;  /* 0x0008001601007387 */ /* 0x000fe80000100a00 */
[----:B------:R1:W-:Y:S01]  /*13870*/  STL.64 [R1+0x7f8], R20 ;  /* 0x0007f81401007387 */ /* 0x0003e20000100a00 */
[----:B------:R-:W-:-:S03]  /*13880*/  FMUL R27, R2, R3 ;  /* 0x00000003021b7220 */ /* 0x000fc60000400000 */
[----:B------:R-:W3:Y:S04]  /*13890*/  LDL.LU R3, [R1+0x39c] ;  /* 0x00039c0001037983 */ /* 0x000ee80000300800 */
[----:B0-----:R-:W4:Y:S04]  /*138a0*/  LDL.LU R12, [R1+0x5a0] ;  /* 0x0005a000010c7983 */ /* 0x001f280000300800 */
[----:B-1----:R-:W4:Y:S04]  /*138b0*/  LDL.LU R20, [R1+0x324] ;  /* 0x0003240001147983 */ /* 0x002f280000300800 */
[----:B------:R-:W4:Y:S04]  /*138c0*/  LDL.LU R21, [R1+0x320] ;  /* 0x0003200001157983 */ /* 0x000f280000300800 */
[----:B------:R-:W4:Y:S01]  /*138d0*/  LDL.LU R22, [R1+0x318] ;  /* 0x0003180001167983 */ /* 0x000f220000300800 */
[----:B------:R-:W-:-:S03]  /*138e0*/  FMUL R26, R2, R26 ;  /* 0x0000001a021a7220 */ /* 0x000fc60000400000 */
        /* <DEDUP_REMOVED lines=8> */
[----:B------:R0:W-:Y:S01]  /*13970*/  STL.64 [R1+0x810], R26 ;  /* 0x0008101a01007387 */ /* 0x0001e20000100a00 */
[----:B------:R-:W-:-:S03]  /*13980*/  FMUL R0, R2, R0 ;  /* 0x0000000002007220 */ /* 0x000fc60000400000 */
[----:B0-----:R-:W4:Y:S04]  /*13990*/  LDL.LU R26, [R1+0x4f4] ;  /* 0x0004f400011a7983 */ /* 0x001f280000300800 */
[----:B------:R-:W4:Y:S01]  /*139a0*/  LDL.LU R27, [R1+0x328] ;  /* 0x00032800011b7983 */ /* 0x000f220000300800 */
[----:B--2---:R-:W-:-:S03]  /*139b0*/  FMUL R30, R2, R30 ;  /* 0x0000001e021e7220 */ /* 0x004fc60000400000 */
[----:B------:R0:W-:Y:S04]  /*139c0*/  STL.64 [R1+0x808], R24 ;  /* 0x0008081801007387 */ /* 0x0001e80000100a00 */
[----:B0-----:R-:W2:Y:S04]  /*139d0*/  LDL.LU R24, [R1+0x4e4] ;  /* 0x0004e40001187983 */ /* 0x001ea80000300800 */
[----:B------:R-:W2:Y:S01]  /*139e0*/  LDL.LU R25, [R1+0x4e8] ;  /* 0x0004e80001197983 */ /* 0x000ea20000300800 */
[----:B---3--:R-:W-:-:S03]  /*139f0*/  FMUL R31, R2, R3 ;  /* 0x00000003021f7220 */ /* 0x008fc60000400000 */
[----:B------:R-:W3:Y:S04]  /*13a00*/  LDL.LU R2, [R1+0x4ec] ;  /* 0x0004ec0001027983 */ /* 0x000ee80000300800 */
[----:B------:R0:W-:Y:S04]  /*13a10*/  STL.64 [R1+0x820], R30 ;  /* 0x0008201e01007387 */ /* 0x0001e80000100a00 */
[----:B0-----:R-:W2:Y:S04]  /*13a20*/  LDL.LU R30, [R1+0x50c] ;  /* 0x00050c00011e7983 */ /* 0x001ea80000300800 */
[----:B------:R-:W2:Y:S04]  /*13a30*/  LDL.LU R31, [R1+0x508] ;  /* 0x00050800011f7983 */ /* 0x000ea80000300800 */
[----:B------:R-:W0:Y:S01]  /*13a40*/  S2R R3, SR_TID.X ;  /* 0x0000000000037919 */ /* 0x000e220000002100 */
[----:B----4-:R-:W-:Y:S01]  /*13a50*/  FFMA R12, R60, R12, R47 ;  /* 0x0000000c3c0c7223 */ /* 0x010fe2000000002f */
[----:B------:R-:W-:Y:S01]  /*13a60*/  F2FP.PACK_AB R33, R33, R26 ;  /* 0x0000001a2121723e */ /* 0x000fe200000000ff */
[----:B0-----:R-:W-:-:S05]  /*13a70*/  IMAD.SHL.U32 R26, R3, 0x2, RZ ;  /* 0x00000002031a7824 */ /* 0x001fca00078e00ff */
[----:B------:R-:W-:Y:S01]  /*13a80*/  LOP3.LUT R26, R26, 0x38, RZ, 0xc0, !PT ;  /* 0x000000381a1a7812 */ /* 0x000fe200078ec0ff */
[----:B------:R-:W-:Y:S04]  /*13a90*/  STL.64 [R1+0x818], R28 ;  /* 0x0008181c01007387 */ /* 0x000fe80000100a00 */
[----:B------:R0:W-:Y:S02]  /*13aa0*/  STL [R1+0x5a0], R12 ;  /* 0x0005a00c01007387 */ /* 0x0001e40000100800 */
[----:B0-----:R-:W-:Y:S02]  /*13ab0*/  SHF.L.U32 R12, R3, 0x1, RZ ;  /* 0x00000001030c7819 */ /* 0x001fe400000006ff */
[----:B------:R-:W-:-:S04]  /*13ac0*/  SHF.R.S32.HI R3, RZ, 0x6, R3 ;  /* 0x00000006ff037819 */ /* 0x000fc80000011403 */
[----:B------:R-:W-:-:S04]  /*13ad0*/  SGXT R3, R3, 0x1 ;  /* 0x000000010303781a */ /* 0x000fc80000000200 */
[----:B------:R-:W-:-:S04]  /*13ae0*/  LOP3.LUT R3, R3, 0x90, RZ, 0xc0, !PT ;  /* 0x0000009003037812 */ /* 0x000fc800078ec0ff */
[----:B------:R-:W-:Y:S02]  /*13af0*/  LOP3.LUT R3, R3, 0x17e, R12, 0x78, !PT ;  /* 0x0000017e03037812 */ /* 0x000fe400078e780c */
[----:B------:R-:W-:Y:S01]  /*13b00*/  LDS R12, [R26+0x203c0] ;  /* 0x0203c0001a0c7984 */ /* 0x000fe20000000800 */
[----:B---3--:R-:W-:Y:S02]  /*13b10*/  F2FP.PACK_AB R32, R32, R2 ;  /* 0x000000022020723e */ /* 0x008fe400000000ff */
[----:B--2---:R-:W-:Y:S02]  /*13b20*/  F2FP.PACK_AB R2, R24, R25 ;  /* 0x000000191802723e */ /* 0x004fe400000000ff */
[----:B------:R-:W0:Y:S04]  /*13b30*/  LDS R24, [R26+0x20340] ;  /* 0x020340001a187984 */ /* 0x000e280000000800 */
[----:B0-----:R-:W-:Y:S04]  /*13b40*/  STL [R1+0x4ec], R24 ;  /* 0x0004ec1801007387 */ /* 0x001fe80000100800 */
[----:B------:R-:W0:Y:S04]  /*13b50*/  LDS R24, [R26+0x20380] ;  /* 0x020380001a187984 */ /* 0x000e280000000800 */
[----:B------:R-:W-:Y:S06]  /*13b60*/  BAR.SYNC.DEFER_BLOCKING 0x0 ;  /* 0x0000000000007b1d */ /* 0x000fec0000010000 */
        /* <DEDUP_REMOVED lines=11> */
[----:B0-----:R-:W-:Y:S04]  /*13c20*/  STL [R1+0x4e8], R24 ;  /* 0x0004e81801007387 */ /* 0x001fe80000100800 */
[----:B------:R-:W-:Y:S04]  /*13c30*/  STS.U16 [R3+0x21600], R15 ;  /* 0x0216000f03007388 */ /* 0x000fe80000000400 */
[----:B------:R-:W-:Y:S04]  /*13c40*/  STL [R1+0x4e4], R12 ;  /* 0x0004e40c01007387 */ /* 0x000fe80000100800 */
[----:B------:R0:W-:Y:S04]  /*13c50*/  STS.U16 [R3+0x21800], R11 ;  /* 0x0218000b03007388 */ /* 0x0001e80000000400 */
[----:B------:R1:W-:Y:S04]  /*13c60*/  STS.U16 [R3+0x21a00], R8 ;  /* 0x021a000803007388 */ /* 0x0003e80000000400 */
[----:B------:R2:W-:Y:S04]  /*13c70*/  STS.U16 [R3+0x21c00], R9 ;  /* 0x021c000903007388 */ /* 0x0005e80000000400 */
[----:B0-----:R-:W3:Y:S04]  /*13c80*/  LDL.LU R11, [R1+0x9d8] ;  /* 0x0009d800010b7983 */ /* 0x001ee80000300800 */
[----:B-1----:R-:W4:Y:S04]  /*13c90*/  LDL.LU R8, [R1+0x9d4] ;  /* 0x0009d40001087983 */ /* 0x002f280000300800 */
[----:B--2---:R-:W2:Y:S04]  /*13ca0*/  LDL.LU R9, [R1+0x9d0] ;  /* 0x0009d00001097983 */ /* 0x004ea80000300800 */
[----:B------:R0:W-:Y:S04]  /*13cb0*/  STS.U16 [R3+0x21e00], R4 ;  /* 0x021e000403007388 */ /* 0x0001e80000000400 */
[----:B------:R1:W-:Y:S04]  /*13cc0*/  STS.U16 [R3+0x22000], R10 ;  /* 0x0220000a03007388 */ /* 0x0003e80000000400 */
[----:B------:R1:W-:Y:S04]  /*13cd0*/  STS.U16 [R3+0x22200], R7 ;  /* 0x0222000703007388 */ /* 0x0003e80000000400 */
[----:B0-----:R-:W2:Y:S04]  /*13ce0*/  LDL.LU R4, [R1+0x9cc] ;  /* 0x0009cc0001047983 */ /* 0x001ea80000300800 */
[----:B-1----:R-:W2:Y:S04]  /*13cf0*/  LDL.LU R10, [R1+0x9c8] ;  /* 0x0009c800010a7983 */ /* 0x002ea80000300800 */
[----:B------:R-:W2:Y:S04]  /*13d00*/  LDL.LU R7, [R1+0x9c4] ;  /* 0x0009c40001077983 */ /* 0x000ea80000300800 */
[----:B------:R0:W-:Y:S04]  /*13d10*/  STS.U16 [R3+0x22400], R6 ;  /* 0x0224000603007388 */ /* 0x0001e80000000400 */
[----:B------:R1:W-:Y:S04]  /*13d20*/  STS.U16 [R3+0x22600], R5 ;  /* 0x0226000503007388 */ /* 0x0003e80000000400 */
[----:B0-----:R-:W2:Y:S04]  /*13d30*/  LDL.LU R6, [R1+0x9c0] ;  /* 0x0009c00001067983 */ /* 0x001ea80000300800 */
[----:B-1----:R-:W2:Y:S04]  /*13d40*/  LDL.LU R5, [R1+0x9bc] ;  /* 0x0009bc0001057983 */ /* 0x002ea80000300800 */
[----:B------:R-:W2:Y:S04]  /*13d50*/  LDL R47, [R1+0x31c] ;  /* 0x00031c00012f7983 */ /* 0x000ea80000100800 */
[----:B------:R-:W-:Y:S04]  /*13d60*/  STS.U16 [R3+0x22800], R59 ;  /* 0x0228003b03007388 */ /* 0x000fe80000000400 */
[----:B------:R-:W-:Y:S04]  /*13d70*/  STS.U16 [R3+0x22a00], R58 ;  /* 0x022a003a03007388 */ /* 0x000fe80000000400 */
[----:B------:R-:W-:Y:S04]  /*13d80*/  STS.U16 [R3+0x22c00], R57 ;  /* 0x022c003903007388 */ /* 0x000fe80000000400 */
[----:B------:R-:W-:Y:S04]  /*13d90*/  STS.U16 [R3+0x22e00], R56 ;  /* 0x022e003803007388 */ /* 0x000fe80000000400 */
[----:B------:R-:W-:Y:S04]  /*13da0*/  STS.U16 [R3+0x23000], R55 ;  /* 0x0230003703007388 */ /* 0x000fe80000000400 */
[----:B------:R-:W3:Y:S04]  /*13db0*/  LDL.LU R12, [R1] ;  /* 0x00000000010c7983 */ /* 0x000ee80000300800 */
[----:B------:R-:W-:Y:S04]  /*13dc0*/  STS.U16 [R3+0x23200], R54 ;  /* 0x0232003603007388 */ /* 0x000fe80000000400 */
[----:B------:R-:W3:Y:S04]  /*13dd0*/  LDL.LU R13, [R1+0x4] ;  /* 0x00000400010d7983 */ /* 0x000ee80000300800 */
        /* <DEDUP_REMOVED lines=10> */
[----:B------:R0:W-:Y:S04]  /*13e80*/  STS.U16 [R3+0x23e00], R48 ;  /* 0x023e003003007388 */ /* 0x0001e80000000400 */
[----:B------:R-:W3:Y:S04]  /*13e90*/  LDL.LU R23, [R1+0x2c] ;  /* 0x00002c0001177983 */ /* 0x000ee80000300800 */
[----:B0-----:R-:W3:Y:S04]  /*13ea0*/  LDL R48, [R1+0x52c] ;  /* 0x00052c0001307983 */ /* 0x001ee80000100800 */
[----:B------:R-:W4:Y:S04]  /*13eb0*/  LDL.LU R24, [R1+0x30] ;  /* 0x0000300001187983 */ /* 0x000f280000300800 */
[----:B------:R-:W4:Y:S01]  /*13ec0*/  LDL.LU R25, [R1+0x34] ;  /* 0x0000340001197983 */ /* 0x000f220000300800 */
[----:B------:R-:W-:-:S03]  /*13ed0*/  F2FP.PACK_AB R35, R30, R35 ;  /* 0x000000231e23723e */ /* 0x000fc600000000ff */
[----:B------:R-:W4:Y:S01]  /*13ee0*/  LDL.LU R26, [R1+0x38] ;  /* 0x00003800011a7983 */ /* 0x000f220000300800 */
[----:B------:R-:W-:-:S03]  /*13ef0*/  F2FP.PACK_AB R34, R34, R31 ;  /* 0x0000001f2222723e */ /* 0x000fc600000000ff */
        /* <DEDUP_REMOVED lines=9> */
[----:B------:R-:W4:Y:S04]  /*13f90*/  LDL R3, [R1+0x4f0] ;  /* 0x0004f00001037983 */ /* 0x000f280000100800 */
[----:B--2---:R-:W-:Y:S04]  /*13fa0*/  STS [R47+0x24000], R46 ;  /* 0x0240002e2f007388 */ /* 0x004fe80000000800 */
[----:B------:R-:W-:Y:S04]  /*13fb0*/  STS [R47+0x24100], R45 ;  /* 0x0241002d2f007388 */ /* 0x000fe80000000800 */
        /* <DEDUP_REMOVED lines=14> */
[----:B------:R-:W-:Y:S06]  /*140a0*/  BAR.SYNC.DEFER_BLOCKING 0x0 ;  /* 0x0000000000007b1d */ /* 0x000fec0000010000 */
[----:B---3--:R-:W-:Y:S04]  /*140b0*/  LDSM.16.M88.4 R36, [R48+0x20000] ;  /* 0x020000003024783b */ /* 0x008fe80000000200 */
[----:B------:R-:W-:Y:S04]  /*140c0*/  LDSM.16.M88.4 R40, [R48+0x21000] ;  /* 0x021000003028783b */ /* 0x000fe80000000200 */
[----:B------:R-:W-:Y:S04]  /*140d0*/  LDSM.16.M88.4 R44, [R48+0x22000] ;  /* 0x02200000302c783b */ /* 0x000fe80000000200 */
[----:B------:R-:W-:Y:S04]  /*140e0*/  LDSM.16.M88.4 R48, [R48+0x23000] ;  /* 0x023000003030783b */ /* 0x000fe80000000200 */
[----:B----4-:R-:W0:Y:S04]  /*140f0*/  LDSM.16.M88.4 R32, [R3+0x24000] ;  /* 0x024000000320783b */ /* 0x010e280000000200 */
[----:B------:R-:W1:Y:S04]  /*14100*/  LDSM.16.M88.4 R56, [R3+0x24400] ;  /* 0x024400000338783b */ /* 0x000e680000000200 */
[----:B------:R-:W-:Y:S01]  /*14110*/  LDSM.16.M88.4 R52, [R3+0x24200] ;  /* 0x024200000334783b */ /* 0x000fe20000000200 */
[C---:B0-----:R-:W-:Y:S08]  /*14120*/  HMMA.16816.F32 R28, R32.reuse, R36, R28 ;  /* 0x00000024201c723c */ /* 0x041ff0000000181c */
[C---:B------:R-:W-:Y:S08]  /*14130*/  HMMA.16816.F32 R24, R32.reuse, R38, R24 ;  /* 0x000000262018723c */ /* 0x040ff00000001818 */
[C---:B------:R-:W-:Y:S08]  /*14140*/  HMMA.16816.F32 R20, R32.reuse, R40, R20 ;  /* 0x000000282014723c */ /* 0x040ff00000001814 */
[C---:B------:R-:W-:Y:S08]  /*14150*/  HMMA.16816.F32 R16, R32.reuse, R42, R16 ;  /* 0x0000002a2010723c */ /* 0x040ff00000001810 */
[----:B------:R-:W-:Y:S01]  /*14160*/  HMMA.16816.F32 R12, R32, R44, R12 ;  /* 0x0000002c200c723c */ /* 0x000fe2000000180c */
[----:B-1----:R-:W-:Y:S04]  /*14170*/  STL.64 [R1+0x910], R58 ;  /* 0x0009103a01007387 */ /* 0x002fe80000100a00 */
[----:B------:R-:W-:Y:S04]  /*14180*/  STL.64 [R1+0x908], R56 ;  /* 0x0009083801007387 */ /* 0x000fe80000100a00 */
[----:B------:R-:W-:Y:S04]  /*14190*/  STL.64 [R1+0x2f0], R28 ;  /* 0x0002f01c01007387 */ /* 0x000fe80000100a00 */
[----:B------:R-:W-:Y:S04]  /*141a0*/  STL.64 [R1+0x2f8], R30 ;  /* 0x0002f81e01007387 */ /* 0x000fe80000100a00 */
[----:B------:R-:W-:Y:S04]  /*141b0*/  STL.64 [R1+0x360], R24 ;  /* 0x0003601801007387 */ /* 0x000fe80000100a00 */
[----:B------:R-:W-:Y:S04]  /*141c0*/  STL.64 [R1+0x368], R26 ;  /* 0x0003681a01007387 */ /* 0x000fe80000100a00 */
[----:B------:R-:W-:Y:S04]  /*141d0*/  STL.64 [R1+0x940], R42 ;  /* 0x0009402a01007387 */ /* 0x000fe80000100a00 */
[----:B------:R0:W-:Y:S04]  /*141e0*/  STL.64 [R1+0x350], R20 ;  /* 0x0003501401007387 */ /* 0x0001e80000100a00 */
[----:B------:R1:W-:Y:S04]  /*141f0*/  STL.64 [R1+0x358], R22 ;  /* 0x0003581601007387 */ /* 0x0003e80000100a00 */
[----:B------:R-:W-:Y:S04]  /*14200*/  STL.64 [R1+0x938], R40 ;  /* 0x0009382801007387 */ /* 0x000fe80000100a00 */
[----:B------:R-:W-:Y:S01]  /*14210*/  STL.64 [R1+0x340], R16 ;  /* 0x0003401001007387 */ /* 0x000fe20000100a00 */
[----:B0-----:R-:W-:-:S03]  /*14220*/  IMAD.MOV.U32 R20, RZ, RZ, R6 ;  /* 0x000000ffff147224 */ /* 0x001fc600078e0006 */
[----:B------:R-:W-:Y:S04]  /*14230*/  STL.64 [R1+0x348], R18 ;  /* 0x0003481201007387 */ /* 0x000fe80000100a00 */
[----:B------:R-:W2:Y:S04]  /*14240*/  LDL.LU R6, [R1+0x9b8] ;  /* 0x0009b80001067983 */ /* 0x000ea80000300800 */
[----:B------:R-:W-:Y:S04]  /*14250*/  STL.64 [R1+0x330], R12 ;  /* 0x0003300c01007387 */ /* 0x000fe80000100a00 */
[----:B------:R-:W-:Y:S04]  /*14260*/  STL.64 [R1+0x338], R14 ;  /* 0x0003380e01007387 */ /* 0x000fe80000100a00 */
[----:B------:R-:W3:Y:S01]  /*14270*/  LDL.LU R21, [R1+0x84] ;  /* 0x0000840001157983 */ /* 0x000ee20000300800 */
[----:B-1----:R-:W-:Y:S01]  /*14280*/  MOV R22, R8 ;  /* 0x0000000800167202 */ /* 0x002fe20000000f00 */
[----:B------:R-:W-:-:S02]  /*14290*/  IMAD.MOV.U32 R23, RZ, RZ, R11 ;  /* 0x000000ffff177224 */ /* 0x000fc400078e000b */
[----:B------:R-:W4:Y:S04]  /*142a0*/  LDL.LU R8, [R1+0x9b4] ;  /* 0x0009b40001087983 */ /* 0x000f280000300800 */
[----:B------:R-:W4:Y:S01]  /*142b0*/  LDL.LU R11, [R1+0x9b0] ;  /* 0x0009b000010b7983 */ /* 0x000f220000300800 */
[----:B------:R-:W-:-:S03]  /*142c0*/  MOV R28, R5 ;  /* 0x00000005001c7202 */ /* 0x000fc60000000f00 */
[----:B------:R0:W-:Y:S01]  /*142d0*/  STL.64 [R1+0x920], R22 ;  /* 0x0009201601007387 */ /* 0x0001e20000100a00 */
[----:B--2---:R-:W-:-:S03]  /*142e0*/  IMAD.MOV.U32 R29, RZ, RZ, R6 ;  /* 0x000000ffff1d7224 */ /* 0x004fc600078e0006 */
[----:B---3--:R1:W-:Y:S04]  /*142f0*/  STL.64 [R1+0x918], R20 ;  /* 0x0009181401007387 */ /* 0x0083e80000100a00 */
[----:B------:R-:W2:Y:S04]  /*14300*/  LDL.LU R5, [R1+0x9ac] ;  /* 0x0009ac0001057983 */ /* 0x000ea80000300800 */
[----:B------:R-:W3:Y:S01]  /*14310*/  LDL.LU R6, [R1+0x9a8] ;  /* 0x0009a80001067983 */ /* 0x000ee20000300800 */
[----:B------:R-:W-:Y:S01]  /*14320*/  MOV R30, R7 ;  /* 0x00000007001e7202 */ /* 0x000fe20000000f00 */
[----:B------:R-:W-:-:S02]  /*14330*/  IMAD.MOV.U32 R31, RZ, RZ, R10 ;  /* 0x000000ffff1f7224 */ /* 0x000fc400078e000a */
[----:B------:R-:W0:Y:S01]  /*14340*/  LDL.LU R7, [R1+0x9a4] ;  /* 0x0009a40001077983 */ /* 0x000e220000300800 */
[----:B----4-:R-:W-:Y:S01]  /*14350*/  MOV R24, R11 ;  /* 0x0000000b00187202 */ /* 0x010fe20000000f00 */
[----:B------:R-:W-:Y:S02]  /*14360*/  IMAD.MOV.U32 R27, RZ, RZ, R9 ;  /* 0x000000ffff1b7224 */ /* 0x000fe400078e0009 */
[----:B------:R-:W4:Y:S01]  /*14370*/  LDL.LU R10, [R1+0x9a0] ;  /* 0x0009a000010a7983 */ /* 0x000f220000300800 */
[----:B------:R-:W-:Y:S01]  /*14380*/  MOV R26, R4 ;  /* 0x00000004001a7202 */ /* 0x000fe20000000f00 */
[----:B------:R-:W-:Y:S02]  /*14390*/  IMAD.MOV.U32 R25, RZ, RZ, R8 ;  /* 0x000000ffff197224 */ /* 0x000fe400078e0008 */
[----:B------:R0:W-:Y:S04]  /*143a0*/  STL.64 [R1+0x930], R30 ;  /* 0x0009301e01007387 */ /* 0x0001e80000100a00 */
[----:B------:R0:W-:Y:S04]  /*143b0*/  STL.64 [R1+0x928], R28 ;  /* 0x0009281c01007387 */ /* 0x0001e80000100a00 */
[----:B------:R-:W4:Y:S04]  /*143c0*/  LDL.LU R11, [R1+0x99c] ;  /* 0x00099c00010b7983 */ /* 0x000f280000300800 */
[----:B------:R-:W4:Y:S04]  /*143d0*/  LDL.LU R8, [R1+0x998] ;  /* 0x0009980001087983 */ /* 0x000f280000300800 */
[----:B------:R-:W4:Y:S04]  /*143e0*/  LDL.LU R4, [R1+0x994] ;  /* 0x0009940001047983 */ /* 0x000f280000300800 */
[----:B------:R-:W4:Y:S04]  /*143f0*/  LDL.LU R9, [R1+0x990] ;  /* 0x0009900001097983 */ /* 0x000f280000300800 */
[----:B------:R0:W-:Y:S04]  /*14400*/  STL.64 [R1+0x950], R26 ;  /* 0x0009501a01007387 */ /* 0x0001e80000100a00 */
[----:B------:R0:W-:Y:S04]  /*14410*/  STL.64 [R1+0x948], R24 ;  /* 0x0009481801007387 */ /* 0x0001e80000100a00 */
[----:B------:R-:W4:Y:S04]  /*14420*/  LDL.LU R56, [R1+0xe0] ;  /* 0x0000e00001387983 */ /* 0x000f280000300800 */
[----:B------:R-:W4:Y:S01]  /*14430*/  LDL.LU R57, [R1+0xe4] ;  /* 0x0000e40001397983 */ /* 0x000f220000300800 */
[----:B--2---:R-:W-:Y:S01]  /*14440*/  IMAD.MOV.U32 R59, RZ, RZ, R5 ;  /* 0x000000ffff3b7224 */ /* 0x004fe200078e0005 */
[----:B---3--:R-:W-:-:S02]  /*14450*/  MOV R58, R6 ;  /* 0x00000006003a7202 */ /* 0x008fc40000000f00 */
[----:B------:R-:W2:Y:S04]  /*14460*/  LDL.LU R6, [R1+0x98c] ;  /* 0x00098c0001067983 */ /* 0x000ea80000300800 */
[----:B------:R-:W3:Y:S01]  /*14470*/  LDL.LU R5, [R1+0x988] ;  /* 0x0009880001057983 */ /* 0x000ee20000300800 */
[----:B0-----:R-:W-:Y:S01]  /*14480*/  IMAD.MOV.U32 R23, RZ, RZ, R7 ;  /* 0x000000ffff177224 */ /* 0x001fe200078e0007 */
[----:B----4-:R-:W-:Y:S02]  /*14490*/  MOV R22, R10 ;  /* 0x0000000a00167202 */ /* 0x010fe40000000f00 */
[----:B-1----:R-:W4:Y:S04]  /*144a0*/  LDL.LU R20, [R1+0xf0] ;  /* 0x0000f00001147983 */ /* 0x002f280000300800 */
[----:B------:R-:W4:Y:S04]  /*144b0*/  LDL.LU R21, [R1+0xf4] ;  /* 0x0000f40001157983 */ /* 0x000f280000300800 */
[----:B------:R-:W4:Y:S04]  /*144c0*/  LDL.LU R10, [R1+0x984] ;  /* 0x00098400010a7983 */ /* 0x000f280000300800 */
[----:B------:R-:W4:Y:S01]  /*144d0*/  LDL.LU R7, [R1+0x980] ;  /* 0x0009800001077983 */ /* 0x000f220000300800 */
[----:B------:R-:W-:-:S03]  /*144e0*/  IMAD.MOV.U32 R30, RZ, RZ, R8 ;  /* 0x000000ffff1e7224 */ /* 0x000fc600078e0008 */
[----:B------:R-:W4:Y:S01]  /*144f0*/  LDL.LU R28, [R1+0x100] ;  /* 0x00010000011c7983 */ /* 0x000f220000300800 */
[----:B---3--:R-:W-:-:S03]  /*14500*/  MOV R29, R5 ;  /* 0x00000005001d7202 */ /* 0x008fc60000000f00 */
[----:B------:R-:W3:Y:S04]  /*14510*/  LDL.LU R5, [R1+0x97c] ;  /* 0x00097c0001057983 */ /* 0x000ee80000300800 */
[----:B------:R-:W3:Y:S01]  /*14520*/  LDL.LU R8, [R1+0x978] ;  /* 0x0009780001087983 */ /* 0x000ee20000300800 */
[----:B------:R-:W-:Y:S01]  /*14530*/  MOV R31, R11 ;  /* 0x0000000b001f7202 */ /* 0x000fe20000000f00 */
[----:B--2---:R-:W-:Y:S02]  /*14540*/  IMAD.MOV.U32 R26, RZ, RZ, R6 ;  /* 0x000000ffff1a7224 */ /* 0x004fe400078e0006 */
[----:B------:R-:W2:Y:S01]  /*14550*/  LDL.LU R11, [R1+0x974] ;  /* 0x00097400010b7983 */ /* 0x000ea20000300800 */
[----:B----4-:R-:W-:-:S03]  /*14560*/  IMAD.MOV.U32 R24, RZ, RZ, R10 ;  /* 0x000000ffff187224 */ /* 0x010fc600078e000a */
[----:B------:R-:W2:Y:S01]  /*14570*/  LDL.LU R10, [R1+0x970] ;  /* 0x00097000010a7983 */ /* 0x000ea20000300800 */
[----:B------:R-:W-:-:S03]  /*14580*/  MOV R25, R7 ;  /* 0x0000000700197202 */ /* 0x000fc60000000f00 */
[----:B------:R-:W4:Y:S01]  /*14590*/  LDL.LU R7, [R1+0x96c] ;  /* 0x00096c0001077983 */ /* 0x000f220000300800 */
[----:B------:R-:W-:-:S03]  /*145a0*/  MOV R27, R9 ;  /* 0x00000009001b7202 */ /* 0x000fc60000000f00 */
[----:B------:R-:W4:Y:S01]  /*145b0*/  LDL.LU R6, [R1+0x968] ;  /* 0x0009680001067983 */ /* 0x000f220000300800 */
[----:B------:R-:W-:-:S03]  /*145c0*/  IMAD.MOV.U32 R42, RZ, RZ, R4 ;  /* 0x000000ffff2a7224 */ /* 0x000fc600078e0004 */
[----:B------:R-:W2:Y:S01]  /*145d0*/  LDL.LU R9, [R1+0x964] ;  /* 0x0009640001097983 */ /* 0x000ea20000300800 */
[----:B---3--:R-:W-:Y:S01]  /*145e0*/  MOV R41, R5 ;  /* 0x0000000500297202 */ /* 0x008fe20000000f00 */
[----:B------:R-:W-:Y:S02]  /*145f0*/  IMAD.MOV.U32 R40, RZ, RZ, R8 ;  /* 0x000000ffff287224 */ /* 0x000fe400078e0008 */
[----:B------:R-:W2:Y:S04]  /*14600*/  LDL.LU R8, [R1+0x960] ;  /* 0x0009600001087983 */ /* 0x000ea80000300800 */
[----:B------:R-:W4:Y:S04]  /*14610*/  LDL.LU R5, [R1+0x95c] ;  /* 0x00095c0001057983 */ /* 0x000f280000300800 */
[----:B------:R-:W4:Y:S04]  /*14620*/  LDL.LU R4, [R1+0x958] ;  /* 0x0009580001047983 */ /* 0x000f280000300800 */
[----:B------:R-:W3:Y:S04]  /*14630*/  LDL.LU R43, [R1+0x11c] ;  /* 0x00011c00012b7983 */ /* 0x000ee80000300800 */
[----:B------:R-:W2:Y:S04]  /*14640*/  LDL.LU R16, [R1+0x70] ;  /* 0x0000700001107983 */ /* 0x000ea80000300800 */
[----:B------:R-:W3:Y:S04]  /*14650*/  LDL.LU R17, [R1+0x74] ;  /* 0x0000740001117983 */ /* 0x000ee80000300800 */
[----:B------:R-:W3:Y:S04]  /*14660*/  LDL.LU R18, [R1+0x78] ;  /* 0x0000780001127983 */ /* 0x000ee80000300800 */
[----:B------:R-:W3:Y:S01]  /*14670*/  LDL.LU R19, [R1+0x7c] ;  /* 0x00007c0001137983 */ /* 0x000ee20000300800 */
[C---:B----4-:R-:W-:Y:S08]  /*14680*/  HMMA.16816.F32 R12, R32.reuse, R46, R4 ;  /* 0x0000002e200c723c */ /* 0x050ff00000001804 */
[----:B--2---:R-:W-:Y:S01]  /*14690*/  HMMA.16816.F32 R4, R32, R48, R8 ;  /* 0x000000302004723c */ /* 0x004fe20000001808 */
[----:B------:R-:W2:Y:S11]  /*146a0*/  LDL.LU R8, [R1+0x50] ;  /* 0x0000500001087983 */ /* 0x000eb60000300800 */
[----:B------:R-:W-:Y:S03]  /*146b0*/  @!UPT UIADD3 URZ, URZ, URZ, URZ ;  /* 0x0000003f3f3ff290 */ /* 0x000fe6000fffe03f */
[----:B------:R0:W-:Y:S04]  /*146c0*/  STL.64 [R1+0x320], R12 ;  /* 0x0003200c01007387 */ /* 0x0001e80000100a00 */
[----:B------:R1:W-:Y:S04]  /*146d0*/  STL.64 [R1+0x328], R14 ;  /* 0x0003280e01007387 */ /* 0x0003e80000100a00 */
[----:B------:R-:W-:Y:S04]  /*146e0*/  STL.64 [R1+0x300], R4 ;  /* 0x0003000401007387 */ /* 0x000fe80000100a00 */
[----:B------:R-:W-:Y:S04]  /*146f0*/  STL.64 [R1+0x308], R6 ;  /* 0x0003080601007387 */ /* 0x000fe80000100a00 */
[----:B------:R-:W2:Y:S04]  /*14700*/  LDL.LU R9, [R1+0x54] ;  /* 0x0000540001097983 */ /* 0x000ea80000300800 */
[----:B------:R-:W2:Y:S04]  /*14710*/  LDL.LU R10, [R1+0x58] ;  /* 0x00005800010a7983 */ /* 0x000ea80000300800 */
[----:B------:R-:W2:Y:S04]  /*14720*/  LDL.LU R11, [R1+0x5c] ;  /* 0x00005c00010b7983 */ /* 0x000ea80000300800 */
[----:B------:R-:W4:Y:S04]  /*14730*/  LDSM.16.M88.4 R4, [R3+0x24600] ;  /* 0x024600000304783b */ /* 0x000f280000000200 */
[----:B0-----:R-:W2:Y:S04]  /*14740*/  LDL.LU R12, [R1+0x60] ;  /* 0x00006000010c7983 */ /* 0x001ea80000300800 */
[----:B------:R-:W2:Y:S04]  /*14750*/  LDL.LU R13, [R1+0x64] ;  /* 0x00006400010d7983 */ /* 0x000ea80000300800 */
[----:B-1----:R-:W2:Y:S04]  /*14760*/  LDL.LU R14, [R1+0x68] ;  /* 0x00006800010e7983 */ /* 0x002ea80000300800 */
[----:B------:R-:W2:Y:S04]  /*14770*/  LDL.LU R15, [R1+0x6c] ;  /* 0x00006c00010f7983 */ /* 0x000ea80000300800 */
[----:B----4-:R-:W-:Y:S04]  /*14780*/  STL.64 [R1+0x8e0], R6 ;  /* 0x0008e00601007387 */ /* 0x010fe80000100a00 */
[----:B------:R0:W-:Y:S04]  /*14790*/  STL.64 [R1+0x8d8], R4 ;  /* 0x0008d80401007387 */ /* 0x0001e80000100a00 */
[----:B0-----:R-:W4:Y:S04]  /*147a0*/  LDL.LU R4, [R1+0xb0] ;  /* 0x0000b00001047983 */ /* 0x001f280000300800 */
[----:B------:R-:W4:Y:S04]  /*147b0*/  LDL.LU R5, [R1+0xb4] ;  /* 0x0000b40001057983 */ /* 0x000f280000300800 */
[----:B------:R-:W4:Y:S04]  /*147c0*/  LDL.LU R6, [R1+0xb8] ;  /* 0x0000b80001067983 */ /* 0x000f280000300800 */
[----:B------:R-:W4:Y:S01]  /*147d0*/  LDL.LU R7, [R1+0xbc] ;  /* 0x0000bc0001077983 */ /* 0x000f220000300800 */
[C---:B------:R-:W-:Y:S08]  /*147e0*/  HMMA.16816.F32 R24, R52.reuse, R36, R24 ;  /* 0x000000243418723c */ /* 0x040ff00000001818 */
[----:B---3--:R-:W-:Y:S08]  /*147f0*/  HMMA.16816.F32 R40, R52, R38, R40 ;  /* 0x000000263428723c */ /* 0x008ff00000001828 */
[----:B--2---:R-:W-:Y:S01]  /*14800*/  HMMA.16816.F32 R8, R32, R50, R8 ;  /* 0x000000322008723c */ /* 0x004fe20000001808 */
[----:B------:R-:W2:Y:S11]  /*14810*/  LDL.LU R32, [R1+0xc0] ;  /* 0x0000c00001207983 */ /* 0x000eb60000300800 */
[----:B------:R-:W-:Y:S11]  /*14820*/  @!UPT UIADD3 URZ, URZ, URZ, URZ ;  /* 0x0000003f3f3ff290 */ /* 0x000ff6000fffe03f */
[----:B------:R-:W-:Y:S04]  /*14830*/  STL.64 [R1+0x2e0], R8 ;  /* 0x0002e00801007387 */ /* 0x000fe80000100a00 */
[----:B------:R-:W-:Y:S04]  /*14840*/  STL.64 [R1+0x2e8], R10 ;  /* 0x0002e80a01007387 */ /* 0x000fe80000100a00 */
[----:B------:R-:W0:Y:S04]  /*14850*/  LDSM.16.M88.4 R8, [R3+0x24800] ;  /* 0x024800000308783b */ /* 0x000e280000000200 */
[----:B------:R-:W2:Y:S04]  /*14860*/  LDL.LU R33, [R1+0xc4] ;  /* 0x0000c40001217983 */ /* 0x000ea80000300800 */
[----:B------:R-:W2:Y:S04]  /*14870*/  LDL.LU R34, [R1+0xc8] ;  /* 0x0000c80001227983 */ /* 0x000ea80000300800 */
[----:B------:R-:W2:Y:S04]  /*14880*/  LDL.LU R35, [R1+0xcc] ;  /* 0x0000cc0001237983 */ /* 0x000ea80000300800 */
[----:B0-----:R-:W-:Y:S04]  /*14890*/  STL.64 [R1+0x858], R10 ;  /* 0x0008580a01007387 */ /* 0x001fe80000100a00 */
[----:B------:R0:W-:Y:S04]  /*148a0*/  STL.64 [R1+0x850], R8 ;  /* 0x0008500801007387 */ /* 0x0001e80000100a00 */
[----:B0-----:R-:W3:Y:S04]  /*148b0*/  LDL.LU R8, [R1+0xd0] ;  /* 0x0000d00001087983 */ /* 0x001ee80000300800 */
[----:B------:R-:W3:Y:S04]  /*148c0*/  LDL.LU R9, [R1+0xd4] ;  /* 0x0000d40001097983 */ /* 0x000ee80000300800 */
[----:B------:R-:W3:Y:S04]  /*148d0*/  LDL.LU R10, [R1+0xd8] ;  /* 0x0000d800010a7983 */ /* 0x000ee80000300800 */
[----:B------:R-:W3:Y:S04]  /*148e0*/  LDL.LU R11, [R1+0xdc] ;  /* 0x0000dc00010b7983 */ /* 0x000ee80000300800 */
[----:B------:R-:W-:Y:S04]  /*148f0*/  STL.64 [R1+0x120], R24 ;  /* 0x0001201801007387 */ /* 0x000fe80000100a00 */
[----:B------:R0:W-:Y:S04]  /*14900*/  STL.64 [R1+0x128], R26 ;  /* 0x0001281a01007387 */ /* 0x0001e80000100a00 */
[----:B0-----:R-:W2:Y:S04]  /*14910*/  LDL.LU.64 R26, [R1+0x950] ;  /* 0x00095000011a7983 */ /* 0x001ea80000300a00 */
[----:B------:R-:W2:Y:S04]  /*14920*/  LDL.LU.64 R24, [R1+0x948] ;  /* 0x0009480001187983 */ /* 0x000ea80000300a00 */
[----:B------:R-:W-:Y:S04]  /*14930*/  STL.64 [R1+0x110], R40 ;  /* 0x0001102801007387 */ /* 0x000fe80000100a00 */
[----:B------:R0:W-:Y:S04]  /*14940*/  STL.64 [R1+0x118], R42 ;  /* 0x0001182a01007387 */ /* 0x0001e80000100a00 */
[----:B0-----:R-:W2:Y:S04]  /*14950*/  LDL.LU.64 R42, [R1+0x940] ;  /* 0x00094000012a7983 */ /* 0x001ea80000300a00 */
[----:B------:R-:W2:Y:S01]  /*14960*/  LDL.LU.64 R40, [R1+0x938] ;  /* 0x0009380001287983 */ /* 0x000ea20000300a00 */
[C---:B------:R-:W-:Y:S08]  /*14970*/  HMMA.16816.F32 R56, R52.reuse, R44, R56 ;  /* 0x0000002c3438723c */ /* 0x040ff00000001838 */
[C---:B----4-:R-:W-:Y:S08]  /*14980*/  HMMA.16816.F32 R4, R52.reuse, R50, R4 ;  /* 0x000000323404723c */ /* 0x050ff00000001804 */
[C---:B---3--:R-:W-:Y:S08]  /*14990*/  HMMA.16816.F32 R8, R52.reuse, R46, R8 ;  /* 0x0000002e3408723c */ /* 0x048ff00000001808 */
[C---:B--2---:R-:W-:Y:S08]  /*149a0*/  HMMA.16816.F32 R20, R52.reuse, R42, R20 ;  /* 0x0000002a3414723c */ /* 0x044ff00000001814 */
[C---:B------:R-:W-:Y:S11]  /*149b0*/  HMMA.16816.F32 R28, R52.reuse, R40, R28 ;  /* 0x00000028341c723c */ /* 0x040ff6000000181c */
[----:B------:R-:W-:Y:S11]  /*149c0*/  @!UPT UIADD3 URZ, URZ, URZ, URZ ;  /* 0x0000003f3f3ff290 */ /* 0x000ff6000fffe03f */
[----:B------:R-:W-:Y:S01]  /*149d0*/  @!UPT UIADD3 URZ, URZ, URZ, URZ ;  /* 0x0000003f3f3ff290 */ /* 0x000fe2000fffe03f */
[----:B------:R-:W-:Y:S04]  /*149e0*/  STL.64 [R1+0x100], R28 ;  /* 0x0001001c01007387 */ /* 0x000fe80000100a00 */
[----:B------:R0:W-:Y:S04]  /*149f0*/  STL.64 [R1+0x108], R30 ;  /* 0x0001081e01007387 */ /* 0x0001e80000100a00 */
[----:B0-----:R-:W2:Y:S04]  /*14a00*/  LDL.LU.64 R30, [R1+0x930] ;  /* 0x00093000011e7983 */ /* 0x001ea80000300a00 */
[----:B------:R-:W2:Y:S04]  /*14a10*/  LDL.LU.64 R28, [R1+0x928] ;  /* 0x00092800011c7983 */ /* 0x000ea80000300a00 */
[----:B------:R-:W-:Y:S04]  /*14a20*/  STL.64 [R1+0xf0], R20 ;  /* 0x0000f01401007387 */ /* 0x000fe80000100a00 */
[----:B------:R0:W-:Y:S04]  /*14a30*/  STL.64 [R1+0xf8], R22 ;  /* 0x0000f81601007387 */ /* 0x0001e80000100a00 */
[----:B0-----:R-:W3:Y:S04]  /*14a40*/  LDL.LU.64 R22, [R1+0x920] ;  /* 0x0009200001167983 */ /* 0x001ee80000300a00 */
[----:B------:R-:W3:Y:S04]  /*14a50*/  LDL.LU.64 R20, [R1+0x918] ;  /* 0x0009180001147983 */ /* 0x000ee80000300a00 */
[----:B------:R-:W-:Y:S04]  /*14a60*/  STL.64 [R1+0xe0], R56 ;  /* 0x0000e03801007387 */ /* 0x000fe80000100a00 */
[----:B------:R0:W-:Y:S04]  /*14a70*/  STL.64 [R1+0xe8], R58 ;  /* 0x0000e83a01007387 */ /* 0x0001e80000100a00 */
[----:B0-----:R-:W2:Y:S04]  /*14a80*/  LDL.LU.64 R58, [R1+0x910] ;  /* 0x00091000013a7983 */ /* 0x001ea80000300a00 */
[----:B------:R-:W2:Y:S04]  /*14a90*/  LDL.LU.64 R56, [R1+0x908] ;  /* 0x0009080001387983 */ /* 0x000ea80000300a00 */
[----:B------:R-:W-:Y:S04]  /*14aa0*/  STL.64 [R1+0xd0], R8 ;  /* 0x0000d00801007387 */ /* 0x000fe80000100a00 */
[----:B------:R0:W-:Y:S02]  /*14ab0*/  STL.64 [R1+0xd8], R10 ;  /* 0x0000d80a01007387 */ /* 0x0001e40000100a00 */
[----:B0-----:R-:W-:Y:S02]  /*14ac0*/  HMMA.16816.F32 R8, R52, R48, R32 ;  /* 0x000000303408723c */ /* 0x001fe40000001820 */
[----:B------:R-:W-:Y:S04]  /*14ad0*/  STL.64 [R1+0x900], R50 ;  /* 0x0009003201007387 */ /* 0x000fe80000100a00 */
[----:B------:R-:W0:Y:S11]  /*14ae0*/  LDSM.16.M88.4 R32, [R3+0x24a00] ;  /* 0x024a00000320783b */ /* 0x000e360000000200 */
[----:B------:R-:W-:Y:S06]  /*14af0*/  @!UPT UIADD3 URZ, URZ, URZ, URZ ;  /* 0x0000003f3f3ff290 */ /* 0x000fec000fffe03f */
[----:B------:R-:W-:Y:S04]  /*14b00*/  STL.64 [R1+0xc0], R8 ;  /* 0x0000c00801007387 */ /* 0x000fe80000100a00 */
[----:B------:R2:W-:Y:S04]  /*14b10*/  STL.64 [R1+0xc8], R10 ;  /* 0x0000c80a01007387 */ /* 0x0005e80000100a00 */
[----:B------:R-:W-:Y:S04]  /*14b20*/  STL.64 [R1+0x8f8], R48 ;  /* 0x0008f83001007387 */ /* 0x000fe80000100a00 */
[----:B------:R-:W-:Y:S04]  /*14b30*/  STL.64 [R1+0xb0], R4 ;  /* 0x0000b00401007387 */ /* 0x000fe80000100a00 */
[----:B------:R1:W-:Y:S04]  /*14b40*/  STL.64 [R1+0xb8], R6 ;  /* 0x0000b80601007387 */ /* 0x0003e80000100a00 */
[----:B------:R-:W4:Y:S01]  /*14b50*/  LDL R55, [R1+0x2a0] ;  /* 0x0002a00001377983 */ /* 0x000f220000100800 */
[C---:B--2---:R-:W-:Y:S08]  /*14b60*/  HMMA.16816.F32 R8, R56.reuse, R36, R28 ;  /* 0x000000243808723c */ /* 0x044ff0000000181c */
[C---:B-1----:R-:W-:Y:S01]  /*14b70*/  HMMA.16816.F32 R4, R56.reuse, R38, R24 ;  /* 0x000000263804723c */ /* 0x042fe20000001818 */
[----:B----4-:R-:W-:Y:S04]  /*14b80*/  STL [R1+0x828], R55 ;  /* 0x0008283701007387 */ /* 0x010fe80000100800 */
[----:B------:R-:W-:Y:S10]  /*14b90*/  STL.64 [R1+0x8f0], R38 ;  /* 0x0008f02601007387 */ /* 0x000ff40000100a00 */
[----:B------:R-:W-:Y:S04]  /*14ba0*/  STL.64 [R1+0xa0], R8 ;  /* 0x0000a00801007387 */ /* 0x000fe80000100a00 */
[----:B------:R3:W-:Y:S04]  /*14bb0*/  STL.64 [R1+0xa8], R10 ;  /* 0x0000a80a01007387 */ /* 0x0007e80000100a00 */
[----:B------:R-:W-:Y:S04]  /*14bc0*/  STL.64 [R1+0x8e8], R36 ;  /* 0x0008e82401007387 */ /* 0x000fe80000100a00 */
[----:B------:R-:W-:Y:S01]  /*14bd0*/  STL.64 [R1+0x90], R4 ;  /* 0x0000900401007387 */ /* 0x000fe20000100a00 */
[C---:B---3--:R-:W-:Y:S03]  /*14be0*/  HMMA.16816.F32 R8, R56.reuse, R40, R20 ;  /* 0x000000283808723c */ /* 0x048fe60000001814 */
[----:B------:R1:W-:Y:S05]  /*14bf0*/  STL.64 [R1+0x98], R6 ;  /* 0x0000980601007387 */ /* 0x0003ea0000100a00 */
[C---:B-1----:R-:W-:Y:S01]  /*14c00*/  HMMA.16816.F32 R4, R56.reuse, R42, R16 ;  /* 0x0000002a3804723c */ /* 0x042fe20000001810 */
[----:B------:R-:W-:Y:S11]  /*14c10*/  STL.64 [R1+0x8b8], R42 ;  /* 0x0008b82a01007387 */ /* 0x000ff60000100a00 */
[----:B------:R-:W-:Y:S03]  /*14c20*/  @!UPT UIADD3 URZ, URZ, URZ, URZ ;  /* 0x0000003f3f3ff290 */ /* 0x000fe6000fffe03f */
[----:B------:R-:W-:Y:S04]  /*14c30*/  STL.64 [R1+0x80], R8 ;  /* 0x0000800801007387 */ /* 0x000fe80000100a00 */
[----:B------:R-:W-:Y:S04]  /*14c40*/  STL.64 [R1+0x88], R10 ;  /* 0x0000880a01007387 */ /* 0x000fe80000100a00 */
[----:B------:R-:W-:Y:S04]  /*14c50*/  STL.64 [R1+0x8b0], R40 ;  /* 0x0008b02801007387 */ /* 0x000fe80000100a00 */
[----:B------:R-:W-:Y:S04]  /*14c60*/  STL.64 [R1+0x380], R4 ;  /* 0x0003800401007387 */ /* 0x000fe80000100a00 */
[----:B------:R1:W-:Y:S04]  /*14c70*/  STL.64 [R1+0x388], R6 ;  /* 0x0003880601007387 */ /* 0x0003e80000100a00 */
[----:B------:R-:W2:Y:S04]  /*14c80*/  LDL.LU R16, [R1+0x280] ;  /* 0x0002800001107983 */ /* 0x000ea80000300800 */
[----:B------:R-:W2:Y:S04]  /*14c90*/  LDL.LU R17, [R1+0x284] ;  /* 0x0002840001117983 */ /* 0x000ea80000300800 */
[----:B------:R-:W3:Y:S04]  /*14ca0*/  LDL.LU R18, [R1+0x288] ;  /* 0x0002880001127983 */ /* 0x000ee80000300800 */
[----:B------:R-:W3:Y:S01]  /*14cb0*/  LDL.LU R19, [R1+0x28c] ;  /* 0x00028c0001137983 */ /* 0x000ee20000300800 */
[C---:B-1----:R-:W-:Y:S03]  /*14cc0*/  HMMA.16816.F32 R4, R56.reuse, R44, R12 ;  /* 0x0000002c3804723c */ /* 0x042fe6000000180c */
[----:B---3--:R-:W-:Y:S04]  /*14cd0*/  STL.64 [R1+0x838], R18 ;  /* 0x0008381201007387 */ /* 0x008fe80000100a00 */
[----:B--2---:R-:W-:Y:S04]  /*14ce0*/  STL.64 [R1+0x830], R16 ;  /* 0x0008301001007387 */ /* 0x004fe80000100a00 */
[----:B------:R-:W2:Y:S11]  /*14cf0*/  LDL.LU R24, [R1+0x160] ;  /* 0x0001600001187983 */ /* 0x000eb60000300800 */
[----:B------:R-:W-:Y:S01]  /*14d00*/  @!UPT UIADD3 URZ, URZ, URZ, URZ ;  /* 0x0000003f3f3ff290 */ /* 0x000fe2000fffe03f */
[----:B------:R-:W-:Y:S04]  /*14d10*/  STL.64 [R1+0x370], R4 ;  /* 0x0003700401007387 */ /* 0x000fe80000100a00 */
[----:B------:R-:W-:Y:S04]  /*14d20*/  STL.64 [R1+0x378], R6 ;  /* 0x0003780601007387 */ /* 0x000fe80000100a00 */
[----:B------:R-:W2:Y:S04]  /*14d30*/  LDL.LU R25, [R1+0x164] ;  /* 0x0001640001197983 */ /* 0x000ea80000300800 */
[----:B------:R-:W3:Y:S04]  /*14d40*/  LDL.LU R26, [R1+0x168] ;  /* 0x00016800011a7983 */ /* 0x000ee80000300800 */
[----:B------:R-:W3:Y:S04]  /*14d50*/  LDL.LU R27, [R1+0x16c] ;  /* 0x00016c00011b7983 */ /* 0x000ee80000300800 */
[----:B---3--:R-:W-:Y:S04]  /*14d60*/  STL.64 [R1+0x848], R26 ;  /* 0x0008481a01007387 */ /* 0x008fe80000100a00 */
[----:B--2---:R-:W-:Y:S04]  /*14d70*/  STL.64 [R1+0x840], R24 ;  /* 0x0008401801007387 */ /* 0x004fe80000100a00 */
[----:B------:R-:W2:Y:S04]  /*14d80*/  LDL.LU R28, [R1+0x170] ;  /* 0x00017000011c7983 */ /* 0x000ea80000300800 */
[----:B------:R-:W2:Y:S04]  /*14d90*/  LDL.LU R29, [R1+0x174] ;  /* 0x00017400011d7983 */ /* 0x000ea80000300800 */
[----:B------:R-:W3:Y:S04]  /*14da0*/  LDL.LU R30, [R1+0x178] ;  /* 0x00017800011e7983 */ /* 0x000ee80000300800 */
[----:B------:R-:W3:Y:S04]  /*14db0*/  LDL.LU R31, [R1+0x17c] ;  /* 0x00017c00011f7983 */ /* 0x000ee80000300800 */
[----:B---3--:R-:W-:Y:S04]  /*14dc0*/  STL.64 [R1+0x868], R30 ;  /* 0x0008681e01007387 */ /* 0x008fe80000100a00 */
[----:B--2---:R1:W-:Y:S04]  /*14dd0*/  STL.64 [R1+0x860], R28 ;  /* 0x0008601c01007387 */ /* 0x0043e80000100a00 */
[----:B------:R-:W2:Y:S04]  /*14de0*/  LDL.LU R52, [R1+0x180] ;  /* 0x0001800001347983 */ /* 0x000ea80000300800 */
        /* <DEDUP_REMOVED lines=11> */
[----:B-1----:R-:W3:Y:S04]  /*14ea0*/  LDL.LU R28, [R1+0x1c0] ;  /* 0x0001c000011c7983 */ /* 0x002ee80000300800 */
[----:B------:R-:W3:Y:S04]  /*14eb0*/  LDL.LU R29, [R1+0x1c4] ;  /* 0x0001c400011d7983 */ /* 0x000ee80000300800 */
[----:B------:R-:W4:Y:S04]  /*14ec0*/  LDL.LU R30, [R1+0x1c8] ;  /* 0x0001c800011e7983 */ /* 0x000f280000300800 */
[----:B------:R-:W4:Y:S04]  /*14ed0*/  LDL.LU R31, [R1+0x1cc] ;  /* 0x0001cc00011f7983 */ /* 0x000f280000300800 */
[----:B----4-:R-:W-:Y:S04]  /*14ee0*/  STL.64 [R1+0x898], R30 ;  /* 0x0008981e01007387 */ /* 0x010fe80000100a00 */
[----:B---3--:R1:W-:Y:S04]  /*14ef0*/  STL.64 [R1+0x890], R28 ;  /* 0x0008901c01007387 */ /* 0x0083e80000100a00 */
[----:B--2---:R-:W2:Y:S04]  /*14f00*/  LDL.LU R8, [R1+0x1e0] ;  /* 0x0001e00001087983 */ /* 0x004ea80000300800 */
        /* <DEDUP_REMOVED lines=13> */
[----:B------:R-:W2:Y:S04]  /*14fe0*/  LDL.LU R10, [R1+0x208] ;  /* 0x00020800010a7983 */ /* 0x000ea80000300800 */
[----:B------:R-:W2:Y:S04]  /*14ff0*/  LDL.LU R11, [R1+0x20c] ;  /* 0x00020c00010b7983 */ /* 0x000ea80000300800 */
[----:B------:R-:W3:Y:S04]  /*15000*/  LDL.LU R4, [R1+0x230] ;  /* 0x0002300001047983 */ /* 0x000ee80000300800 */
[----:B------:R-:W3:Y:S04]  /*15010*/  LDL.LU R5, [R1+0x234] ;  /* 0x0002340001057983 */ /* 0x000ee80000300800 */
[----:B------:R-:W3:Y:S04]  /*15020*/  LDL.LU R6, [R1+0x238] ;  /* 0x0002380001067983 */ /* 0x000ee80000300800 */
[----:B------:R-:W3:Y:S04]  /*15030*/  LDL.LU R7, [R1+0x23c] ;  /* 0x00023c0001077983 */ /* 0x000ee80000300800 */
[----:B------:R-:W4:Y:S04]  /*15040*/  LDL.LU R36, [R1+0x240] ;  /* 0x0002400001247983 */ /* 0x000f280000300800 */
[----:B------:R-:W4:Y:S04]  /*15050*/  LDL.LU R37, [R1+0x244] ;  /* 0x0002440001257983 */ /* 0x000f280000300800 */
[----:B------:R-:W4:Y:S04]  /*15060*/  LDL.LU R38, [R1+0x248] ;  /* 0x0002480001267983 */ /* 0x000f280000300800 */
[----:B------:R-:W4:Y:S04]  /*15070*/  LDL.LU R39, [R1+0x24c] ;  /* 0x00024c0001277983 */ /* 0x000f280000300800 */
[----:B------:R-:W2:Y:S04]  /*15080*/  LDL.LU R48, [R1+0x250] ;  /* 0x0002500001307983 */ /* 0x000ea80000300800 */
[----:B------:R-:W2:Y:S04]  /*15090*/  LDL.LU R49, [R1+0x254] ;  /* 0x0002540001317983 */ /* 0x000ea80000300800 */
[----:B------:R-:W2:Y:S04]  /*150a0*/  LDL.LU R50, [R1+0x258] ;  /* 0x0002580001327983 */ /* 0x000ea80000300800 */
[----:B------:R-:W2:Y:S04]  /*150b0*/  LDL.LU R51, [R1+0x25c] ;  /* 0x00025c0001337983 */ /* 0x000ea80000300800 */
[----:B-1----:R-:W3:Y:S04]  /*150c0*/  LDL.LU R28, [R1+0x220] ;  /* 0x00022000011c7983 */ /* 0x002ee80000300800 */
[----:B------:R-:W3:Y:S04]  /*150d0*/  LDL.LU R29, [R1+0x224] ;  /* 0x00022400011d7983 */ /* 0x000ee80000300800 */
        /* <DEDUP_REMOVED lines=23> */
[----:B------:R-:W0:Y:S04]  /*15250*/  LDL.LU R12, [R1+0x270] ;  /* 0x00027000010c7983 */ /* 0x000e280000300800 */
[----:B------:R-:W0:Y:S04]  /*15260*/  LDL.LU R13, [R1+0x274] ;  /* 0x00027400010d7983 */ /* 0x000e280000300800 */
[----:B------:R-:W0:Y:S04]  /*15270*/  LDL.LU R14, [R1+0x278] ;  /* 0x00027800010e7983 */ /* 0x000e280000300800 */
[----:B------:R-:W0:Y:S01]  /*15280*/  LDL.LU R15, [R1+0x27c] ;  /* 0x00027c00010f7983 */ /* 0x000e220000300800 */
[C---:B--2---:R-:W-:Y:S11]  /*15290*/  HMMA.16816.F32 R48, R56.reuse, R46, R48 ;  /* 0x0000002e3830723c */ /* 0x044ff60000001830 */
[----:B------:R-:W-:Y:S11]  /*152a0*/  @!UPT UIADD3 URZ, URZ, URZ, URZ ;  /* 0x0000003f3f3ff290 */ /* 0x000ff6000fffe03f */
[----:B------:R-:W-:Y:S01]  /*152b0*/  @!UPT UIADD3 URZ, URZ, URZ, URZ ;  /* 0x0000003f3f3ff290 */ /* 0x000fe2000fffe03f */
[----:B------:R-:W-:Y:S04]  /*152c0*/  STL.64 [R1+0x250], R48 ;  /* 0x0002503001007387 */ /* 0x000fe80000100a00 */
[----:B------:R1:W-:Y:S04]  /*152d0*/  STL.64 [R1+0x258], R50 ;  /* 0x0002583201007387 */ /* 0x0003e80000100a00 */
[----:B-1----:R-:W3:Y:S04]  /*152e0*/  LDL.LU.64 R50, [R1+0x900] ;  /* 0x0009000001327983 */ /* 0x002ee80000300a00 */
[----:B------:R-:W4:Y:S02]  /*152f0*/  LDL.LU.64 R48, [R1+0x8f8] ;  /* 0x0008f80001307983 */ /* 0x000f240000300a00 */
[C---:B----4-:R-:W-:Y:S08]  /*15300*/  HMMA.16816.F32 R36, R56.reuse, R48, R36 ;  /* 0x000000303824723c */ /* 0x050ff00000001824 */
[----:B---3--:R-:W-:Y:S11]  /*15310*/  HMMA.16816.F32 R56, R56, R50, R4 ;  /* 0x000000323838723c */ /* 0x008ff60000001804 */
[----:B------:R-:W-:Y:S04]  /*15320*/  @!UPT UIADD3 URZ, URZ, URZ, URZ ;  /* 0x0000003f3f3ff290 */ /* 0x000fe8000fffe03f */
[----:B------:R-:W-:Y:S04]  /*15330*/  STL.64 [R1+0x240], R36 ;  /* 0x0002402401007387 */ /* 0x000fe80000100a00 */
[----:B------:R1:W-:Y:S04]  /*15340*/  STL.64 [R1+0x248], R38 ;  /* 0x0002482601007387 */ /* 0x0003e80000100a00 */
[----:B-1----:R-:W2:Y:S04]  /*15350*/  LDL.LU.64 R38, [R1+0x8f0] ;  /* 0x0008f00001267983 */ /* 0x002ea80000300a00 */
[----:B------:R-:W3:Y:S04]  /*15360*/  LDL.LU.64 R36, [R1+0x8e8] ;  /* 0x0008e80001247983 */ /* 0x000ee80000300a00 */
[----:B------:R-:W3:Y:S04]  /*15370*/  LDL.LU.64 R6, [R1+0x8e0] ;  /* 0x0008e00001067983 */ /* 0x000ee80000300a00 */
[----:B------:R-:W3:Y:S04]  /*15380*/  LDL.LU.64 R4, [R1+0x8d8] ;  /* 0x0008d80001047983 */ /* 0x000ee80000300a00 */
[----:B------:R1:W-:Y:S04]  /*15390*/  STL.64 [R1+0x230], R56 ;  /* 0x0002303801007387 */ /* 0x0003e80000100a00 */
[----:B------:R4:W-:Y:S04]  /*153a0*/  STL.64 [R1+0x238], R58 ;  /* 0x0002383a01007387 */ /* 0x0009e80000100a00 */
[----:B-1----:R-:W2:Y:S04]  /*153b0*/  LDL.LU R56, [R1+0x130] ;  /* 0x0001300001387983 */ /* 0x002ea80000300800 */
[----:B------:R-:W2:Y:S01]  /*153c0*/  LDL.LU R57, [R1+0x134] ;  /* 0x0001340001397983 */ /* 0x000ea20000300800 */
[----:B----4-:R-:W-:-:S03]  /*153d0*/  MOV R59, R61 ;  /* 0x0000003d003b7202 */ /* 0x010fc60000000f00 */
[----:B------:R-:W4:Y:S04]  /*153e0*/  LDL.LU R58, [R1+0x138] ;  /* 0x00013800013a7983 */ /* 0x000f280000300800 */
[----:B------:R-:W4:Y:S01]  /*153f0*/  LDL.LU R61, [R1+0x8d0] ;  /* 0x0008d000013d7983 */ /* 0x000f220000300800 */
[C---:B---3--:R-:W-:Y:S08]  /*15400*/  HMMA.16816.F32 R28, R4.reuse, R36, R28 ;  /* 0x00000024041c723c */ /* 0x048ff0000000181c */
[C---:B--2---:R-:W-:Y:S11]  /*15410*/  HMMA.16816.F32 R40, R4.reuse, R38, R40 ;  /* 0x000000260428723c */ /* 0x044ff60000001828 */
[----:B------:R-:W-:Y:S04]  /*15420*/  @!UPT UIADD3 URZ, URZ, URZ, URZ ;  /* 0x0000003f3f3ff290 */ /* 0x000fe8000fffe03f */
[----:B------:R-:W-:Y:S04]  /*15430*/  STL.64 [R1+0x220], R28 ;  /* 0x0002201c01007387 */ /* 0x000fe80000100a00 */
[----:B------:R1:W-:Y:S04]  /*15440*/  STL.64 [R1+0x228], R30 ;  /* 0x0002281e01007387 */ /* 0x0003e80000100a00 */
[----:B-1----:R-:W2:Y:S04]  /*15450*/  LDL.LU.64 R30, [R1+0x8c8] ;  /* 0x0008c800011e7983 */ /* 0x002ea80000300a00 */
[----:B------:R-:W2:Y:S04]  /*15460*/  LDL.LU.64 R28, [R1+0x8c0] ;  /* 0x0008c000011c7983 */ /* 0x000ea80000300a00 */
[----:B------:R-:W-:Y:S04]  /*15470*/  STL.64 [R1+0x210], R40 ;  /* 0x0002102801007387 */ /* 0x000fe80000100a00 */
[----:B------:R1:W-:Y:S04]  /*15480*/  STL.64 [R1+0x218], R42 ;  /* 0x0002182a01007387 */ /* 0x0003e80000100a00 */
[----:B-1----:R-:W2:Y:S04]  /*15490*/  LDL.LU.64 R42, [R1+0x8b8] ;  /* 0x0008b800012a7983 */ /* 0x002ea80000300a00 */
[----:B------:R-:W3:Y:S02]  /*154a0*/  LDL.LU.64 R40, [R1+0x8b0] ;  /* 0x0008b00001287983 */ /* 0x000ee40000300a00 */
[C---:B---3--:R-:W-:Y:S11]  /*154b0*/  HMMA.16816.F32 R8, R4.reuse, R40, R8 ;  /* 0x000000280408723c */ /* 0x048ff60000001808 */
[----:B------:R-:W-:Y:S11]  /*154c0*/  @!UPT UIADD3 URZ, URZ, URZ, URZ ;  /* 0x0000003f3f3ff290 */ /* 0x000ff6000fffe03f */
[----:B------:R-:W-:Y:S01]  /*154d0*/  @!UPT UIADD3 URZ, URZ, URZ, URZ ;  /* 0x0000003f3f3ff290 */ /* 0x000fe2000fffe03f */
[----:B------:R-:W-:Y:S04]  /*154e0*/  STL.64 [R1+0x200], R8 ;  /* 0x0002000801007387 */ /* 0x000fe80000100a00 */
[----:B------:R1:W-:Y:S04]  /*154f0*/  STL.64 [R1+0x208], R10 ;  /* 0x0002080a01007387 */ /* 0x0003e80000100a00 */
[----:B-1----:R-:W3:Y:S04]  /*15500*/  LDL.LU.64 R10, [R1+0x8a8] ;  /* 0x0008a800010a7983 */ /* 0x002ee80000300a00 */
[----:B------:R-:W3:Y:S01]  /*15510*/  LDL.LU.64 R8, [R1+0x8a0] ;  /* 0x0008a00001087983 */ /* 0x000ee20000300a00 */
[C---:B--2---:R-:W-:Y:S11]  /*15520*/  HMMA.16816.F32 R28, R4.reuse, R42, R28 ;  /* 0x0000002a041c723c */ /* 0x044ff6000000181c */
[----:B------:R-:W-:Y:S11]  /*15530*/  @!UPT UIADD3 URZ, URZ, URZ, URZ ;  /* 0x0000003f3f3ff290 */ /* 0x000ff6000fffe03f */
[----:B------:R-:W-:Y:S01]  /*15540*/  @!UPT UIADD3 URZ, URZ, URZ, URZ ;  /* 0x0000003f3f3ff290 */ /* 0x000fe2000fffe03f */
[----:B------:R-:W-:Y:S04]  /*15550*/  STL.64 [R1+0x1f0], R28 ;  /* 0x0001f01c01007387 */ /* 0x000fe80000100a00 */
[----:B------:R1:W-:Y:S04]  /*15560*/  STL.64 [R1+0x1f8], R30 ;  /* 0x0001f81e01007387 */ /* 0x0003e80000100a00 */
[----:B-1----:R-:W2:Y:S04]  /*15570*/  LDL.LU.64 R30, [R1+0x898] ;  /* 0x00089800011e7983 */ /* 0x002ea80000300a00 */
[----:B------:R-:W2:Y:S01]  /*15580*/  LDL.LU.64 R28, [R1+0x890] ;  /* 0x00089000011c7983 */ /* 0x000ea20000300a00 */
[C---:B---3--:R-:W-:Y:S11]  /*15590*/  HMMA.16816.F32 R8, R4.reuse, R44, R8 ;  /* 0x0000002c0408723c */ /* 0x048ff60000001808 */
[----:B------:R-:W-:Y:S11]  /*155a0*/  @!UPT UIADD3 URZ, URZ, URZ, URZ ;  /* 0x0000003f3f3ff290 */ /* 0x000ff6000fffe03f */
[----:B------:R-:W-:Y:S01]  /*155b0*/  @!UPT UIADD3 URZ, URZ, URZ, URZ ;  /* 0x0000003f3f3ff290 */ /* 0x000fe2000fffe03f */
[----:B------:R-:W-:Y:S04]  /*155c0*/  STL.64 [R1+0x1e0], R8 ;  /* 0x0001e00801007387 */ /* 0x000fe80000100a00 */
[----:B------:R1:W-:Y:S04]  /*155d0*/  STL.64 [R1+0x1e8], R10 ;  /* 0x0001e80a01007387 */ /* 0x0003e80000100a00 */
[----:B-1----:R-:W3:Y:S04]  /*155e0*/  LDL.LU.64 R10, [R1+0x888] ;  /* 0x00088800010a7983 */ /* 0x002ee80000300a00 */
[----:B------:R-:W3:Y:S01]  /*155f0*/  LDL.LU.64 R8, [R1+0x880] ;  /* 0x0008800001087983 */ /* 0x000ee20000300a00 */
[C---:B------:R-:W-:Y:S08]  /*15600*/  HMMA.16816.F32 R52, R4.reuse, R46, R52 ;  /* 0x0000002e0434723c */ /* 0x040ff00000001834 */
        /* <DEDUP_REMOVED lines=9> */
[----:B------:R-:W2:Y:S01]  /*156a0*/  LDL.LU.64 R28, [R1+0x860] ;  /* 0x00086000011c7983 */ /* 0x000ea20000300a00 */
[----:B---3--:R-:W-:Y:S03]  /*156b0*/  HMMA.16816.F32 R4, R4, R50, R8 ;  /* 0x000000320404723c */ /* 0x008fe60000001808 */
[----:B------:R-:W3:Y:S04]  /*156c0*/  LDL.LU.64 R10, [R1+0x858] ;  /* 0x00085800010a7983 */ /* 0x000ee80000300a00 */
[----:B------:R-:W3:Y:S11]  /*156d0*/  LDL.LU.64 R8, [R1+0x850] ;  /* 0x0008500001087983 */ /* 0x000ef60000300a00 */
[----:B------:R-:W-:Y:S05]  /*156e0*/  @!UPT UIADD3 URZ, URZ, URZ, URZ ;  /* 0x0000003f3f3ff290 */ /* 0x000fea000fffe03f */
[----:B------:R1:W-:Y:S04]  /*156f0*/  STL.64 [R1+0x1b0], R4 ;  /* 0x0001b00401007387 */ /* 0x0003e80000100a00 */
[----:B------:R0:W-:Y:S04]  /*15700*/  STL.64 [R1+0x1b8], R6 ;  /* 0x0001b80601007387 */ /* 0x0001e80000100a00 */
[----:B-1----:R-:W2:Y:S04]  /*15710*/  LDL.LU R4, [R1+0x140] ;  /* 0x0001400001047983 */ /* 0x002ea80000300800 */
[----:B------:R-:W2:Y:S04]  /*15720*/  LDL.LU R5, [R1+0x144] ;  /* 0x0001440001057983 */ /* 0x000ea80000300800 */
[----:B0-----:R-:W2:Y:S04]  /*15730*/  LDL.LU R6, [R1+0x148] ;  /* 0x0001480001067983 */ /* 0x001ea80000300800 */
[----:B------:R-:W2:Y:S01]  /*15740*/  LDL.LU R7, [R1+0x14c] ;  /* 0x00014c0001077983 */ /* 0x000ea20000300800 */
[C---:B---3--:R-:W-:Y:S08]  /*15750*/  HMMA.16816.F32 R24, R8.reuse, R36, R24 ;  /* 0x000000240818723c */ /* 0x048ff00000001818 */
[C---:B------:R-:W-:Y:S11]  /*15760*/  HMMA.16816.F32 R16, R8.reuse, R38, R16 ;  /* 0x000000260810723c */ /* 0x040ff60000001810 */
[----:B------:R-:W-:Y:S04]  /*15770*/  @!UPT UIADD3 URZ, URZ, URZ, URZ ;  /* 0x0000003f3f3ff290 */ /* 0x000fe8000fffe03f */
[----:B------:R-:W-:Y:S04]  /*15780*/  STL.64 [R1+0x1a0], R24 ;  /* 0x0001a01801007387 */ /* 0x000fe80000100a00 */
[----:B------:R0:W-:Y:S04]  /*15790*/  STL.64 [R1+0x1a8], R26 ;  /* 0x0001a81a01007387 */ /* 0x0001e80000100a00 */
[----:B0-----:R-:W3:Y:S04]  /*157a0*/  LDL.LU.64 R26, [R1+0x848] ;  /* 0x00084800011a7983 */ /* 0x001ee80000300a00 */
[----:B------:R-:W3:Y:S04]  /*157b0*/  LDL.LU.64 R24, [R1+0x840] ;  /* 0x0008400001187983 */ /* 0x000ee80000300a00 */
[----:B------:R-:W-:Y:S04]  /*157c0*/  STL.64 [R1+0x190], R16 ;  /* 0x0001901001007387 */ /* 0x000fe80000100a00 */
[----:B------:R0:W-:Y:S04]  /*157d0*/  STL.64 [R1+0x198], R18 ;  /* 0x0001981201007387 */ /* 0x0001e80000100a00 */
[----:B0-----:R-:W4:Y:S04]  /*157e0*/  LDL.LU.64 R18, [R1+0x838] ;  /* 0x0008380001127983 */ /* 0x001f280000300a00 */
[----:B------:R-:W4:Y:S01]  /*157f0*/  LDL.LU.64 R16, [R1+0x830] ;  /* 0x0008300001107983 */ /* 0x000f220000300a00 */
[C---:B--2---:R-:W-:Y:S08]  /*15800*/  HMMA.16816.F32 R52, R8.reuse, R40, R52 ;  /* 0x000000280834723c */ /* 0x044ff00000001834 */
[C---:B------:R-:W-:Y:S08]  /*15810*/  HMMA.16816.F32 R28, R8.reuse, R42, R28 ;  /* 0x0000002a081c723c */ /* 0x040ff0000000181c */
[C---:B------:R-:W-:Y:S08]  /*15820*/  HMMA.16816.F32 R20, R8.reuse, R46, R20 ;  /* 0x0000002e0814723c */ /* 0x040ff00000001814 */
[----:B------:R-:W-:Y:S01]  /*15830*/  HMMA.16816.F32 R4, R8, R48, R4 ;  /* 0x000000300804723c */ /* 0x000fe20000001804 */
[----:B------:R-:W-:Y:S04]  /*15840*/  STL.64 [R1+0x180], R52 ;  /* 0x0001803401007387 */ /* 0x000fe80000100a00 */
[----:B------:R0:W-:Y:S04]  /*15850*/  STL.64 [R1+0x188], R54 ;  /* 0x0001883601007387 */ /* 0x0001e80000100a00 */
[----:B0-----:R-:W2:Y:S04]  /*15860*/  LDL.LU R55, [R1+0x828] ;  /* 0x0008280001377983 */ /* 0x001ea80000300800 */
[----:B------:R-:W-:Y:S04]  /*15870*/  STL.64 [R1+0x170], R28 ;  /* 0x0001701c01007387 */ /* 0x000fe80000100a00 */
[----:B------:R0:W-:Y:S04]  /*15880*/  STL.64 [R1+0x178], R30 ;  /* 0x0001781e01007387 */ /* 0x0001e80000100a00 */
[----:B0-----:R-:W2:Y:S04]  /*15890*/  LDL.LU.64 R30, [R1+0x820] ;  /* 0x00082000011e7983 */ /* 0x001ea80000300a00 */
[----:B------:R-:W2:Y:S01]  /*158a0*/  LDL.LU.64 R28, [R1+0x818] ;  /* 0x00081800011c7983 */ /* 0x000ea20000300a00 */
[----:B------:R-:W-:Y:S08]  /*158b0*/  HMMA.16816.F32 R12, R32, R36, R12 ;  /* 0x00000024200c723c */ /* 0x000ff0000000180c */
[C---:B---3--:R-:W-:Y:S08]  /*158c0*/  HMMA.16816.F32 R24, R8.reuse, R44, R24 ;  /* 0x0000002c0818723c */ /* 0x048ff00000001818 */
[----:B----4-:R-:W-:Y:S11]  /*158d0*/  HMMA.16816.F32 R8, R8, R50, R16 ;  /* 0x000000320808723c */ /* 0x010ff60000001810 */
        /* <DEDUP_REMOVED lines=8> */
[----:B------:R-:W4:Y:S04]  /*15960*/  LDL.LU.64 R20, [R1+0x7f8] ;  /* 0x0007f80001147983 */ /* 0x000f280000300a00 */
[----:B------:R-:W-:Y:S04]  /*15970*/  STL.64 [R1+0x140], R4 ;  /* 0x0001400401007387 */ /* 0x000fe80000100a00 */
[----:B------:R-:W-:Y:S04]  /*15980*/  STL.64 [R1+0x148], R6 ;  /* 0x0001480601007387 */ /* 0x000fe80000100a00 */
[----:B------:R-:W2:Y:S04]  /*15990*/  LDL.LU.64 R18, [R1+0x7f0] ;  /* 0x0007f00001127983 */ /* 0x000ea80000300a00 */
[----:B------:R-:W2:Y:S04]  /*159a0*/  LDL.LU.64 R16, [R1+0x7e8] ;  /* 0x0007e80001107983 */ /* 0x000ea80000300a00 */
[----:B------:R0:W-:Y:S04]  /*159b0*/  STL.64 [R1+0x280], R8 ;  /* 0x0002800801007387 */ /* 0x0001e80000100a00 */
[----:B------:R1:W-:Y:S01]  /*159c0*/  STL.64 [R1+0x288], R10 ;  /* 0x0002880a01007387 */ /* 0x0003e20000100a00 */
[----:B------:R-:W-:Y:S03]  /*159d0*/  HMMA.16816.F32 R56, R32, R40, R56 ;  /* 0x000000282038723c */ /* 0x000fe60000001838 */
[----:B------:R-:W2:Y:S04]  /*159e0*/  LDSM.16.M88.4 R4, [R3+0x24c00] ;  /* 0x024c00000304783b */ /* 0x000ea80000000200 */
[----:B0-----:R-:W2:Y:S04]  /*159f0*/  LDL.LU R8, [R1+0x260] ;  /* 0x0002600001087983 */ /* 0x001ea80000300800 */
[----:B------:R-:W2:Y:S01]  /*15a00*/  LDL.LU R9, [R1+0x264] ;  /* 0x0002640001097983 */ /* 0x000ea20000300800 */
[----:B-1----:R-:W-:Y:S01]  /*15a10*/  IMAD.MOV.U32 R10, RZ, RZ, R61 ;  /* 0x000000ffff0a7224 */ /* 0x002fe200078e003d */
[----:B------:R-:W-:-:S02]  /*15a20*/  MOV R11, R0 ;  /* 0x00000000000b7202 */ /* 0x000fc40000000f00 */
[----:B------:R-:W3:Y:S04]  /*15a30*/  LDL.LU R61, [R1+0x7e4] ;  /* 0x0007e400013d7983 */ /* 0x000ee80000300800 */
[----:B------:R-:W3:Y:S04]  /*15a40*/  LDL.LU R0, [R1+0x7e0] ;  /* 0x0007e00001007983 */ /* 0x000ee80000300800 */
[----:B------:R-:W-:Y:S04]  /*15a50*/  STL.64 [R1+0x270], R12 ;  /* 0x0002700c01007387 */ /* 0x000fe80000100a00 */
[----:B------:R0:W-:Y:S04]  /*15a60*/  STL.64 [R1+0x278], R14 ;  /* 0x0002780e01007387 */ /* 0x0001e80000100a00 */
[----:B0-----:R-:W3:Y:S04]  /*15a70*/  LDL.LU.64 R14, [R1+0x7d8] ;  /* 0x0007d800010e7983 */ /* 0x001ee80000300a00 */
[----:B------:R-:W3:Y:S01]  /*15a80*/  LDL.LU.64 R12, [R1+0x7d0] ;  /* 0x0007d000010c7983 */ /* 0x000ee20000300a00 */
[C---:B--2---:R-:W-:Y:S11]  /*15a90*/  HMMA.16816.F32 R8, R32.reuse, R38, R8 ;  /* 0x000000262008723c */ /* 0x044ff60000001808 */
[----:B------:R-:W-:Y:S11]  /*15aa0*/  @!UPT UIADD3 URZ, URZ, URZ, URZ ;  /* 0x0000003f3f3ff290 */ /* 0x000ff6000fffe03f */
[----:B------:R-:W-:Y:S01]  /*15ab0*/  @!UPT UIADD3 URZ, URZ, URZ, URZ ;  /* 0x0000003f3f3ff290 */ /* 0x000fe2000fffe03f */
[----:B------:R-:W-:Y:S04]  /*15ac0*/  STL.64 [R1+0x260], R8 ;  /* 0x0002600801007387 */ /* 0x000fe80000100a00 */
[----:B------:R0:W-:Y:S01]  /*15ad0*/  STL.64 [R1+0x268], R10 ;  /* 0x0002680a01007387 */ /* 0x0001e20000100a00 */
[C---:B---3--:R-:W-:Y:S08]  /*15ae0*/  HMMA.16816.F32 R12, R32.reuse, R42, R12 ;  /* 0x0000002a200c723c */ /* 0x048ff0000000180c */
[C---:B0-----:R-:W-:Y:S01]  /*15af0*/  HMMA.16816.F32 R8, R32.reuse, R44, R16 ;  /* 0x0000002c2008723c */ /* 0x041fe20000001810 */
[----:B------:R-:W-:Y:S04]  /*15b00*/  STL.64 [R1+0x130], R56 ;  /* 0x0001303801007387 */ /* 0x000fe80000100a00 */
[----:B------:R-:W-:Y:S04]  /*15b10*/  STL.64 [R1+0x138], R58 ;  /* 0x0001383a01007387 */ /* 0x000fe80000100a00 */
[----:B------:R-:W2:Y:S01]  /*15b20*/  LDL.LU R53, [R1+0x55c] ;  /* 0x00055c0001357983 */ /* 0x000ea20000300800 */
[C---:B----4-:R-:W-:Y:S05]  /*15b30*/  HMMA.16816.F32 R16, R32.reuse, R46, R20 ;  /* 0x0000002e2010723c */ /* 0x050fea0000001814 */
[----:B------:R0:W-:Y:S04]  /*15b40*/  STL.64 [R1+0x3d0], R12 ;  /* 0x0003d00c01007387 */ /* 0x0001e80000100a00 */
[----:B------:R-:W-:Y:S04]  /*15b50*/  STL.64 [R1+0x3d8], R14 ;  /* 0x0003d80e01007387 */ /* 0x000fe80000100a00 */
[----:B------:R-:W-:Y:S04]  /*15b60*/  STL.64 [R1+0x3c0], R8 ;  /* 0x0003c00801007387 */ /* 0x000fe80000100a00 */
[----:B------:R1:W-:Y:S04]  /*15b70*/  STL.64 [R1+0x3c8], R10 ;  /* 0x0003c80a01007387 */ /* 0x0003e80000100a00 */
[----:B0-----:R-:W3:Y:S01]  /*15b80*/  LDL.LU R12, [R1+0x4d0] ;  /* 0x0004d000010c7983 */ /* 0x001ee20000300800 */
[C---:B-1----:R-:W-:Y:S03]  /*15b90*/  HMMA.16816.F32 R8, R32.reuse, R48, R24 ;  /* 0x000000302008723c */ /* 0x042fe60000001818 */
[----:B------:R-:W-:Y:S04]  /*15ba0*/  STL.64 [R1+0x3b0], R16 ;  /* 0x0003b01001007387 */ /* 0x000fe80000100a00 */
[----:B------:R0:W-:Y:S04]  /*15bb0*/  STL.64 [R1+0x3b8], R18 ;  /* 0x0003b81201007387 */ /* 0x0001e80000100a00 */
[----:B------:R-:W4:Y:S11]  /*15bc0*/  LDL.LU R13, [R1+0x4d4] ;  /* 0x0004d400010d7983 */ /* 0x000f360000300800 */
[----:B------:R-:W-:Y:S01]  /*15bd0*/  @!UPT UIADD3 URZ, URZ, URZ, URZ ;  /* 0x0000003f3f3ff290 */ /* 0x000fe2000fffe03f */
[----:B------:R1:W-:Y:S04]  /*15be0*/  STL.64 [R1+0x3a0], R8 ;  /* 0x0003a00801007387 */ /* 0x0003e80000100a00 */
[----:B------:R1:W-:Y:S04]  /*15bf0*/  STL.64 [R1+0x3a8], R10 ;  /* 0x0003a80a01007387 */ /* 0x0003e80000100a00 */
[----:B------:R-:W2:Y:S04]  /*15c00*/  LDL.LU R14, [R1+0x4d8] ;  /* 0x0004d800010e7983 */ /* 0x000ea80000300800 */
[----:B------:R-:W2:Y:S01]  /*15c10*/  LDL.LU R15, [R1+0x4dc] ;  /* 0x0004dc00010f7983 */ /* 0x000ea20000300800 */
[----:B0-----:R-:W-:Y:S03]  /*15c20*/  HMMA.16816.F32 R16, R32, R50, R28 ;  /* 0x000000322010723c */ /* 0x001fe6000000181c */
[----:B-1----:R-:W2:Y:S04]  /*15c30*/  LDL.LU R8, [R1+0x4c0] ;  /* 0x0004c00001087983 */ /* 0x002ea80000300800 */
[----:B------:R-:W2:Y:S04]  /*15c40*/  LDL.LU R9, [R1+0x4c4] ;  /* 0x0004c40001097983 */ /* 0x000ea80000300800 */
[----:B------:R-:W2:Y:S04]  /*15c50*/  LDL.LU R10, [R1+0x4c8] ;  /* 0x0004c800010a7983 */ /* 0x000ea80000300800 */
[----:B------:R-:W2:Y:S04]  /*15c60*/  LDL.LU R54, [R1+0x560] ;  /* 0x0005600001367983 */ /* 0x000ea80000300800 */
[----:B------:R-:W2:Y:S04]  /*15c70*/  LDL.LU R11, [R1+0x4cc] ;  /* 0x0004cc00010b7983 */ /* 0x000ea80000300800 */
[----:B------:R-:W2:Y:S04]  /*15c80*/  LDL.LU R27, [R1+0x4b0] ;  /* 0x0004b000011b7983 */ /* 0x000ea80000300800 */
[----:B------:R0:W-:Y:S04]  /*15c90*/  STL.64 [R1+0x390], R16 ;  /* 0x0003901001007387 */ /* 0x0001e80000100a00 */
[----:B------:R1:W-:Y:S04]  /*15ca0*/  STL.64 [R1+0x398], R18 ;  /* 0x0003981201007387 */ /* 0x0003e80000100a00 */
[----:B------:R-:W2:Y:S04]  /*15cb0*/  LDL.LU R26, [R1+0x4b4] ;  /* 0x0004b400011a7983 */ /* 0x000ea80000300800 */
[----:B------:R-:W2:Y:S04]  /*15cc0*/  LDL.LU R25, [R1+0x4b8] ;  /* 0x0004b80001197983 */ /* 0x000ea80000300800 */
[----:B------:R-:W2:Y:S04]  /*15cd0*/  LDL.LU R24, [R1+0x4bc] ;  /* 0x0004bc0001187983 */ /* 0x000ea80000300800 */
[----:B------:R-:W2:Y:S04]  /*15ce0*/  LDL.LU R23, [R1+0x4a0] ;  /* 0x0004a00001177983 */ /* 0x000ea80000300800 */
[----:B------:R-:W2:Y:S04]  /*15cf0*/  LDL.LU R22, [R1+0x4a4] ;  /* 0x0004a40001167983 */ /* 0x000ea80000300800 */
[----:B------:R-:W2:Y:S04]  /*15d00*/  LDL.LU R21, [R1+0x4a8] ;  /* 0x0004a80001157983 */ /* 0x000ea80000300800 */
[----:B------:R-:W2:Y:S04]  /*15d10*/  LDL.LU R20, [R1+0x4ac] ;  /* 0x0004ac0001147983 */ /* 0x000ea80000300800 */
[----:B0-----:R-:W2:Y:S04]  /*15d20*/  LDL.LU R16, [R1+0x490] ;  /* 0x0004900001107983 */ /* 0x001ea80000300800 */
[----:B------:R-:W2:Y:S04]  /*15d30*/  LDL.LU R17, [R1+0x494] ;  /* 0x0004940001117983 */ /* 0x000ea80000300800 */
[----:B-1----:R-:W2:Y:S04]  /*15d40*/  LDL.LU R18, [R1+0x498] ;  /* 0x0004980001127983 */ /* 0x002ea80000300800 */
[----:B------:R-:W2:Y:S01]  /*15d50*/  LDL.LU R19, [R1+0x49c] ;  /* 0x00049c0001137983 */ /* 0x000ea20000300800 */
[----:B------:R-:W-:-:S04]  /*15d60*/  FADD R2, -R55, R2 ;  /* 0x0000000237027221 */ /* 0x000fc80000000100 */
[----:B------:R-:W-:-:S06]  /*15d70*/  FMUL R2, R2, 1.4426950216293334961 ;  /* 0x3fb8aa3b02027820 */ /* 0x000fcc0000400000 */
[----:B------:R-:W2:Y:S01]  /*15d80*/  MUFU.EX2 R2, R2 ;  /* 0x0000000200027308 */ /* 0x000ea20000000800 */
[C---:B---3--:R-:W-:Y:S02]  /*15d90*/  FMUL R12, R60.reuse, R12 ;  /* 0x0000000c3c0c7220 */ /* 0x048fe40000400000 */
[----:B----4-:R-:W-:Y:S02]  /*15da0*/  FMUL R13, R60, R13 ;  /* 0x0000000d3c0d7220 */ /* 0x010fe40000400000 */
[C---:B--2---:R-:W-:Y:S02]  /*15db0*/  FMUL R14, R2.reuse, R14 ;  /* 0x0000000e020e7220 */ /* 0x044fe40000400000 */
[----:B------:R-:W-:-:S07]  /*15dc0*/  FMUL R15, R2, R15 ;  /* 0x0000000f020f7220 */ /* 0x000fce0000400000 */
[C---:B------:R-:W-:Y:S01]  /*15dd0*/  HMMA.16816.F32 R12, R4.reuse, R36, R12 ;  /* 0x00000024040c723c */ /* 0x040fe2000000180c */
[C---:B------:R-:W-:Y:S02]  /*15de0*/  FMUL R8, R60.reuse, R8 ;  /* 0x000000083c087220 */ /* 0x040fe40000400000 */
[----:B------:R-:W-:Y:S02]  /*15df0*/  FMUL R9, R60, R9 ;  /* 0x000000093c097220 */ /* 0x000fe40000400000 */
[C---:B------:R-:W-:Y:S02]  /*15e00*/  FMUL R10, R2.reuse, R10 ;  /* 0x0000000a020a7220 */ /* 0x040fe40000400000 */
[----:B------:R-:W-:Y:S11]  /*15e10*/  FMUL R11, R2, R11 ;  /* 0x0000000b020b7220 */ /* 0x000ff60000400000 */
[----:B------:R-:W-:Y:S05]  /*15e20*/  @!UPT UIADD3 URZ, URZ, URZ, URZ ;  /* 0x0000003f3f3ff290 */ /* 0x000fea000fffe03f */
[----:B------:R0:W-:Y:S04]  /*15e30*/  STL.64 [R1+0x4d0], R12 ;  /* 0x0004d00c01007387 */ /* 0x0001e80000100a00 */
[----:B------:R1:W-:Y:S01]  /*15e40*/  STL.64 [R1+0x4d8], R14 ;  /* 0x0004d80e01007387 */ /* 0x0003e20000100a00 */
[----:B------:R-:W-:Y:S01]  /*15e50*/  HMMA.16816.F32 R28, R4, R38, R8 ;  /* 0x00000026041c723c */ /* 0x000fe20000001808 */
[C---:B0-----:R-:W-:Y:S02]  /*15e60*/  FMUL R12, R60.reuse, R27 ;  /* 0x0000001b3c0c7220 */ /* 0x041fe40000400000 */
[----:B------:R-:W-:Y:S02]  /*15e70*/  FMUL R13, R60, R26 ;  /* 0x0000001a3c0d7220 */ /* 0x000fe40000400000 */
[----:B-1----:R-:W-:-:S02]  /*15e80*/  FMUL R14, R2, R25 ;  /* 0x00000019020e7220 */ /* 0x002fc40000400000 */
[----:B------:R-:W-:Y:S02]  /*15e90*/  FMUL R15, R2, R24 ;  /* 0x00000018020f7220 */ /* 0x000fe40000400000 */
[C---:B------:R-:W-:Y:S02]  /*15ea0*/  FMUL R8, R60.reuse, R23 ;  /* 0x000000173c087220 */ /* 0x040fe40000400000 */
[----:B------:R-:W-:Y:S02]  /*15eb0*/  FMUL R9, R60, R22 ;  /* 0x000000163c097220 */ /* 0x000fe40000400000 */
[C---:B------:R-:W-:Y:S01]  /*15ec0*/  FMUL R10, R2.reuse, R21 ;  /* 0x00000015020a7220 */ /* 0x040fe20000400000 */
[----:B------:R-:W-:Y:S01]  /*15ed0*/  HMMA.16816.F32 R12, R4, R40, R12 ;  /* 0x00000028040c723c */ /* 0x000fe2000000180c */
[----:B------:R-:W-:-:S07]  /*15ee0*/  FMUL R11, R2, R20 ;  /* 0x00000014020b7220 */ /* 0x000fce0000400000 */
[----:B------:R-:W-:Y:S01]  /*15ef0*/  HMMA.16816.F32 R8, R4, R42, R8 ;  /* 0x0000002a0408723c */ /* 0x000fe20000001808 */
[----:B------:R-:W-:Y:S04]  /*15f00*/  STL.64 [R1+0x4c0], R28 ;  /* 0x0004c01c01007387 */ /* 0x000fe80000100a00 */
[----:B------:R-:W-:Y:S04]  /*15f10*/  STL.64 [R1+0x4c8], R30 ;  /* 0x0004c81e01007387 */ /* 0x000fe80000100a00 */
[----:B------:R-:W2:Y:S04]  /*15f20*/  LDL.LU R24, [R1+0x480] ;  /* 0x0004800001187983 */ /* 0x000ea80000300800 */
[----:B------:R-:W3:Y:S04]  /*15f30*/  LDL.LU R23, [R1+0x484] ;  /* 0x0004840001177983 */ /* 0x000ee80000300800 */
[----:B------:R-:W-:Y:S04]  /*15f40*/  STL.64 [R1+0x4b0], R12 ;  /* 0x0004b00c01007387 */ /* 0x000fe80000100a00 */
[----:B------:R0:W-:Y:S04]  /*15f50*/  STL.64 [R1+0x4b8], R14 ;  /* 0x0004b80e01007387 */ /* 0x0001e80000100a00 */
[----:B------:R-:W4:Y:S01]  /*15f60*/  LDL.LU R22, [R1+0x488] ;  /* 0x0004880001167983 */ /* 0x000f220000300800 */
[----:B------:R-:W-:-:S03]  /*15f70*/  FMUL R16, R60, R16 ;  /* 0x000000103c107220 */ /* 0x000fc60000400000 */
[----:B------:R-:W4:Y:S01]  /*15f80*/  LDL.LU R25, [R1+0x478] ;  /* 0x0004780001197983 */ /* 0x000f220000300800 */
[----:B------:R-:W-:-:S03]  /*15f90*/  FMUL R17, R60, R17 ;  /* 0x000000113c117220 */ /* 0x000fc60000400000 */
[----:B------:R-:W-:Y:S01]  /*15fa0*/  STL.64 [R1+0x4a0], R8 ;  /* 0x0004a00801007387 */ /* 0x000fe20000100a00 */
[C---:B------:R-:W-:Y:S02]  /*15fb0*/  FMUL R18, R2.reuse, R18 ;  /* 0x0000001202127220 */ /* 0x040fe40000400000 */
[----:B------:R-:W-:Y:S01]  /*15fc0*/  FMUL R19, R2, R19 ;  /* 0x0000001302137220 */ /* 0x000fe20000400000 */
[----:B------:R-:W-:Y:S04]  /*15fd0*/  STL.64 [R1+0x4a8], R10 ;  /* 0x0004a80a01007387 */ /* 0x000fe80000100a00 */
[----:B0-----:R-:W4:Y:S02]  /*15fe0*/  LDL.LU R15, [R1+0x48c] ;  /* 0x00048c00010f7983 */ /* 0x001f240000300800 */
[----:B------:R-:W-:Y:S02]  /*15ff0*/  HMMA.16816.F32 R16, R4, R44, R16 ;  /* 0x0000002c0410723c */ /* 0x000fe40000001810 */
[----:B------:R-:W4:Y:S04]  /*16000*/  LDL.LU R52, [R1+0x470] ;  /* 0x0004700001347983 */ /* 0x000f280000300800 */
[----:B------:R-:W4:Y:S04]  /*16010*/  LDL.LU R35, [R1+0x474] ;  /* 0x0004740001237983 */ /* 0x000f280000300800 */
[----:B------:R-:W4:Y:S04]  /*16020*/  LDL.LU R31, [R1+0x468] ;  /* 0x00046800011f7983 */ /* 0x000f280000300800 */
[----:B------:R0:W1:Y:S04]  /*16030*/  LDSM.16.M88.4 R8, [R3+0x24e00] ;  /* 0x024e00000308783b */ /* 0x0000680000000200 */
[----:B0-----:R-:W4:Y:S04]  /*16040*/  LDL.LU R3, [R1+0x7cc] ;  /* 0x0007cc0001037983 */ /* 0x001f280000300800 */
[----:B------:R-:W4:Y:S04]  /*16050*/  LDL.LU R32, [R1+0x464] ;  /* 0x0004640001207983 */ /* 0x000f280000300800 */
[----:B------:R-:W4:Y:S04]  /*16060*/  LDL.LU R34, [R1+0x47c] ;  /* 0x00047c0001227983 */ /* 0x000f280000300800 */
[----:B------:R-:W4:Y:S04]  /*16070*/  LDL.LU R33, [R1+0x460] ;  /* 0x0004600001217983 */ /* 0x000f280000300800 */
[----:B------:R-:W-:Y:S04]  /*16080*/  STL.64 [R1+0x490], R16 ;  /* 0x0004901001007387 */ /* 0x000fe80000100a00 */
[----:B------:R0:W-:Y:S04]  /*16090*/  STL.64 [R1+0x498], R18 ;  /* 0x0004981201007387 */ /* 0x0001e80000100a00 */
[----:B------:R-:W4:Y:S04]  /*160a0*/  LDL.LU R30, [R1+0x46c] ;  /* 0x00046c00011e7983 */ /* 0x000f280000300800 */
[----:B------:R-:W4:Y:S04]  /*160b0*/  LDL.LU R29, [R1+0x450] ;  /* 0x00045000011d7983 */ /* 0x000f280000300800 */
[----:B------:R-:W4:Y:S04]  /*160c0*/  LDL.LU R28, [R1+0x454] ;  /* 0x00045400011c7983 */ /* 0x000f280000300800 */
[----:B------:R-:W4:Y:S04]  /*160d0*/  LDL.LU R27, [R1+0x458] ;  /* 0x00045800011b7983 */ /* 0x000f280000300800 */
[----:B------:R-:W4:Y:S01]  /*160e0*/  LDL.LU R26, [R1+0x45c] ;  /* 0x00045c00011a7983 */ /* 0x000f220000300800 */
[----:B------:R-:W-:-:S04]  /*160f0*/  FADD R12, -R0, R53 ;  /* 0x00000035000c7221 */ /* 0x000fc80000000100 */
[----:B------:R-:W-:Y:S02]  /*16100*/  FMUL R20, R12, 1.4426950216293334961 ;  /* 0x3fb8aa3b0c147820 */ /* 0x000fe40000400000 */
[----:B------:R-:W-:-:S04]  /*16110*/  FADD R21, -R61, R54 ;  /* 0x000000363d157221 */ /* 0x000fc80000000100 */
[----:B------:R-:W-:Y:S01]  /*16120*/  FMUL R21, R21, 1.4426950216293334961 ;  /* 0x3fb8aa3b15157820 */ /* 0x000fe20000400000 */
[----:B------:R-:W0:Y:S08]  /*16130*/  MUFU.EX2 R20, R20 ;  /* 0x0000001400147308 */ /* 0x000e300000000800 */
[----:B------:R-:W0:Y:S01]  /*16140*/  MUFU.EX2 R21, R21 ;  /* 0x0000001500157308 */ /* 0x000e220000000800 */
[----:B--2---:R-:W-:-:S02]  /*16150*/  FMUL R12, R60, R24 ;  /* 0x000000183c0c7220 */ /* 0x004fc40000400000 */
[----:B------:R-:W2:Y:S01]  /*16160*/  LDL.LU R24, [R1+0x444] ;  /* 0x0004440001187983 */ /* 0x000ea20000300800 */
[----:B---3--:R-:W-:-:S03]  /*16170*/  FMUL R13, R60, R23 ;  /* 0x000000173c0d7220 */ /* 0x008fc60000400000 */
[----:B------:R-:W3:Y:S01]  /*16180*/  LDL.LU R23, [R1+0x448] ;  /* 0x0004480001177983 */ /* 0x000ee20000300800 */
[----:B----4-:R-:W-:-:S03]  /*16190*/  FMUL R14, R2, R22 ;  /* 0x00000016020e7220 */ /* 0x010fc60000400000 */
[----:B------:R-:W4:Y:S01]  /*161a0*/  LDL.LU R22, [R1+0x44c] ;  /* 0x00044c0001167983 */ /* 0x000f220000300800 */
[----:B------:R-:W-:-:S07]  /*161b0*/  FMUL R15, R2, R15 ;  /* 0x0000000f020f7220 */ /* 0x000fce0000400000 */
[----:B------:R-:W-:Y:S01]  /*161c0*/  HMMA.16816.F32 R12, R4, R46, R12 ;  /* 0x0000002e040c723c */ /* 0x000fe2000000180c */
[----:B0-----:R-:W-:Y:S02]  /*161d0*/  FMUL R18, R2, R25 ;  /* 0x0000001902127220 */ /* 0x001fe40000400000 */
[----:B------:R-:W4:Y:S01]  /*161e0*/  LDL.LU R25, [R1+0x440] ;  /* 0x0004400001197983 */ /* 0x000f220000300800 */
[C---:B------:R-:W-:Y:S02]  /*161f0*/  FMUL R16, R60.reuse, R52 ;  /* 0x000000343c107220 */ /* 0x040fe40000400000 */
[----:B------:R-:W-:Y:S11]  /*16200*/  FMUL R17, R60, R35 ;  /* 0x000000233c117220 */ /* 0x000ff60000400000 */
[----:B------:R-:W-:Y:S06]  /*16210*/  @!UPT UIADD3 URZ, URZ, URZ, URZ ;  /* 0x0000003f3f3ff290 */ /* 0x000fec000fffe03f */
[----:B------:R0:W-:Y:S01]  /*16220*/  STL.64 [R1+0x480], R12 ;  /* 0x0004800c01007387 */ /* 0x0001e20000100a00 */
[----:B------:R-:W-:-:S03]  /*16230*/  FMUL R19, R2, R34 ;  /* 0x0000002202137220 */ /* 0x000fc60000400000 */
[----:B------:R1:W-:Y:S01]  /*16240*/  STL.64 [R1+0x488], R14 ;  /* 0x0004880e01007387 */ /* 0x0003e20000100a00 */
[C---:B0-----:R-:W-:Y:S02]  /*16250*/  FMUL R12, R60.reuse, R33 ;  /* 0x000000213c0c7220 */ /* 0x041fe40000400000 */
[----:B------:R-:W-:Y:S02]  /*16260*/  FMUL R13, R60, R32 ;  /* 0x000000203c0d7220 */ /* 0x000fe40000400000 */
[C---:B-1----:R-:W-:Y:S02]  /*16270*/  FMUL R14, R2.reuse, R31 ;  /* 0x0000001f020e7220 */ /* 0x042fe40000400000 */
[----:B------:R-:W-:Y:S01]  /*16280*/  FMUL R15, R2, R30 ;  /* 0x0000001e020f7220 */ /* 0x000fe20000400000 */
[C---:B------:R-:W-:Y:S08]  /*16290*/  HMMA.16816.F32 R16, R4.reuse, R48, R16 ;  /* 0x000000300410723c */ /* 0x040ff00000001810 */
[----:B------:R-:W-:Y:S07]  /*162a0*/  HMMA.16816.F32 R12, R4, R50, R12 ;  /* 0x00000032040c723c */ /* 0x000fee000000180c */
[----:B------:R-:W-:-:S02]  /*162b0*/  FMUL R4, R20, R29 ;  /* 0x0000001d14047220 */ /* 0x000fc40000400000 */
[----:B------:R-:W-:Y:S02]  /*162c0*/  FMUL R5, R20, R28 ;  /* 0x0000001c14057220 */ /* 0x000fe40000400000 */
[C---:B------:R-:W-:Y:S02]  /*162d0*/  FMUL R6, R21.reuse, R27 ;  /* 0x0000001b15067220 */ /* 0x040fe40000400000 */
[----:B------:R-:W-:-:S07]  /*162e0*/  FMUL R7, R21, R26 ;  /* 0x0000001a15077220 */ /* 0x000fce0000400000 */
[----:B------:R-:W-:Y:S01]  /*162f0*/  HMMA.16816.F32 R4, R8, R36, R4 ;  /* 0x000000240804723c */ /* 0x000fe20000001804 */
[----:B------:R0:W-:Y:S04]  /*16300*/  STL.64 [R1+0x470], R16 ;  /* 0x0004701001007387 */ /* 0x0001e80000100a00 */
[----:B------:R-:W-:Y:S04]  /*16310*/  STL.64 [R1+0x478], R18 ;  /* 0x0004781201007387 */ /* 0x000fe80000100a00 */
[----:B0-----:R-:W4:Y:S04]  /*16320*/  LDL.LU R16, [R1+0x43c] ;  /* 0x00043c0001107983 */ /* 0x001f280000300800 */
[----:B------:R-:W-:Y:S04]  /*16330*/  STL.64 [R1+0x460], R12 ;  /* 0x0004600c01007387 */ /* 0x000fe80000100a00 */
[----:B------:R0:W-:Y:S04]  /*16340*/  STL.64 [R1+0x468], R14 ;  /* 0x0004680e01007387 */ /* 0x0001e80000100a00 */
[----:B------:R-:W4:Y:S04]  /*16350*/  LDL.LU R17, [R1+0x430] ;  /* 0x0004300001117983 */ /* 0x000f280000300800 */
[----:B0-----:R-:W4:Y:S04]  /*16360*/  LDL.LU R15, [R1+0x434] ;  /* 0x00043400010f7983 */ /* 0x001f280000300800 */
[----:B------:R2:W-:Y:S04]  /*16370*/  STL.64 [R1+0x450], R4 ;  /* 0x0004500401007387 */ /* 0x0005e80000100a00 */
[----:B------:R3:W-:Y:S04]  /*16380*/  STL.64 [R1+0x458], R6 ;  /* 0x0004580601007387 */ /* 0x0007e80000100a00 */
[----:B------:R-:W4:Y:S04]  /*16390*/  LDL.LU R14, [R1+0x438] ;  /* 0x00043800010e7983 */ /* 0x000f280000300800 */
[----:B------:R-:W4:Y:S04]  /*163a0*/  LDL.LU R37, [R1+0x420] ;  /* 0x0004200001257983 */ /* 0x000f280000300800 */
[----:B------:R-:W4:Y:S01]  /*163b0*/  LDL.LU R36, [R1+0x424] ;  /* 0x0004240001247983 */ /* 0x000f220000300800 */
[----:B--2---:R-:W-:-:S02]  /*163c0*/  FMUL R5, R20, R24 ;  /* 0x0000001814057220 */ /* 0x004fc40000400000 */
[C---:B---3--:R-:W-:Y:S02]  /*163d0*/  FMUL R6, R21.reuse, R23 ;  /* 0x0000001715067220 */ /* 0x048fe40000400000 */
[----:B----4-:R-:W-:Y:S02]  /*163e0*/  FMUL R7, R21, R22 ;  /* 0x0000001615077220 */ /* 0x010fe40000400000 */
[----:B------:R-:W-:-:S07]  /*163f0*/  FMUL R4, R20, R25 ;  /* 0x0000001914047220 */ /* 0x000fce0000400000 */
[----:B------:R-:W-:Y:S11]  /*16400*/  HMMA.16816.F32 R4, R8, R38, R4 ;  /* 0x000000260804723c */ /* 0x000ff60000001804 */
[----:B------:R-:W-:Y:S11]  /*16410*/  @!UPT UIADD3 URZ, URZ, URZ, URZ ;  /* 0x0000003f3f3ff290 */ /* 0x000ff6000fffe03f */
[----:B------:R-:W-:Y:S01]  /*16420*/  @!UPT UIADD3 URZ, URZ, URZ, URZ ;  /* 0x0000003f3f3ff290 */ /* 0x000fe2000fffe03f */
[----:B------:R-:W-:Y:S04]  /*16430*/  STL.64 [R1+0x440], R4 ;  /* 0x0004400401007387 */ /* 0x000fe80000100a00 */
[----:B------:R0:W-:Y:S04]  /*16440*/  STL.64 [R1+0x448], R6 ;  /* 0x0004480601007387 */ /* 0x0001e80000100a00 */
[----:B------:R-:W2:Y:S04]  /*16450*/  LDL.LU R35, [R1+0x428] ;  /* 0x0004280001237983 */ /* 0x000ea80000300800 */
[----:B------:R-:W3:Y:S04]  /*16460*/  LDL.LU R34, [R1+0x42c] ;  /* 0x00042c0001227983 */ /* 0x000ee80000300800 */
        /* <DEDUP_REMOVED lines=8> */
[----:B------:R-:W4:Y:S01]  /*164f0*/  LDL.LU R12, [R1+0x3fc] ;  /* 0x0003fc00010c7983 */ /* 0x000f220000300800 */
[----:B0-----:R-:W-:-:S03]  /*16500*/  FMUL R7, R21, R16 ;  /* 0x0000001015077220 */ /* 0x001fc60000400000 */
[----:B------:R-:W4:Y:S04]  /*16510*/  LDL.LU R13, [R1+0x558] ;  /* 0x00055800010d7983 */ /* 0x000f280000300800 */
[----:B------:R-:W4:Y:S04]  /*16520*/  LDL.LU R33, [R1+0x410] ;  /* 0x0004100001217983 */ /* 0x000f280000300800 */
[----:B------:R-:W4:Y:S01]  /*16530*/  LDL.LU R29, [R1+0x400] ;  /* 0x00040000011d7983 */ /* 0x000f220000300800 */
[C---:B------:R-:W-:Y:S02]  /*16540*/  FMUL R4, R20.reuse, R17 ;  /* 0x0000001114047220 */ /* 0x040fe40000400000 */
[----:B------:R-:W-:-:S02]  /*16550*/  FMUL R5, R20, R15 ;  /* 0x0000000f14057220 */ /* 0x000fc40000400000 */
[----:B------:R-:W-:-:S07]  /*16560*/  FMUL R6, R21, R14 ;  /* 0x0000000e15067220 */ /* 0x000fce0000400000 */
[----:B------:R-:W-:Y:S11]  /*16570*/  HMMA.16816.F32 R4, R8, R40, R4 ;  /* 0x000000280804723c */ /* 0x000ff60000001804 */
[----:B------:R-:W-:Y:S11]  /*16580*/  @!UPT UIADD3 URZ, URZ, URZ, URZ ;  /* 0x0000003f3f3ff290 */ /* 0x000ff6000fffe03f */
[----:B------:R-:W-:Y:S01]  /*16590*/  @!UPT UIADD3 URZ, URZ, URZ, URZ ;  /* 0x0000003f3f3ff290 */ /* 0x000fe2000fffe03f */
[----:B------:R0:W-:Y:S04]  /*165a0*/  STL.64 [R1+0x430], R4 ;  /* 0x0004300401007387 */ /* 0x0001e80000100a00 */
[----:B------:R2:W-:Y:S04]  /*165b0*/  STL.64 [R1+0x438], R6 ;  /* 0x0004380601007387 */ /* 0x0005e80000100a00 */
        /* <DEDUP_REMOVED lines=12> */
[----:B0-----:R-:W-:-:S02]  /*16680*/  FMUL R4, R20, R37 ;  /* 0x0000002514047220 */ /* 0x001fc40000400000 */
[----:B------:R-:W-:Y:S02]  /*16690*/  FMUL R5, R20, R36 ;  /* 0x0000002414057220 */ /* 0x000fe40000400000 */
[C---:B--2---:R-:W-:Y:S02]  /*166a0*/  FMUL R6, R21.reuse, R35 ;  /* 0x0000002315067220 */ /* 0x044fe40000400000 */
[----:B---3--:R-:W-:-:S07]  /*166b0*/  FMUL R7, R21, R34 ;  /* 0x0000002215077220 */ /* 0x008fce0000400000 */
[----:B------:R-:W-:Y:S07]  /*166c0*/  HMMA.16816.F32 R36, R8, R42, R4 ;  /* 0x0000002a0824723c */ /* 0x000fee0000001804 */
[----:B----4-:R-:W-:Y:S02]  /*166d0*/  FMUL R5, R20, R32 ;  /* 0x0000002014057220 */ /* 0x010fe40000400000 */
[C---:B------:R-:W-:Y:S02]  /*166e0*/  FMUL R6, R21.reuse, R31 ;  /* 0x0000001f15067220 */ /* 0x040fe40000400000 */
[----:B------:R-:W-:-:S02]  /*166f0*/  FMUL R7, R21, R30 ;  /* 0x0000001e15077220 */ /* 0x000fc40000400000 */
[----:B------:R-:W-:-:S07]  /*16700*/  FMUL R4, R20, R33 ;  /* 0x0000002114047220 */ /* 0x000fce0000400000 */
[----:B------:R-:W-:Y:S07]  /*16710*/  HMMA.16816.F32 R32, R8, R44, R4 ;  /* 0x0000002c0820723c */ /* 0x000fee0000001804 */
[C---:B------:R-:W-:Y:S02]  /*16720*/  FMUL R4, R20.reuse, R29 ;  /* 0x0000001d14047220 */ /* 0x040fe40000400000 */
[----:B------:R-:W-:Y:S02]  /*16730*/  FMUL R5, R20, R28 ;  /* 0x0000001c14057220 */ /* 0x000fe40000400000 */
[----:B------:R-:W-:-:S02]  /*16740*/  FMUL R6, R21, R27 ;  /* 0x0000001b15067220 */ /* 0x000fc40000400000 */
[----:B------:R-:W-:-:S07]  /*16750*/  FMUL R7, R21, R26 ;  /* 0x0000001a15077220 */ /* 0x000fce0000400000 */
[----:B------:R-:W-:Y:S07]  /*16760*/  HMMA.16816.F32 R28, R8, R46, R4 ;  /* 0x0000002e081c723c */ /* 0x000fee0000001804 */
[----:B------:R-:W-:Y:S02]  /*16770*/  FMUL R5, R20, R24 ;  /* 0x0000001814057220 */ /* 0x000fe40000400000 */
[C---:B------:R-:W-:Y:S02]  /*16780*/  FMUL R6, R21.reuse, R23 ;  /* 0x0000001715067220 */ /* 0x040fe40000400000 */
[----:B------:R-:W-:Y:S01]  /*16790*/  FMUL R7, R21, R12 ;  /* 0x0000000c15077220 */ /* 0x000fe20000400000 */
[----:B------:R-:W-:Y:S01]  /*167a0*/  STL.64 [R1+0x420], R36 ;  /* 0x0004202401007387 */ /* 0x000fe20000100a00 */
[----:B------:R-:W-:-:S02]  /*167b0*/  IMAD.MOV.U32 R12, RZ, RZ, 0x10 ;  /* 0x00000010ff0c7424 */ /* 0x000fc400078e00ff */
[----:B------:R-:W-:-:S07]  /*167c0*/  FMUL R4, R20, R25 ;  /* 0x0000001914047220 */ /* 0x000fce0000400000 */
[----:B------:R-:W-:Y:S07]  /*167d0*/  HMMA.16816.F32 R24, R8, R48, R4 ;  /* 0x000000300818723c */ /* 0x000fee0000001804 */
[C---:B------:R-:W-:Y:S02]  /*167e0*/  FMUL R4, R20.reuse, R22 ;  /* 0x0000001614047220 */ /* 0x040fe40000400000 */
[----:B------:R-:W-:Y:S02]  /*167f0*/  FMUL R5, R20, R19 ;  /* 0x0000001314057220 */ /* 0x000fe40000400000 */
[----:B------:R-:W-:-:S02]  /*16800*/  FMUL R6, R21, R18 ;  /* 0x0000001215067220 */ /* 0x000fc40000400000 */
[----:B------:R-:W-:-:S07]  /*16810*/  FMUL R7, R21, R17 ;  /* 0x0000001115077220 */ /* 0x000fce0000400000 */
[----:B------:R-:W-:Y:S01]  /*16820*/  HMMA.16816.F32 R4, R8, R50, R4 ;  /* 0x000000320804723c */ /* 0x000fe20000001804 */
[----:B------:R-:W-:Y:S01]  /*16830*/  STL.64 [R1+0x428], R38 ;  /* 0x0004282601007387 */ /* 0x000fe20000100a00 */
[----:B------:R-:W-:-:S03]  /*16840*/  IMAD R59, R12, c[0x0][0x1a4], R59 ;  /* 0x000069000c3b7a24 */ /* 0x000fc600078e023b */
[----:B------:R-:W-:Y:S01]  /*16850*/  STL.64 [R1+0x410], R32 ;  /* 0x0004102001007387 */ /* 0x000fe20000100a00 */
[----:B------:R-:W-:Y:S01]  /*16860*/  FFMA R16, R2, R16, R52 ;  /* 0x0000001002107223 */ /* 0x000fe20000000034 */
[----:B------:R-:W-:Y:S02]  /*16870*/  IADD3 R13, R13, 0x10, RZ ;  /* 0x000000100d0d7810 */ /* 0x000fe40007ffe0ff */
[----:B------:R-:W-:Y:S01]  /*16880*/  STL.64 [R1+0x418], R34 ;  /* 0x0004182201007387 */ /* 0x000fe20000100a00 */
[----:B------:R-:W-:-:S03]  /*16890*/  FFMA R15, R20, R15, R53 ;  /* 0x0000000f140f7223 */ /* 0x000fc60000000035 */
[----:B------:R-:W-:Y:S04]  /*168a0*/  STL.64 [R1+0x400], R28 ;  /* 0x0004001c01007387 */ /* 0x000fe80000100a00 */
[----:B------:R-:W-:Y:S01]  /*168b0*/  STL.64 [R1+0x408], R30 ;  /* 0x0004081e01007387 */ /* 0x000fe20000100a00 */
[----:B------:R-:W-:-:S03]  /*168c0*/  FFMA R14, R21, R14, R54 ;  /* 0x0000000e150e7223 */ /* 0x000fc60000000036 */
[----:B------:R-:W-:Y:S04]  /*168d0*/  STL.64 [R1+0x3f0], R24 ;  /* 0x0003f01801007387 */ /* 0x000fe80000100a00 */
[----:B------:R-:W-:Y:S04]  /*168e0*/  STL.64 [R1+0x3f8], R26 ;  /* 0x0003f81a01007387 */ /* 0x000fe80000100a00 */
[----:B------:R-:W-:Y:S04]  /*168f0*/  STL [R1+0x294], R59 ;  /* 0x0002943b01007387 */ /* 0x000fe80000100800 */
[----:B------:R-:W-:Y:S04]  /*16900*/  STL [R1+0x5a4], R16 ;  /* 0x0005a41001007387 */ /* 0x000fe80000100800 */
[----:B------:R-:W-:Y:S04]  /*16910*/  STL [R1+0x558], R13 ;  /* 0x0005580d01007387 */ /* 0x000fe80000100800 */
[----:B------:R-:W-:Y:S04]  /*16920*/  STL [R1+0x5a8], R15 ;  /* 0x0005a80f01007387 */ /* 0x000fe80000100800 */
[----:B------:R-:W-:Y:S04]  /*16930*/  STL [R1+0x5ac], R14 ;  /* 0x0005ac0e01007387 */ /* 0x000fe80000100800 */
[----:B------:R0:W-:Y:S04]  /*16940*/  STL.64 [R1+0x3e0], R4 ;  /* 0x0003e00401007387 */ /* 0x0001e80000100a00 */
[----:B------:R-:W-:Y:S04]  /*16950*/  STL.64 [R1+0x3e8], R6 ;  /* 0x0003e80601007387 */ /* 0x000fe80000100a00 */
[----:B------:R-:W2:Y:S04]  /*16960*/  LDL R2, [R1+0x2d0] ;  /* 0x0002d00001027983 */ /* 0x000ea80000100800 */
[----:B0-----:R-:W3:Y:S04]  /*16970*/  LDL R4, [R1+0x2d4] ;  /* 0x0002d40001047983 */ /* 0x001ee80000100800 */
[----:B---3--:R0:W-:Y:S04]  /*16980*/  STL [R1+0x2d8], R4 ;  /* 0x0002d80401007387 */ /* 0x0081e80000100800 */
[----:B0-----:R-:W3:Y:S04]  /*16990*/  LDL R4, [R1+0x2cc] ;  /* 0x0002cc0001047983 */ /* 0x001ee80000100800 */
[----:B--2---:R0:W-:Y:S04]  /*169a0*/  STL [R1+0x2dc], R2 ;  /* 0x0002dc0201007387 */ /* 0x0041e80000100800 */
[----:B0-----:R-:W2:Y:S04]  /*169b0*/  LDL R2, [R1+0x2c8] ;  /* 0x0002c80001027983 */ /* 0x001ea80000100800 */
        /* <DEDUP_REMOVED lines=17> */
[----:B------:R-:W3:Y:S01]  /*16ad0*/  LDL R5, [R1+0x2a4] ;  /* 0x0002a40001057983 */ /* 0x000ee20000100800 */
[----:B0-----:R-:W-:-:S03]  /*16ae0*/  MOV R4, R55 ;  /* 0x0000003700047202 */ /* 0x001fc60000000f00 */
[----:B--2---:R0:W-:Y:S02]  /*16af0*/  STL [R1+0x548], R2 ;  /* 0x0005480201007387 */ /* 0x0041e40000100800 */
[----:B0-----:R-:W-:Y:S01]  /*16b00*/  IMAD.MOV.U32 R2, RZ, RZ, R0 ;  /* 0x000000ffff027224 */ /* 0x001fe200078e0000 */
[----:B------:R-:W-:Y:S01]  /*16b10*/  ISETP.GE.AND P2, PT, R13, c[0x0][0x1d0], PT ;  /* 0x000074000d007a0c */ /* 0x000fe20003f46270 */
[----:B------:R-:W-:Y:S01]  /*16b20*/  IMAD R3, R12, c[0x0][0x1b4], R3 ;  /* 0x00006d000c037a24 */ /* 0x000fe200078e0203 */
[----:B---3--:R0:W-:Y:S04]  /*16b30*/  STL [R1+0x54c], R5 ;  /* 0x00054c0501007387 */ /* 0x0081e80000100800 */
[----:B------:R0:W5:Y:S04]  /*16b40*/  LDL.LU R0, [R1+0x7c8] ;  /* 0x0007c80001007983 */ /* 0x0001680000300800 */
[----:B------:R0:W-:Y:S04]  /*16b50*/  STL [R1+0x554], R4 ;  /* 0x0005540401007387 */ /* 0x0001e80000100800 */
[----:B------:R0:W-:Y:S04]  /*16b60*/  STL [R1+0x560], R61 ;  /* 0x0005603d01007387 */ /* 0x0001e80000100800 */
[----:B------:R0:W-:Y:S01]  /*16b70*/  STL [R1+0x55c], R2 ;  /* 0x00055c0201007387 */ /* 0x0001e20000100800 */
[----:B------:R-:W-:Y:S01]  /*16b80*/  @P2 CALL.REL.NOINC `(.L_x_0) ;  /* 0x0000001000002944 */ /* 0x000fe20003c00000 */
[----:B------:R-:W-:Y:S05]  /*16b90*/  BRA `(.L_x_1) ;  /* 0xffff48c000007947 */ /* 0x000fea000383ffff */
.L_x_0:
[----:B0-----:R-:W2:Y:S04]  /*16ba0*/  LDL.LU R7, [R1+0x45c] ;  /* 0x00045c0001077983 */ /* 0x001ea80000300800 */
[----:B------:R-:W3:Y:S04]  /*16bb0*/  LDL.LU R8, [R1+0x458] ;  /* 0x0004580001087983 */ /* 0x000ee80000300800 */
[----:B------:R-:W4:Y:S04]  /*16bc0*/  LDL.LU R9, [R1+0x418] ;  /* 0x0004180001097983 */ /* 0x000f280000300800 */
[----:B------:R-:W2:Y:S04]  /*16bd0*/  LDL.LU R11, [R1+0x41c] ;  /* 0x00041c00010b7983 */ /* 0x000ea80000300800 */
[----:B------:R-:W2:Y:S04]  /*16be0*/  LDL.LU R12, [R1+0x5a8] ;  /* 0x0005a800010c7983 */ /* 0x000ea80000300800 */
[----:B------:R-:W2:Y:S04]  /*16bf0*/  LDL.LU R15, [R1+0x5a4] ;  /* 0x0005a400010f7983 */ /* 0x000ea80000300800 */
[----:B------:R-:W2:Y:S04]  /*16c00*/  LDL.LU R10, [R1+0x3f8] ;  /* 0x0003f800010a7983 */ /* 0x000ea80000300800 */
[----:B------:R-:W2:Y:S04]  /*16c10*/  LDL.LU R21, [R1+0x428] ;  /* 0x0004280001157983 */ /* 0x000ea80000300800 */
[----:B------:R-:W3:Y:S04]  /*16c20*/  LDL.LU R19, [R1+0x42c] ;  /* 0x00042c0001137983 */ /* 0x000ee80000300800 */
        /* <DEDUP_REMOVED lines=9> */
[----:B------:R-:W-:Y:S04]  /*16cc0*/  STL [R1+0x7c8], R61 ;  /* 0x0007c83d01007387 */ /* 0x000fe80000100800 */
[----:B-----5:R-:W4:Y:S01]  /*16cd0*/  LDL.LU R0, [R1+0x570] ;  /* 0x0005700001007983 */ /* 0x020f220000300800 */
[----:B------:R-:W-:-:S03]  /*16ce0*/  LOP3.LUT R2, R2, 0xfffffeff, RZ, 0xc0, !PT ;  /* 0xfffffeff02027812 */ /* 0x000fc600078ec0ff */
[----:B------:R-:W-:Y:S01]  /*16cf0*/  BAR.SYNC.DEFER_BLOCKING 0x0 ;  /* 0x0000000000007b1d */ /* 0x000fe20000010000 */
[----:B--2---:R-:W-:Y:S01]  /*16d00*/  MOV R24, R21 ;  /* 0x0000001500187202 */ /* 0x004fe20000000f00 */
[----:B---3--:R-:W-:Y:S01]  /*16d10*/  IMAD.MOV.U32 R25, RZ, RZ, R20 ;  /* 0x000000ffff197224 */ /* 0x008fe200078e0014 */
[----:B----4-:R-:W-:Y:S01]  /*16d20*/  MOV R23, R18 ;  /* 0x0000001200177202 */ /* 0x010fe20000000f00 */
[----:B------:R-:W-:Y:S01]  /*16d30*/  IMAD.MOV.U32 R22, RZ, RZ, R16 ;  /* 0x000000ffff167224 */ /* 0x000fe200078e0010 */
[----:B------:R-:W-:Y:S02]  /*16d40*/  MOV R16, 0x3dc6b27f ;  /* 0x3dc6b27f00107802 */ /* 0x000fe40000000f00 */
[----:B------:R-:W-:Y:S01]  /*16d50*/  MOV R21, R14 ;  /* 0x0000000e00157202 */ /* 0x000fe20000000f00 */
[----:B------:R0:W-:Y:S01]  /*16d60*/  STL [R1+0x4f0], R0 ;  /* 0x0004f00001007387 */ /* 0x0001e20000100800 */
[----:B------:R-:W-:Y:S01]  /*16d70*/  MOV R27, R22 ;  /* 0x00000016001b7202 */ /* 0x000fe20000000f00 */
[C---:B------:R-:W-:Y:S01]  /*16d80*/  FMUL R3, R0.reuse, 8388608 ;  /* 0x4b00000000037820 */ /* 0x040fe20000400000 */
[----:B------:R-:W-:Y:S01]  /*16d90*/  FSETP.GEU.AND P0, PT, R0, 1.175494350822287508e-38, PT ;  /* 0x008000000000780b */ /* 0x000fe20003f0e000 */
[----:B------:R-:W2:Y:S01]  /*16da0*/  LDL.LU R30, [R1+0x574] ;  /* 0x00057400011e7983 */ /* 0x000ea20000300800 */
[----:B------:R-:W-:Y:S01]  /*16db0*/  MOV R14, R4 ;  /* 0x00000004000e7202 */ /* 0x000fe20000000f00 */
[----:B------:R-:W-:Y:S01]  /*16dc0*/  IMAD.MOV.U32 R20, RZ, RZ, R13 ;  /* 0x000000ffff147224 */ /* 0x000fe200078e000d */
[----:B------:R-:W-:Y:S01]  /*16dd0*/  FSEL R3, R3, R0, !P0 ;  /* 0x0000000003037208 */ /* 0x000fe20004000000 */
[----:B------:R-:W3:Y:S01]  /*16de0*/  LDL.LU R22, [R1+0x578] ;  /* 0x0005780001167983 */ /* 0x000ee20000300800 */
[----:B------:R-:W-:Y:S01]  /*16df0*/  IMAD.MOV.U32 R13, RZ, RZ, R5 ;  /* 0x000000ffff0d7224 */ /* 0x000fe200078e0005 */
[----:B------:R-:W-:-:S02]  /*16e00*/  MOV R18, R6 ;  /* 0x0000000600127202 */ /* 0x000fc40000000f00 */
[----:B------:R-:W-:-:S04]  /*16e10*/  IADD3 R4, R3, -0x3f3504f3, RZ ;  /* 0xc0cafb0d03047810 */ /* 0x000fc80007ffe0ff */
[----:B------:R-:W-:-:S04]  /*16e20*/  LOP3.LUT R4, R4, 0xff800000, RZ, 0xc0, !PT ;  /* 0xff80000004047812 */ /* 0x000fc800078ec0ff */
[----:B------:R1:W4:Y:S01]  /*16e30*/  I2F R6, R4 ;  /* 0x0000000400067306 */ /* 0x0003220000201400 */
[----:B0-----:R-:W-:-:S04]  /*16e40*/  IMAD.IADD R0, R3, 0x1, -R4 ;  /* 0x0000000103007824 */ /* 0x001fc800078e0a04 */
[----:B------:R-:W-:-:S04]  /*16e50*/  FADD R0, R0, -1 ;  /* 0xbf80000000007421 */ /* 0x000fc80000000000 */
[----:B------:R-:W-:-:S04]  /*16e60*/  FFMA.FTZ R5, R0, R16, -0.16845393180847167969 ;  /* 0xbe2c7f3000057423 */ /* 0x000fc80000010010 */
[----:B------:R-:W-:-:S04]  /*16e70*/  FFMA.FTZ R5, R0, R5, 0.1716887056827545166 ;  /* 0x3e2fcf2a00057423 */ /* 0x000fc80000010005 */
[----:B------:R-:W-:-:S04]  /*16e80*/  FFMA.FTZ R5, R0, R5, -0.17900948226451873779 ;  /* 0xbe374e4300057423 */ /* 0x000fc80000010005 */
[----:B------:R-:W-:-:S04]  /*16e90*/  FFMA.FTZ R5, R0, R5, 0.20512372255325317383 ;  /* 0x3e520bf400057423 */ /* 0x000fc80000010005 */
[----:B------:R-:W-:-:S04]  /*16ea0*/  FFMA.FTZ R5, R0, R5, -0.24046532809734344482 ;  /* 0xbe763c8b00057423 */ /* 0x000fc80000010005 */
[----:B------:R-:W-:-:S04]  /*16eb0*/  FFMA.FTZ R5, R0, R5, 0.28857114911079406738 ;  /* 0x3e93bf9900057423 */ /* 0x000fc80000010005 */
[----:B------:R-:W-:-:S04]  /*16ec0*/  FFMA.FTZ R5, R0, R5, -0.36067417263984680176 ;  /* 0xbeb8aa4900057423 */ /* 0x000fc80000010005 */
[----:B------:R-:W-:-:S04]  /*16ed0*/  FFMA.FTZ R5, R0, R5, 0.48089820146560668945 ;  /* 0x3ef6384a00057423 */ /* 0x000fc80000010005 */
[----:B------:R-:W-:-:S04]  /*16ee0*/  FFMA.FTZ R5, R0, R5, -0.72134751081466674805 ;  /* 0xbf38aa3b00057423 */ /* 0x000fc80000010005 */
[----:B------:R-:W-:-:S04]  /*16ef0*/  FMUL R5, R0, R5 ;  /* 0x0000000500057220 */ /* 0x000fc80000400000 */
[C---:B-1----:R-:W-:Y:S01]  /*16f00*/  FMUL R4, R0.reuse, R5 ;  /* 0x0000000500047220 */ /* 0x042fe20000400000 */
[----:B------:R-:W-:Y:S01]  /*16f10*/  ISETP.GE.U32.AND P1, PT, R3, 0x7f800000, PT ;  /* 0x7f8000000300780c */ /* 0x000fe20003f26070 */
[----:B------:R-:W-:Y:S02]  /*16f20*/  IMAD.MOV.U32 R26, RZ, RZ, R23 ;  /* 0x000000ffff1a7224 */ /* 0x000fe400078e0017 */
[----:B------:R-:W-:Y:S02]  /*16f30*/  FFMA.FTZ R5, R0, 1.4426950216293334961, R4 ;  /* 0x3fb8aa3b00057823 */ /* 0x000fe40000010004 */
[----:B------:R-:W-:Y:S01]  /*16f40*/  IMAD.MOV.U32 R23, RZ, RZ, R21 ;  /* 0x000000ffff177224 */ /* 0x000fe200078e0015 */
[----:B------:R-:W-:Y:S01]  /*16f50*/  MOV R21, R20 ;  /* 0x0000001400157202 */ /* 0x000fe20000000f00 */
[----:B------:R-:W-:Y:S01]  /*16f60*/  IMAD.MOV.U32 R20, RZ, RZ, R18 ;  /* 0x000000ffff147224 */ /* 0x000fe200078e0012 */
[----:B------:R-:W-:Y:S01]  /*16f70*/  MOV R18, R15 ;  /* 0x0000000f00127202 */ /* 0x000fe20000000f00 */
[----:B------:R-:W-:Y:S01]  /*16f80*/  IMAD.MOV.U32 R15, RZ, RZ, R14 ;  /* 0x000000ffff0f7224 */ /* 0x000fe200078e000e */
[----:B------:R-:W-:-:S02]  /*16f90*/  FSEL R0, RZ, -23, P0 ;  /* 0xc1b80000ff007808 */ /* 0x000fc40000000000 */
[----:B------:R-:W-:Y:S01]  /*16fa0*/  MOV R14, R13 ;  /* 0x0000000d000e7202 */ /* 0x000fe20000000f00 */
[----:B------:R-:W-:Y:S01]  /*16fb0*/  IMAD.MOV.U32 R13, RZ, RZ, R12 ;  /* 0x000000ffff0d7224 */ /* 0x000fe200078e000c */
[----:B------:R-:W-:Y:S01]  /*16fc0*/  MOV R12, R11 ;  /* 0x0000000b000c7202 */ /* 0x000fe20000000f00 */
[----:B------:R-:W-:Y:S01]  /*16fd0*/  IMAD.MOV.U32 R11, RZ, RZ, R9 ;  /* 0x000000ffff0b7224 */ /* 0x000fe200078e0009 */
[----:B------:R-:W-:Y:S01]  /*16fe0*/  MOV R9, R7 ;  /* 0x0000000700097202 */ /* 0x000fe20000000f00 */
[----:B----4-:R-:W-:-:S04]  /*16ff0*/  FFMA.FTZ R0, R6, 1.1920928955078125e-07, R0 ;  /* 0x3400000006007823 */ /* 0x010fc80000010000 */
[----:B------:R-:W-:Y:S02]  /*17000*/  FADD R5, R0, R5 ;  /* 0x0000000500057221 */ /* 0x000fe40000000000 */
[----:B------:R-:W-:Y:S01]  /*17010*/  @P1 IMAD.MOV.U32 R0, RZ, RZ, 0x7f800000 ;  /* 0x7f800000ff001424 */ /* 0x000fe200078e00ff */
[----:B------:R-:W-:-:S03]  /*17020*/  FSETP.NEU.AND P0, PT, R3, RZ, PT ;  /* 0x000000ff0300720b */ /* 0x000fc60003f0d000 */
[----:B------:R-:W-:-:S05]  /*17030*/  @P1 FFMA.FTZ R5, R3, R0, +INF ;  /* 0x7f80000003051423 */ /* 0x000fca0000010000 */
[----:B------:R3:W-:Y:S01]  /*17040*/  STL [R1+0x54c], R5 ;  /* 0x00054c0501007387 */ /* 0x0007e20000100800 */
[----:B------:R-:W-:Y:S01]  /*17050*/  IMAD.MOV.U32 R31, RZ, RZ, R27 ;  /* 0x000000ffff1f7224 */ /* 0x000fe200078e001b */
[----:B------:R-:W-:Y:S02]  /*17060*/  MOV R27, R20 ;  /* 0x00000014001b7202 */ /* 0x000fe40000000f00 */
[----:B------:R-:W-:Y:S01]  /*17070*/  MOV R20, R15 ;  /* 0x0000000f00147202 */ /* 0x000fe20000000f00 */
[----:B------:R-:W-:Y:S02]  /*17080*/  IMAD.MOV.U32 R15, RZ, RZ, R8 ;  /* 0x000000ffff0f7224 */ /* 0x000fe400078e0008 */
[----:B------:R-:W-:Y:S02]  /*17090*/  IMAD.MOV.U32 R32, RZ, RZ, R21 ;  /* 0x000000ffff207224 */ /* 0x000fe400078e0015 */
[----:B------:R-:W-:Y:S01]  /*170a0*/  IMAD.MOV.U32 R21, RZ, RZ, R18 ;  /* 0x000000ffff157224 */ /* 0x000fe200078e0012 */
[----:B------:R-:W-:Y:S01]  /*170b0*/  MOV R18, R9 ;  /* 0x0000000900127202 */ /* 0x000fe20000000f00 */
[----:B------:R-:W-:Y:S01]  /*170c0*/  IMAD.MOV.U32 R28, RZ, RZ, R10 ;  /* 0x000000ffff1c7224 */ /* 0x000fe200078e000a */
[----:B------:R-:W-:-:S02]  /*170d0*/  @P0 LOP3.LUT R2, R2, 0x100, RZ, 0xfc, !PT ;  /* 0x0000010002020812 */ /* 0x000fc400078efcff */
[----:B------:R-:W-:Y:S02]  /*170e0*/  MOV R29, R23 ;  /* 0x00000017001d7202 */ /* 0x000fe40000000f00 */
[----:B------:R-:W-:Y:S01]  /*170f0*/  MOV R33, R25 ;  /* 0x0000001900217202 */ /* 0x000fe20000000f00 */
[----:B------:R-:W-:Y:S02]  /*17100*/  IMAD.MOV.U32 R25, RZ, RZ, R24 ;  /* 0x000000ffff197224 */ /* 0x000fe400078e0018 */
[C---:B--2---:R-:W-:Y:S01]  /*17110*/  FMUL R4, R30.reuse, 8388608 ;  /* 0x4b0000001e047820 */ /* 0x044fe20000400000 */
[----:B------:R-:W-:-:S04]  /*17120*/  FSETP.GEU.AND P2, PT, R30, 1.175494350822287508e-38, PT ;  /* 0x008000001e00780b */ /* 0x000fc80003f4e000 */
[----:B------:R-:W-:-:S04]  /*17130*/  FSEL R4, R4, R30, !P2 ;  /* 0x0000001e04047208 */ /* 0x000fc80005000000 */
[----:B------:R-:W-:-:S04]  /*17140*/  IADD3 R7, R4, -0x3f3504f3, RZ ;  /* 0xc0cafb0d04077810 */ /* 0x000fc80007ffe0ff */
[----:B------:R-:W-:-:S04]  /*17150*/  LOP3.LUT R7, R7, 0xff800000, RZ, 0xc0, !PT ;  /* 0xff80000007077812 */ /* 0x000fc800078ec0ff */
[----:B------:R-:W-:Y:S01]  /*17160*/  IADD3 R3, R4, -R7, RZ ;  /* 0x8000000704037210 */ /* 0x000fe20007ffe0ff */
[----:B---3--:R-:W-:-:S04]  /*17170*/  FMUL R5, R22, 8388608 ;  /* 0x4b00000016057820 */ /* 0x008fc80000400000 */
[----:B------:R-:W-:Y:S01]  /*17180*/  FADD R3, R3, -1 ;  /* 0xbf80000003037421 */ /* 0x000fe20000000000 */
[----:B------:R-:W-:-:S03]  /*17190*/  FSETP.GEU.AND P1, PT, R22, 1.175494350822287508e-38, PT ;  /* 0x008000001600780b */ /* 0x000fc60003f2e000 */
[----:B------:R-:W-:Y:S01]  /*171a0*/  FFMA.FTZ R0, R3, R16, -0.16845393180847167969 ;  /* 0xbe2c7f3003007423 */ /* 0x000fe20000010010 */
[----:B------:R-:W-:-:S03]  /*171b0*/  FSEL R5, R5, R22, !P1 ;  /* 0x0000001605057208 */ /* 0x000fc60004800000 */
[----:B------:R-:W-:Y:S01]  /*171c0*/  FFMA.FTZ R0, R3, R0, 0.1716887056827545166 ;  /* 0x3e2fcf2a03007423 */ /* 0x000fe20000010000 */
[----:B------:R-:W-:-:S03]  /*171d0*/  IADD3 R6, R5, -0x3f3504f3, RZ ;  /* 0xc0cafb0d05067810 */ /* 0x000fc60007ffe0ff */
[----:B------:R-:W-:Y:S01]  /*171e0*/  FFMA.FTZ R0, R3, R0, -0.17900948226451873779 ;  /* 0xbe374e4303007423 */ /* 0x000fe20000010000 */
[----:B------:R-:W-:-:S03]  /*171f0*/  LOP3.LUT R6, R6, 0xff800000, RZ, 0xc0, !PT ;  /* 0xff80000006067812 */ /* 0x000fc600078ec0ff */
[----:B------:R-:W-:-:S04]  /*17200*/  FFMA.FTZ R0, R3, R0, 0.20512372255325317383 ;  /* 0x3e520bf403007423 */ /* 0x000fc80000010000 */
[----:B------:R-:W-:Y:S01]  /*17210*/  FFMA.FTZ R8, R3, R0, -0.24046532809734344482 ;  /* 0xbe763c8b03087423 */ /* 0x000fe20000010000 */
[----:B------:R-:W-:-:S03]  /*17220*/  IADD3 R0, R5, -R6, RZ ;  /* 0x8000000605007210 */ /* 0x000fc60007ffe0ff */
[C---:B------:R-:W-:Y:S02]  /*17230*/  FFMA.FTZ R8, R3.reuse, R8, 0.28857114911079406738 ;  /* 0x3e93bf9903087423 */ /* 0x040fe40000010008 */
[----:B------:R-:W-:Y:S02]  /*17240*/  FADD R0, R0, -1 ;  /* 0xbf80000000007421 */ /* 0x000fe40000000000 */
[C---:B------:R-:W-:Y:S02]  /*17250*/  FFMA.FTZ R9, R3.reuse, R8, -0.36067417263984680176 ;  /* 0xbeb8aa4903097423 */ /* 0x040fe40000010008 */
[C---:B------:R-:W-:Y:S02]  /*17260*/  FFMA.FTZ R8, R0.reuse, R16, -0.16845393180847167969 ;  /* 0xbe2c7f3000087423 */ /* 0x040fe40000010010 */
[----:B------:R-:W-:Y:S02]  /*17270*/  FFMA.FTZ R9, R3, R9, 0.48089820146560668945 ;  /* 0x3ef6384a03097423 */ /* 0x000fe40000010009 */
[----:B------:R-:W-:-:S02]  /*17280*/  FFMA.FTZ R8, R0, R8, 0.1716887056827545166 ;  /* 0x3e2fcf2a00087423 */ /* 0x000fc40000010008 */
[C---:B------:R-:W-:Y:S02]  /*17290*/  FFMA.FTZ R9, R3.reuse, R9, -0.72134751081466674805 ;  /* 0xbf38aa3b03097423 */ /* 0x040fe40000010009 */
[C---:B------:R-:W-:Y:S01]  /*172a0*/  FFMA.FTZ R8, R0.reuse, R8, -0.17900948226451873779 ;  /* 0xbe374e4300087423 */ /* 0x040fe20000010008 */
[----:B------:R0:W1:Y:S01]  /*172b0*/  I2F R10, R7 ;  /* 0x00000007000a7306 */ /* 0x0000620000201400 */
[C---:B------:R-:W-:Y:S02]  /*172c0*/  FMUL R9, R3.reuse, R9 ;  /* 0x0000000903097220 */ /* 0x040fe40000400000 */
[----:B------:R-:W-:Y:S02]  /*172d0*/  FFMA.FTZ R8, R0, R8, 0.20512372255325317383 ;  /* 0x3e520bf400087423 */ /* 0x000fe40000010008 */
[----:B------:R-:W-:Y:S01]  /*172e0*/  FMUL R9, R3, R9 ;  /* 0x0000000903097220 */ /* 0x000fe20000400000 */
[----:B------:R-:W-:Y:S01]  /*172f0*/  ISETP.GE.U32.AND P0, PT, R4, 0x7f800000, PT ;  /* 0x7f8000000400780c */ /* 0x000fe20003f06070 */
[----:B0-----:R-:W-:-:S02]  /*17300*/  FFMA.FTZ R7, R0, R8, -0.24046532809734344482 ;  /* 0xbe763c8b00077423 */ /* 0x001fc40000010008 */
[----:B------:R-:W-:Y:S02]  /*17310*/  FFMA.FTZ R9, R3, 1.4426950216293334961, R9 ;  /* 0x3fb8aa3b03097823 */ /* 0x000fe40000010009 */
[----:B------:R-:W-:Y:S01]  /*17320*/  FFMA.FTZ R3, R0, R7, 0.28857114911079406738 ;  /* 0x3e93bf9900037423 */ /* 0x000fe20000010007 */
[----:B------:R-:W-:-:S03]  /*17330*/  FSEL R7, RZ, -23, P2 ;  /* 0xc1b80000ff077808 */ /* 0x000fc60001000000 */
[----:B------:R-:W-:Y:S02]  /*17340*/  FFMA.FTZ R3, R0, R3, -0.36067417263984680176 ;  /* 0xbeb8aa4900037423 */ /* 0x000fe40000010003 */
[----:B-1----:R-:W-:Y:S02]  /*17350*/  FFMA.FTZ R7, R10, 1.1920928955078125e-07, R7 ;  /* 0x340000000a077823 */ /* 0x002fe40000010007 */
[C---:B------:R-:W-:Y:S02]  /*17360*/  FFMA.FTZ R3, R0.reuse, R3, 0.48089820146560668945 ;  /* 0x3ef6384a00037423 */ /* 0x040fe40000010003 */
[----:B------:R-:W-:Y:S02]  /*17370*/  FADD R23, R7, R9 ;  /* 0x0000000907177221 */ /* 0x000fe40000000000 */
[----:B------:R-:W-:Y:S02]  /*17380*/  @P0 IMAD.MOV.U32 R7, RZ, RZ, 0x7f800000 ;  /* 0x7f800000ff070424 */ /* 0x000fe400078e00ff */
[----:B------:R-:W-:Y:S01]  /*17390*/  FFMA.FTZ R3, R0, R3, -0.72134751081466674805 ;  /* 0xbf38aa3b00037423 */ /* 0x000fe20000010003 */
[----:B------:R-:W0:Y:S01]  /*173a0*/  I2F R6, R6 ;  /* 0x0000000600067306 */ /* 0x000e220000201400 */
[----:B------:R-:W-:-:S02]  /*173b0*/  @P0 FFMA.FTZ R23, R4, R7, +INF ;  /* 0x7f80000004170423 */ /* 0x000fc40000010007 */
[C---:B------:R-:W-:Y:S01]  /*173c0*/  FMUL R3, R0.reuse, R3 ;  /* 0x0000000300037220 */ /* 0x040fe20000400000 */
[----:B------:R-:W-:Y:S02]  /*173d0*/  ISETP.GE.U32.AND P2, PT, R5, 0x7f800000, PT ;  /* 0x7f8000000500780c */ /* 0x000fe40003f46070 */
[----:B------:R1:W-:Y:S01]  /*173e0*/  STL [R1+0x548], R23 ;  /* 0x0005481701007387 */ /* 0x0003e20000100800 */
[----:B------:R-:W-:-:S04]  /*173f0*/  FMUL R3, R0, R3 ;  /* 0x0000000300037220 */ /* 0x000fc80000400000 */
[----:B------:R-:W-:Y:S01]  /*17400*/  FFMA.FTZ R3, R0, 1.4426950216293334961, R3 ;  /* 0x3fb8aa3b00037823 */ /* 0x000fe20000010003 */
[----:B------:R-:W-:Y:S01]  /*17410*/  FSEL R0, RZ, -23, P1 ;  /* 0xc1b80000ff007808 */ /* 0x000fe20000800000 */
[----:B-1----:R-:W2:Y:S04]  /*17420*/  LDL.LU R23, [R1+0x57c] ;  /* 0x00057c0001177983 */ /* 0x002ea80000300800 */
[----:B0-----:R-:W-:-:S04]  /*17430*/  FFMA.FTZ R0, R6, 1.1920928955078125e-07, R0 ;  /* 0x3400000006007823 */ /* 0x001fc80000010000 */
[----:B------:R-:W-:Y:S01]  /*17440*/  FADD R3, R0, R3 ;  /* 0x0000000300037221 */ /* 0x000fe20000000000 */
[----:B------:R-:W-:-:S05]  /*17450*/  @P2 MOV R0, 0x7f800000 ;  /* 0x7f80000000002802 */ /* 0x000fca0000000f00 */
[----:B------:R-:W-:-:S05]  /*17460*/  @P2 FFMA.FTZ R3, R5, R0, +INF ;  /* 0x7f80000005032423 */ /* 0x000fca0000010000 */
[----:B------:R0:W-:Y:S04]  /*17470*/  STL [R1+0x544], R3 ;  /* 0x0005440301007387 */ /* 0x0001e80000100800 */
[----:B------:R-:W3:Y:S01]  /*17480*/  LDL.LU R24, [R1+0x580] ;  /* 0x0005800001187983 */ /* 0x000ee20000300800 */
[----:B------:R-:W-:Y:S02]  /*17490*/  FSETP.NEU.AND P0, PT, R4, RZ, PT ;  /* 0x000000ff0400720b */ /* 0x000fe40003f0d000 */
[----:B------:R-:W-:-:S11]  /*174a0*/  LOP3.LUT R2, R2, 0xfffffdff, RZ, 0xc0, !PT ;  /* 0xfffffdff02027812 */ /* 0x000fd600078ec0ff */
[----:B------:R-:W-:Y:S02]  /*174b0*/  @P0 LOP3.LUT R2, R2, 0x200, RZ, 0xfc, !PT ;  /* 0x0000020002020812 */ /* 0x000fe400078efcff */
[----:B------:R-:W-:Y:S02]  /*174c0*/  FSETP.NEU.AND P1, PT, R5, RZ, PT ;  /* 0x000000ff0500720b */ /* 0x000fe40003f2d000 */
[----:B------:R-:W-:-:S11]  /*174d0*/  LOP3.LUT R2, R2, 0xfffffbff, RZ, 0xc0, !PT ;  /* 0xfffffbff02027812 */ /* 0x000fd600078ec0ff */
[----:B------:R-:W-:Y:S02]  /*174e0*/  @P1 LOP3.LUT R2, R2, 0x400, RZ, 0xfc, !PT ;  /* 0x0000040002021812 */ /* 0x000fe400078efcff */
[----:B------:R-:W-:Y:S01]  /*174f0*/  MOV R34, R33 ;  /* 0x0000002100227202 */ /* 0x000fe20000000f00 */
[----:B------:R-:W-:Y:S01]  /*17500*/  IMAD.MOV.U32 R33, RZ, RZ, R19 ;  /* 0x000000ffff217224 */ /* 0x000fe200078e0013 */
[----:B------:R-:W-:Y:S02]  /*17510*/  MOV R19, R15 ;  /* 0x0000000f00137202 */ /* 0x000fe40000000f00 */
[----:B------:R-:W-:Y:S01]  /*17520*/  MOV R36, R25 ;  /* 0x0000001900247202 */ /* 0x000fe20000000f00 */
[----:B------:R-:W-:Y:S02]  /*17530*/  IMAD.MOV.U32 R35, RZ, RZ, R26 ;  /* 0x000000ffff237224 */ /* 0x000fe400078e001a */
[C---:B--2---:R-:W-:Y:S01]  /*17540*/  FMUL R4, R23.reuse, 8388608 ;  /* 0x4b00000017047820 */ /* 0x044fe20000400000 */
[----:B------:R-:W-:-:S04]  /*17550*/  FSETP.GEU.AND P0, PT, R23, 1.175494350822287508e-38, PT ;  /* 0x008000001700780b */ /* 0x000fc80003f0e000 */
[----:B------:R-:W-:-:S04]  /*17560*/  FSEL R4, R4, R23, !P0 ;  /* 0x0000001704047208 */ /* 0x000fc80004000000 */
[----:B------:R-:W-:-:S04]  /*17570*/  IADD3 R6, R4, -0x3f3504f3, RZ ;  /* 0xc0cafb0d04067810 */ /* 0x000fc80007ffe0ff */
[----:B------:R-:W-:-:S05]  /*17580*/  LOP3.LUT R6, R6, 0xff800000, RZ, 0xc0, !PT ;  /* 0xff80000006067812 */ /* 0x000fca00078ec0ff */
[----:B0-----:R-:W-:-:S04]  /*17590*/  IMAD.IADD R3, R4, 0x1, -R6 ;  /* 0x0000000104037824 */ /* 0x001fc800078e0a06 */
[----:B------:R-:W-:Y:S01]  /*175a0*/  FADD R3, R3, -1 ;  /* 0xbf80000003037421 */ /* 0x000fe20000000000 */
[C---:B---3--:R-:W-:Y:S01]  /*175b0*/  FSETP.GEU.AND P1, PT, R24.reuse, 1.175494350822287508e-38, PT ;  /* 0x008000001800780b */ /* 0x048fe20003f2e000 */
[----:B------:R-:W-:Y:S02]  /*175c0*/  FMUL R5, R24, 8388608 ;  /* 0x4b00000018057820 */ /* 0x000fe40000400000 */
[----:B------:R-:W-:-:S03]  /*175d0*/  FFMA.FTZ R0, R3, R16, -0.16845393180847167969 ;  /* 0xbe2c7f3003007423 */ /* 0x000fc60000010010 */
[----:B------:R-:W-:Y:S01]  /*175e0*/  FSEL R5, R5, R24, !P1 ;  /* 0x0000001805057208 */ /* 0x000fe20004800000 */
[----:B------:R-:W-:-:S03]  /*175f0*/  FFMA.FTZ R0, R3, R0, 0.1716887056827545166 ;  /* 0x3e2fcf2a03007423 */ /* 0x000fc60000010000 */
[----:B------:R-:W-:Y:S01]  /*17600*/  IADD3 R8, R5, -0x3f3504f3, RZ ;  /* 0xc0cafb0d05087810 */ /* 0x000fe20007ffe0ff */
[----:B------:R-:W-:-:S03]  /*17610*/  FFMA.FTZ R0, R3, R0, -0.17900948226451873779 ;  /* 0xbe374e4303007423 */ /* 0x000fc60000010000 */
[----:B------:R-:W-:Y:S01]  /*17620*/  LOP3.LUT R8, R8, 0xff800000, RZ, 0xc0, !PT ;  /* 0xff80000008087812 */ /* 0x000fe200078ec0ff */
[----:B------:R-:W-:-:S04]  /*17630*/  FFMA.FTZ R0, R3, R0, 0.20512372255325317383 ;  /* 0x3e520bf403007423 */ /* 0x000fc80000010000 */
[----:B------:R-:W-:Y:S02]  /*17640*/  FFMA.FTZ R7, R3, R0, -0.24046532809734344482 ;  /* 0xbe763c8b03077423 */ /* 0x000fe40000010000 */
[----:B------:R-:W-:Y:S02]  /*17650*/  IMAD.IADD R0, R5, 0x1, -R8 ;  /* 0x0000000105007824 */ /* 0x000fe400078e0a08 */
[C---:B------:R-:W-:Y:S02]  /*17660*/  FFMA.FTZ R7, R3.reuse, R7, 0.28857114911079406738 ;  /* 0x3e93bf9903077423 */ /* 0x040fe40000010007 */
[----:B------:R-:W-:Y:S02]  /*17670*/  FADD R0, R0, -1 ;  /* 0xbf80000000007421 */ /* 0x000fe40000000000 */
[----:B------:R-:W-:Y:S02]  /*17680*/  FFMA.FTZ R9, R3, R7, -0.36067417263984680176 ;  /* 0xbeb8aa4903097423 */ /* 0x000fe40000010007 */
[----:B------:R-:W-:-:S02]  /*17690*/  FFMA.FTZ R7, R0, R16, -0.16845393180847167969 ;  /* 0xbe2c7f3000077423 */ /* 0x000fc40000010010 */
[C---:B------:R-:W-:Y:S02]  /*176a0*/  FFMA.FTZ R9, R3.reuse, R9, 0.48089820146560668945 ;  /* 0x3ef6384a03097423 */ /* 0x040fe40000010009 */
[C---:B------:R-:W-:Y:S02]  /*176b0*/  FFMA.FTZ R7, R0.reuse, R7, 0.1716887056827545166 ;  /* 0x3e2fcf2a00077423 */ /* 0x040fe40000010007 */
[C---:B------:R-:W-:Y:S02]  /*176c0*/  FFMA.FTZ R9, R3.reuse, R9, -0.72134751081466674805 ;  /* 0xbf38aa3b03097423 */ /* 0x040fe40000010009 */
[C---:B------:R-:W-:Y:S01]  /*176d0*/  FFMA.FTZ R7, R0.reuse, R7, -0.17900948226451873779 ;  /* 0xbe374e4300077423 */ /* 0x040fe20000010007 */
[----:B------:R0:W1:Y:S01]  /*176e0*/  I2F R10, R6 ;  /* 0x00000006000a7306 */ /* 0x0000620000201400 */
[----:B------:R-:W-:Y:S02]  /*176f0*/  FMUL R9, R3, R9 ;  /* 0x0000000903097220 */ /* 0x000fe40000400000 */
[----:B------:R-:W-:-:S02]  /*17700*/  FFMA.FTZ R7, R0, R7, 0.20512372255325317383 ;  /* 0x3e520bf400077423 */ /* 0x000fc40000010007 */
[C---:B------:R-:W-:Y:S01]  /*17710*/  FMUL R9, R3.reuse, R9 ;  /* 0x0000000903097220 */ /* 0x040fe20000400000 */
[----:B------:R-:W-:Y:S01]  /*17720*/  ISETP.GE.U32.AND P2, PT, R4, 0x7f800000, PT ;  /* 0x7f8000000400780c */ /* 0x000fe20003f46070 */
[C---:B0-----:R-:W-:Y:S02]  /*17730*/  FFMA.FTZ R6, R0.reuse, R7, -0.24046532809734344482 ;  /* 0xbe763c8b00067423 */ /* 0x041fe40000010007 */
[----:B------:R-:W-:Y:S02]  /*17740*/  FFMA.FTZ R9, R3, 1.4426950216293334961, R9 ;  /* 0x3fb8aa3b03097823 */ /* 0x000fe40000010009 */
[----:B------:R-:W-:Y:S01]  /*17750*/  FFMA.FTZ R3, R0, R6, 0.28857114911079406738 ;  /* 0x3e93bf9900037423 */ /* 0x000fe20000010006 */
[----:B------:R-:W-:-:S05]  /*17760*/  FSEL R6, RZ, -23, P0 ;  /* 0xc1b80000ff067808 */ /* 0x000fca0000000000 */
[----:B-1----:R-:W-:-:S04]  /*17770*/  FFMA.FTZ R6, R10, 1.1920928955078125e-07, R6 ;  /* 0x340000000a067823 */ /* 0x002fc80000010006 */
[----:B------:R-:W-:Y:S01]  /*17780*/  FADD R15, R6, R9 ;  /* 0x00000009060f7221 */ /* 0x000fe20000000000 */
[----:B------:R-:W-:-:S05]  /*17790*/  @P2 MOV R6, 0x7f800000 ;  /* 0x7f80000000062802 */ /* 0x000fca0000000f00 */
[----:B------:R-:W-:-:S05]  /*177a0*/  @P2 FFMA.FTZ R15, R4, R6, +INF ;  /* 0x7f800000040f2423 */ /* 0x000fca0000010006 */
[----:B------:R0:W-:Y:S04]  /*177b0*/  STL [R1+0x540], R15 ;  /* 0x0005400f01007387 */ /* 0x0001e80000100800 */
[----:B------:R-:W2:Y:S04]  /*177c0*/  LDL.LU R25, [R1+0x584] ;  /* 0x0005840001197983 */ /* 0x000ea80000300800 */
[----:B------:R-:W3:Y:S01]  /*177d0*/  LDL.LU R26, [R1+0x588] ;  /* 0x00058800011a7983 */ /* 0x000ee20000300800 */
[----:B------:R-:W-:Y:S01]  /*177e0*/  FSETP.NEU.AND P0, PT, R4, RZ, PT ;  /* 0x000000ff0400720b */ /* 0x000fe20003f0d000 */
[----:B------:R-:W-:Y:S01]  /*177f0*/  FFMA.FTZ R3, R0, R3, -0.36067417263984680176 ;  /* 0xbeb8aa4900037423 */ /* 0x000fe20000010003 */
[----:B------:R-:W-:-:S03]  /*17800*/  LOP3.LUT R2, R2, 0xfffff7ff, RZ, 0xc0, !PT ;  /* 0xfffff7ff02027812 */ /* 0x000fc600078ec0ff */
[----:B------:R-:W-:-:S08]  /*17810*/  FFMA.FTZ R3, R0, R3, 0.48089820146560668945 ;  /* 0x3ef6384a00037423 */ /* 0x000fd00000010003 */
[----:B------:R-:W-:Y:S01]  /*17820*/  @P0 LOP3.LUT R2, R2, 0x800, RZ, 0xfc, !PT ;  /* 0x0000080002020812 */ /* 0x000fe200078efcff */
[C---:B------:R-:W-:Y:S02]  /*17830*/  FFMA.FTZ R3, R0.reuse, R3, -0.72134751081466674805 ;  /* 0xbf38aa3b00037423 */ /* 0x040fe40000010003 */
[----:B------:R-:W-:Y:S02]  /*17840*/  IMAD.MOV.U32 R40, RZ, RZ, R34 ;  /* 0x000000ffff287224 */ /* 0x000fe400078e0022 */
[C---:B------:R-:W-:Y:S02]  /*17850*/  FMUL R3, R0.reuse, R3 ;  /* 0x0000000300037220 */ /* 0x040fe40000400000 */
[----:B------:R-:W-:Y:S02]  /*17860*/  IMAD.MOV.U32 R34, RZ, RZ, R27 ;  /* 0x000000ffff227224 */ /* 0x000fe400078e001b */
[----:B------:R-:W4:Y:S01]  /*17870*/  LDL.LU R27, [R1+0x58c] ;  /* 0x00058c00011b7983 */ /* 0x000f220000300800 */
[----:B------:R-:W-:-:S04]  /*17880*/  FMUL R3, R0, R3 ;  /* 0x0000000300037220 */ /* 0x000fc80000400000 */
[----:B0-----:R-:W-:Y:S01]  /*17890*/  FFMA.FTZ R15, R0, 1.4426950216293334961, R3 ;  /* 0x3fb8aa3b000f7823 */ /* 0x001fe20000010003 */
[----:B------:R-:W-:Y:S02]  /*178a0*/  MOV R41, R35 ;  /* 0x0000002300297202 */ /* 0x000fe40000000f00 */
[----:B------:R-:W-:Y:S02]  /*178b0*/  MOV R35, R28 ;  /* 0x0000001c00237202 */ /* 0x000fe40000000f00 */
[----:B------:R-:W-:Y:S01]  /*178c0*/  MOV R28, R11 ;  /* 0x0000000b001c7202 */ /* 0x000fe20000000f00 */
[----:B------:R-:W-:Y:S02]  /*178d0*/  IMAD.MOV.U32 R38, RZ, RZ, R12 ;  /* 0x000000ffff267224 */ /* 0x000fe400078e000c */
[----:B------:R0:W-:Y:S01]  /*178e0*/  I2F R12, R8 ;  /* 0x00000008000c7306 */ /* 0x0001e20000201400 */
[----:B------:R-:W-:Y:S02]  /*178f0*/  IMAD.MOV.U32 R39, RZ, RZ, R36 ;  /* 0x000000ffff277224 */ /* 0x000fe400078e0024 */
[----:B------:R-:W-:-:S02]  /*17900*/  IMAD.MOV.U32 R36, RZ, RZ, R29 ;  /* 0x000000ffff247224 */ /* 0x000fc400078e001d */
[----:B------:R-:W-:Y:S01]  /*17910*/  IMAD.MOV.U32 R29, RZ, RZ, R14 ;  /* 0x000000ffff1d7224 */ /* 0x000fe200078e000e */
[----:B------:R-:W-:Y:S02]  /*17920*/  MOV R37, R32 ;  /* 0x0000002000257202 */ /* 0x000fe40000000f00 */
[----:B------:R-:W-:Y:S02]  /*17930*/  MOV R32, R21 ;  /* 0x0000001500207202 */ /* 0x000fe40000000f00 */
[----:B------:R-:W-:Y:S01]  /*17940*/  MOV R21, R13 ;  /* 0x0000000d00157202 */ /* 0x000fe20000000f00 */
[----:B------:R-:W-:Y:S01]  /*17950*/  IMAD.MOV.U32 R42, RZ, RZ, R40 ;  /* 0x000000ffff2a7224 */ /* 0x000fe200078e0028 */
[----:B------:R-:W-:Y:S01]  /*17960*/  MOV R40, R39 ;  /* 0x0000002700287202 */ /* 0x000fe20000000f00 */
[----:B------:R-:W-:Y:S02]  /*17970*/  IMAD.MOV.U32 R39, RZ, RZ, R28 ;  /* 0x000000ffff277224 */ /* 0x000fe400078e001c */
[C---:B--2---:R-:W-:Y:S01]  /*17980*/  FMUL R4, R25.reuse, 8388608 ;  /* 0x4b00000019047820 */ /* 0x044fe20000400000 */
[----:B------:R-:W-:Y:S01]  /*17990*/  FSETP.GEU.AND P0, PT, R25, 1.175494350822287508e-38, PT ;  /* 0x008000001900780b */ /* 0x000fe20003f0e000 */
[C---:B---3--:R-:W-:Y:S01]  /*179a0*/  FMUL R9, R26.reuse, 8388608 ;  /* 0x4b0000001a097820 */ /* 0x048fe20000400000 */
[----:B------:R-:W-:-:S02]  /*179b0*/  FSETP.GEU.AND P2, PT, R26, 1.175494350822287508e-38, PT ;  /* 0x008000001a00780b */ /* 0x000fc40003f4e000 */
[----:B------:R-:W-:Y:S02]  /*179c0*/  FSEL R4, R4, R25, !P0 ;  /* 0x0000001904047208 */ /* 0x000fe40004000000 */
[----:B------:R-:W-:Y:S02]  /*179d0*/  FSEL R9, R9, R26, !P2 ;  /* 0x0000001a09097208 */ /* 0x000fe40005000000 */
[----:B------:R-:W-:Y:S02]  /*179e0*/  IADD3 R6, R4, -0x3f3504f3, RZ ;  /* 0xc0cafb0d04067810 */ /* 0x000fe40007ffe0ff */
[----:B------:R-:W-:Y:S02]  /*179f0*/  IADD3 R7, R9, -0x3f3504f3, RZ ;  /* 0xc0cafb0d09077810 */ /* 0x000fe40007ffe0ff */
[----:B------:R-:W-:Y:S02]  /*17a00*/  LOP3.LUT R6, R6, 0xff800000, RZ, 0xc0, !PT ;  /* 0xff80000006067812 */ /* 0x000fe400078ec0ff */
[----:B------:R-:W-:-:S03]  /*17a10*/  LOP3.LUT R7, R7, 0xff800000, RZ, 0xc0, !PT ;  /* 0xff80000007077812 */ /* 0x000fc600078ec0ff */
[----:B------:R-:W-:Y:S01]  /*17a20*/  IMAD.IADD R3, R4, 0x1, -R6 ;  /* 0x0000000104037824 */ /* 0x000fe200078e0a06 */
[----:B------:R-:W-:-:S03]  /*17a30*/  IADD3 R0, R9, -R7, RZ ;  /* 0x8000000709007210 */ /* 0x000fc60007ffe0ff */
[----:B------:R-:W-:Y:S02]  /*17a40*/  FADD R3, R3, -1 ;  /* 0xbf80000003037421 */ /* 0x000fe40000000000 */
[----:B------:R-:W-:Y:S02]  /*17a50*/  FADD R0, R0, -1 ;  /* 0xbf80000000007421 */ /* 0x000fe40000000000 */
[CC--:B------:R-:W-:Y:S02]  /*17a60*/  FFMA.FTZ R11, R3.reuse, R16.reuse, -0.16845393180847167969 ;  /* 0xbe2c7f30030b7423 */ /* 0x0c0fe40000010010 */
[C---:B------:R-:W-:Y:S02]  /*17a70*/  FFMA.FTZ R10, R0.reuse, R16, -0.16845393180847167969 ;  /* 0xbe2c7f30000a7423 */ /* 0x040fe40000010010 */
[----:B------:R-:W-:Y:S02]  /*17a80*/  FFMA.FTZ R11, R3, R11, 0.1716887056827545166 ;  /* 0x3e2fcf2a030b7423 */ /* 0x000fe4000001000b */
[----:B------:R-:W-:-:S02]  /*17a90*/  FFMA.FTZ R10, R0, R10, 0.1716887056827545166 ;  /* 0x3e2fcf2a000a7423 */ /* 0x000fc4000001000a */
[C---:B------:R-:W-:Y:S02]  /*17aa0*/  FFMA.FTZ R11, R3.reuse, R11, -0.17900948226451873779 ;  /* 0xbe374e43030b7423 */ /* 0x040fe4000001000b */
[C---:B------:R-:W-:Y:S02]  /*17ab0*/  FFMA.FTZ R10, R0.reuse, R10, -0.17900948226451873779 ;  /* 0xbe374e43000a7423 */ /* 0x040fe4000001000a */
[C---:B------:R-:W-:Y:S02]  /*17ac0*/  FFMA.FTZ R11, R3.reuse, R11, 0.20512372255325317383 ;  /* 0x3e520bf4030b7423 */ /* 0x040fe4000001000b */
[C---:B------:R-:W-:Y:S02]  /*17ad0*/  FFMA.FTZ R10, R0.reuse, R10, 0.20512372255325317383 ;  /* 0x3e520bf4000a7423 */ /* 0x040fe4000001000a */
[----:B------:R-:W-:Y:S02]  /*17ae0*/  FFMA.FTZ R11, R3, R11, -0.24046532809734344482 ;  /* 0xbe763c8b030b7423 */ /* 0x000fe4000001000b */
[----:B------:R-:W-:-:S02]  /*17af0*/  FFMA.FTZ R10, R0, R10, -0.24046532809734344482 ;  /* 0xbe763c8b000a7423 */ /* 0x000fc4000001000a */
[C---:B------:R-:W-:Y:S02]  /*17b00*/  FFMA.FTZ R11, R3.reuse, R11, 0.28857114911079406738 ;  /* 0x3e93bf99030b7423 */ /* 0x040fe4000001000b */
[C---:B------:R-:W-:Y:S02]  /*17b10*/  FFMA.FTZ R10, R0.reuse, R10, 0.28857114911079406738 ;  /* 0x3e93bf99000a7423 */ /* 0x040fe4000001000a */
[C---:B------:R-:W-:Y:S02]  /*17b20*/  FFMA.FTZ R11, R3.reuse, R11, -0.36067417263984680176 ;  /* 0xbeb8aa49030b7423 */ /* 0x040fe4000001000b */
[C---:B------:R-:W-:Y:S02]  /*17b30*/  FFMA.FTZ R10, R0.reuse, R10, -0.36067417263984680176 ;  /* 0xbeb8aa49000a7423 */ /* 0x040fe4000001000a */
[----:B------:R-:W-:Y:S02]  /*17b40*/  FFMA.FTZ R11, R3, R11, 0.48089820146560668945 ;  /* 0x3ef6384a030b7423 */ /* 0x000fe4000001000b */
[----:B------:R-:W-:-:S02]  /*17b50*/  FFMA.FTZ R10, R0, R10, 0.48089820146560668945 ;  /* 0x3ef6384a000a7423 */ /* 0x000fc4000001000a */
[C---:B------:R-:W-:Y:S02]  /*17b60*/  FFMA.FTZ R11, R3.reuse, R11, -0.72134751081466674805 ;  /* 0xbf38aa3b030b7423 */ /* 0x040fe4000001000b */
[C---:B------:R-:W-:Y:S02]  /*17b70*/  FFMA.FTZ R10, R0.reuse, R10, -0.72134751081466674805 ;  /* 0xbf38aa3b000a7423 */ /* 0x040fe4000001000a */
[C---:B------:R-:W-:Y:S02]  /*17b80*/  FMUL R11, R3.reuse, R11 ;  /* 0x0000000b030b7220 */ /* 0x040fe40000400000 */
[----:B0-----:R-:W-:Y:S02]  /*17b90*/  FMUL R8, R0, R10 ;  /* 0x0000000a00087220 */ /* 0x001fe40000400000 */
[----:B------:R-:W-:-:S04]  /*17ba0*/  FMUL R10, R3, R11 ;  /* 0x0000000b030a7220 */ /* 0x000fc80000400000 */
[----:B------:R-:W-:Y:S02]  /*17bb0*/  FFMA.FTZ R14, R3, 1.4426950216293334961, R10 ;  /* 0x3fb8aa3b030e7823 */ /* 0x000fe4000001000a */
[----:B------:R0:W1:Y:S01]  /*17bc0*/  I2F R10, R6 ;  /* 0x00000006000a7306 */ /* 0x0000620000201400 */
[C---:B------:R-:W-:Y:S01]  /*17bd0*/  FMUL R8, R0.reuse, R8 ;  /* 0x0000000800087220 */ /* 0x040fe20000400000 */
[----:B0-----:R-:W-:Y:S02]  /*17be0*/  FSEL R6, RZ, -23, P0 ;  /* 0xc1b80000ff067808 */ /* 0x001fe40000000000 */
[----:B------:R-:W-:Y:S01]  /*17bf0*/  ISETP.GE.U32.AND P0, PT, R5, 0x7f800000, PT ;  /* 0x7f8000000500780c */ /* 0x000fe20003f06070 */
[----:B------:R-:W-:Y:S01]  /*17c00*/  FFMA.FTZ R13, R0, 1.4426950216293334961, R8 ;  /* 0x3fb8aa3b000d7823 */ /* 0x000fe20000010008 */
[----:B------:R-:W-:Y:S01]  /*17c10*/  FSEL R0, RZ, -23, P1 ;  /* 0xc1b80000ff007808 */ /* 0x000fe20000800000 */
[----:B-1----:R-:W-:-:S04]  /*17c20*/  FFMA.FTZ R10, R10, 1.1920928955078125e-07, R6 ;  /* 0x340000000a0a7823 */ /* 0x002fc80000010006 */
[----:B------:R-:W-:-:S06]  /*17c30*/  FFMA.FTZ R0, R12, 1.1920928955078125e-07, R0 ;  /* 0x340000000c007823 */ /* 0x000fcc0000010000 */
[----:B------:R-:W-:Y:S01]  /*17c40*/  @P0 MOV R6, 0x7f800000 ;  /* 0x7f80000000060802 */ /* 0x000fe20000000f00 */
[----:B------:R-:W-:-:S04]  /*17c50*/  FADD R11, R0, R15 ;  /* 0x0000000f000b7221 */ /* 0x000fc80000000000 */
[----:B------:R-:W-:-:S05]  /*17c60*/  @P0 FFMA.FTZ R11, R5, R6, +INF ;  /* 0x7f800000050b0423 */ /* 0x000fca0000010006 */
[----:B------:R0:W-:Y:S04]  /*17c70*/  STL [R1+0x53c], R11 ;  /* 0x00053c0b01007387 */ /* 0x0001e80000100800 */
[----:B------:R-:W2:Y:S01]  /*17c80*/  LDL.LU R28, [R1+0x590] ;  /* 0x00059000011c7983 */ /* 0x000ea20000300800 */
[C---:B----4-:R-:W-:Y:S01]  /*17c90*/  FMUL R8, R27.reuse, 8388608 ;  /* 0x4b0000001b087820 */ /* 0x050fe20000400000 */
[----:B------:R-:W-:Y:S01]  /*17ca0*/  FSETP.GEU.AND P1, PT, R27, 1.175494350822287508e-38, PT ;  /* 0x008000001b00780b */ /* 0x000fe20003f2e000 */
[----:B------:R-:W1:Y:S03]  /*17cb0*/  I2F R7, R7 ;  /* 0x0000000700077306 */ /* 0x000e660000201400 */
[----:B------:R-:W-:-:S04]  /*17cc0*/  FSEL R8, R8, R27, !P1 ;  /* 0x0000001b08087208 */ /* 0x000fc80004800000 */
[----:B------:R-:W-:Y:S02]  /*17cd0*/  IADD3 R3, R8, -0x3f3504f3, RZ ;  /* 0xc0cafb0d08037810 */ /* 0x000fe40007ffe0ff */
[----:B------:R-:W-:Y:S02]  /*17ce0*/  FSEL R0, RZ, -23, P2 ;  /* 0xc1b80000ff007808 */ /* 0x000fe40001000000 */
[----:B------:R-:W-:-:S03]  /*17cf0*/  LOP3.LUT R3, R3, 0xff800000, RZ, 0xc0, !PT ;  /* 0xff80000003037812 */ /* 0x000fc600078ec0ff */
[----:B-1----:R-:W-:Y:S02]  /*17d00*/  FFMA.FTZ R7, R7, 1.1920928955078125e-07, R0 ;  /* 0x3400000007077823 */ /* 0x002fe40000010000 */
[----:B------:R-:W-:-:S04]  /*17d10*/  IMAD.IADD R0, R8, 0x1, -R3 ;  /* 0x0000000108007824 */ /* 0x000fc800078e0a03 */
        /* <DEDUP_REMOVED lines=8> */
[----:B------:R-:W-:Y:S01]  /*17da0*/  FFMA.FTZ R6, R0, R6, 0.48089820146560668945 ;  /* 0x3ef6384a00067423 */ /* 0x000fe20000010006 */
[----:B------:R-:W-:-:S03]  /*17db0*/  ISETP.GE.U32.AND P0, PT, R4, 0x7f800000, PT ;  /* 0x7f8000000400780c */ /* 0x000fc60003f06070 */
[----:B------:R-:W-:-:S04]  /*17dc0*/  FFMA.FTZ R6, R0, R6, -0.72134751081466674805 ;  /* 0xbf38aa3b00067423 */ /* 0x000fc80000010006 */
[----:B------:R-:W-:-:S04]  /*17dd0*/  FMUL R6, R0, R6 ;  /* 0x0000000600067220 */ /* 0x000fc80000400000 */
[----:B------:R-:W-:Y:S01]  /*17de0*/  FMUL R6, R0, R6 ;  /* 0x0000000600067220 */ /* 0x000fe20000400000 */
[----:B------:R-:W-:-:S03]  /*17df0*/  FSETP.NEU.AND P2, PT, R5, RZ, PT ;  /* 0x000000ff0500720b */ /* 0x000fc60003f4d000 */
[----:B0-----:R-:W-:Y:S01]  /*17e00*/  FFMA.FTZ R11, R0, 1.4426950216293334961, R6 ;  /* 0x3fb8aa3b000b7823 */ /* 0x001fe20000010006 */
[----:B------:R-:W-:Y:S01]  /*17e10*/  @P0 MOV R0, 0x7f800000 ;  /* 0x7f80000000000802 */ /* 0x000fe20000000f00 */
[----:B------:R-:W0:Y:S01]  /*17e20*/  I2F R5, R3 ;  /* 0x0000000300057306 */ /* 0x000e220000201400 */
[----:B------:R-:W-:-:S03]  /*17e30*/  FADD R10, R10, R14 ;  /* 0x0000000e0a0a7221 */ /* 0x000fc60000000000 */
[----:B------:R-:W-:Y:S01]  /*17e40*/  @P0 FFMA.FTZ R10, R4, R0, +INF ;  /* 0x7f800000040a0423 */ /* 0x000fe20000010000 */
[----:B------:R-:W-:Y:S02]  /*17e50*/  FSEL R0, RZ, -23, P1 ;  /* 0xc1b80000ff007808 */ /* 0x000fe40000800000 */
[----:B------:R-:W-:Y:S01]  /*17e60*/  ISETP.GE.U32.AND P1, PT, R9, 0x7f800000, PT ;  /* 0x7f8000000900780c */ /* 0x000fe20003f26070 */
[----:B------:R-:W-:Y:S02]  /*17e70*/  FADD R12, R7, R13 ;  /* 0x0000000d070c7221 */ /* 0x000fe40000000000 */
[----:B------:R-:W-:Y:S01]  /*17e80*/  IMAD.MOV.U32 R43, RZ, RZ, R42 ;  /* 0x000000ffff2b7224 */ /* 0x000fe200078e002a */
[----:B------:R-:W-:Y:S01]  /*17e90*/  MOV R42, R40 ;  /* 0x00000028002a7202 */ /* 0x000fe20000000f00 */
[----:B------:R-:W-:Y:S02]  /*17ea0*/  IMAD.MOV.U32 R40, RZ, RZ, R39 ;  /* 0x000000ffff287224 */ /* 0x000fe400078e0027 */
[----:B0-----:R-:W-:-:S06]  /*17eb0*/  FFMA.FTZ R6, R5, 1.1920928955078125e-07, R0 ;  /* 0x3400000005067823 */ /* 0x001fcc0000010000 */
[----:B------:R-:W-:Y:S02]  /*17ec0*/  @P1 MOV R5, 0x7f800000 ;  /* 0x7f80000000051802 */ /* 0x000fe40000000f00 */
[----:B------:R-:W-:Y:S01]  /*17ed0*/  MOV R39, R38 ;  /* 0x0000002600277202 */ /* 0x000fe20000000f00 */
[----:B------:R-:W-:Y:S01]  /*17ee0*/  IMAD.MOV.U32 R38, RZ, RZ, R37 ;  /* 0x000000ffff267224 */ /* 0x000fe200078e0025 */
[----:B------:R-:W-:Y:S01]  /*17ef0*/  MOV R37, R36 ;  /* 0x0000002400257202 */ /* 0x000fe20000000f00 */
[----:B------:R-:W-:Y:S02]  /*17f00*/  @P1 FFMA.FTZ R12, R9, R5, +INF ;  /* 0x7f800000090c1423 */ /* 0x000fe40000010005 */
[----:B------:R-:W-:Y:S01]  /*17f10*/  IMAD.MOV.U32 R36, RZ, RZ, R35 ;  /* 0x000000ffff247224 */ /* 0x000fe200078e0023 */
[----:B------:R-:W-:Y:S01]  /*17f20*/  MOV R35, R34 ;  /* 0x0000002200237202 */ /* 0x000fe20000000f00 */
[----:B------:R-:W-:Y:S01]  /*17f30*/  STL [R1+0x538], R10 ;  /* 0x0005380a01007387 */ /* 0x000fe20000100800 */
[----:B------:R-:W-:Y:S01]  /*17f40*/  IMAD.MOV.U32 R34, RZ, RZ, R32 ;  /* 0x000000ffff227224 */ /* 0x000fe200078e0020 */
[----:B------:R-:W-:-:S02]  /*17f50*/  MOV R32, R29 ;  /* 0x0000001d00207202 */ /* 0x000fc40000000f00 */
[----:B------:R-:W-:Y:S04]  /*17f60*/  STL [R1+0x534], R12 ;  /* 0x0005340c01007387 */ /* 0x000fe80000100800 */
[----:B------:R-:W3:Y:S01]  /*17f70*/  LDL.LU R29, [R1+0x594] ;  /* 0x00059400011d7983 */ /* 0x000ee20000300800 */
[----:B------:R-:W-:Y:S01]  /*17f80*/  ISETP.GE.U32.AND P1, PT, R8, 0x7f800000, PT ;  /* 0x7f8000000800780c */ /* 0x000fe20003f26070 */
[----:B------:R-:W-:Y:S02]  /*17f90*/  FADD R6, R6, R11 ;  /* 0x0000000b06067221 */ /* 0x000fe40000000000 */
[----:B------:R-:W-:Y:S01]  /*17fa0*/  IMAD.MOV.U32 R44, RZ, RZ, R43 ;  /* 0x000000ffff2c7224 */ /* 0x000fe200078e002b */
[----:B------:R-:W-:Y:S01]  /*17fb0*/  MOV R43, R41 ;  /* 0x00000029002b7202 */ /* 0x000fe20000000f00 */
[----:B------:R-:W-:-:S02]  /*17fc0*/  IMAD.MOV.U32 R41, RZ, RZ, R31 ;  /* 0x000000ffff297224 */ /* 0x000fc400078e001f */
[C---:B--2---:R-:W-:Y:S01]  /*17fd0*/  FMUL R7, R28.reuse, 8388608 ;  /* 0x4b0000001c077820 */ /* 0x044fe20000400000 */
[----:B------:R-:W-:-:S04]  /*17fe0*/  FSETP.GEU.AND P0, PT, R28, 1.175494350822287508e-38, PT ;  /* 0x008000001c00780b */ /* 0x000fc80003f0e000 */
[----:B------:R-:W-:-:S04]  /*17ff0*/  FSEL R7, R7, R28, !P0 ;  /* 0x0000001c07077208 */ /* 0x000fc80004000000 */
[----:B------:R-:W-:-:S04]  /*18000*/  IADD3 R3, R7, -0x3f3504f3, RZ ;  /* 0xc0cafb0d07037810 */ /* 0x000fc80007ffe0ff */
[----:B------:R-:W-:-:S05]  /*18010*/  LOP3.LUT R3, R3, 0xff800000, RZ, 0xc0, !PT ;  /* 0xff80000003037812 */ /* 0x000fca00078ec0ff */
        /* <DEDUP_REMOVED lines=12> */
[C---:B------:R-:W-:Y:S01]  /*180e0*/  FMUL R5, R0.reuse, R5 ;  /* 0x0000000500057220 */ /* 0x040fe20000400000 */
[----:B------:R-:W0:Y:S03]  /*180f0*/  I2F R3, R3 ;  /* 0x0000000300037306 */ /* 0x000e260000201400 */
[----:B------:R-:W-:Y:S02]  /*18100*/  FFMA.FTZ R5, R0, 1.4426950216293334961, R5 ;  /* 0x3fb8aa3b00057823 */ /* 0x000fe40000010005 */
[----:B------:R-:W-:-:S04]  /*18110*/  @P1 IMAD.MOV.U32 R0, RZ, RZ, 0x7f800000 ;  /* 0x7f800000ff001424 */ /* 0x000fc800078e00ff */
[----:B------:R-:W-:Y:S01]  /*18120*/  @P1 FFMA.FTZ R6, R8, R0, +INF ;  /* 0x7f80000008061423 */ /* 0x000fe20000010000 */
[----:B------:R-:W-:Y:S02]  /*18130*/  ISETP.GE.U32.AND P1, PT, R7, 0x7f800000, PT ;  /* 0x7f8000000700780c */ /* 0x000fe40003f26070 */
[----:B------:R-:W-:-:S05]  /*18140*/  FSEL R0, RZ, -23, P0 ;  /* 0xc1b80000ff007808 */ /* 0x000fca0000000000 */
[----:B0-----:R-:W-:-:S06]  /*18150*/  FFMA.FTZ R0, R3, 1.1920928955078125e-07, R0 ;  /* 0x3400000003007823 */ /* 0x001fcc0000010000 */
[----:B------:R-:W-:Y:S01]  /*18160*/  @P1 MOV R3, 0x7f800000 ;  /* 0x7f80000000031802 */ /* 0x000fe20000000f00 */
[----:B------:R-:W-:-:S04]  /*18170*/  FADD R5, R0, R5 ;  /* 0x0000000500057221 */ /* 0x000fc80000000000 */
[----:B------:R-:W-:Y:S01]  /*18180*/  @P1 FFMA.FTZ R5, R7, R3, +INF ;  /* 0x7f80000007051423 */ /* 0x000fe20000010003 */
[----:B------:R3:W-:Y:S04]  /*18190*/  STL [R1+0x530], R6 ;  /* 0x0005300601007387 */ /* 0x0007e80000100800 */
[----:B------:R0:W-:Y:S04]  /*181a0*/  STL [R1+0x52c], R5 ;  /* 0x00052c0501007387 */ /* 0x0001e80000100800 */
[----:B------:R-:W2:Y:S01]  /*181b0*/  LDL.LU R31, [R1+0x598] ;  /* 0x00059800011f7983 */ /* 0x000ea20000300800 */
[C---:B---3--:R-:W-:Y:S01]  /*181c0*/  FMUL R6, R29.reuse, 8388608 ;  /* 0x4b0000001d067820 */ /* 0x048fe20000400000 */
[----:B------:R-:W-:-:S04]  /*181d0*/  FSETP.GEU.AND P0, PT, R29, 1.175494350822287508e-38, PT ;  /* 0x008000001d00780b */ /* 0x000fc80003f0e000 */
[----:B------:R-:W-:-:S04]  /*181e0*/  FSEL R6, R6, R29, !P0 ;  /* 0x0000001d06067208 */ /* 0x000fc80004000000 */
[----:B------:R-:W-:-:S04]  /*181f0*/  IADD3 R0, R6, -0x3f3504f3, RZ ;  /* 0xc0cafb0d06007810 */ /* 0x000fc80007ffe0ff */
[----:B------:R-:W-:-:S04]  /*18200*/  LOP3.LUT R0, R0, 0xff800000, RZ, 0xc0, !PT ;  /* 0xff80000000007812 */ /* 0x000fc800078ec0ff */
[----:B0-----:R0:W1:Y:S01]  /*18210*/  I2F R5, R0 ;  /* 0x0000000000057306 */ /* 0x0010620000201400 */
[----:B------:R-:W-:Y:S02]  /*18220*/  FSEL R3, RZ, -23, P0 ;  /* 0xc1b80000ff037808 */ /* 0x000fe40000000000 */
[----:B0-----:R-:W-:-:S05]  /*18230*/  IADD3 R0, R6, -R0, RZ ;  /* 0x8000000006007210 */ /* 0x001fca0007ffe0ff */
[----:B------:R-:W-:Y:S02]  /*18240*/  FADD R0, R0, -1 ;  /* 0xbf80000000007421 */ /* 0x000fe40000000000 */
[----:B-1----:R-:W-:Y:S02]  /*18250*/  FFMA.FTZ R5, R5, 1.1920928955078125e-07, R3 ;  /* 0x3400000005057823 */ /* 0x002fe40000010003 */
        /* <DEDUP_REMOVED lines=8> */
[----:B------:R-:W-:Y:S01]  /*182e0*/  FFMA.FTZ R3, R0, R3, -0.72134751081466674805 ;  /* 0xbf38aa3b00037423 */ /* 0x000fe20000010003 */
[----:B------:R-:W-:-:S03]  /*182f0*/  ISETP.GE.U32.AND P0, PT, R6, 0x7f800000, PT ;  /* 0x7f8000000600780c */ /* 0x000fc60003f06070 */
[----:B------:R-:W-:-:S04]  /*18300*/  FMUL R3, R0, R3 ;  /* 0x0000000300037220 */ /* 0x000fc80000400000 */
[----:B------:R-:W-:-:S04]  /*18310*/  FMUL R3, R0, R3 ;  /* 0x0000000300037220 */ /* 0x000fc80000400000 */
[----:B------:R-:W-:-:S04]  /*18320*/  FFMA.FTZ R0, R0, 1.4426950216293334961, R3 ;  /* 0x3fb8aa3b00007823 */ /* 0x000fc80000010003 */
[----:B------:R-:W-:Y:S02]  /*18330*/  FADD R10, R5, R0 ;  /* 0x00000000050a7221 */ /* 0x000fe40000000000 */
[----:B------:R-:W-:-:S04]  /*18340*/  @P0 IMAD.MOV.U32 R0, RZ, RZ, 0x7f800000 ;  /* 0x7f800000ff000424 */ /* 0x000fc800078e00ff */
[----:B------:R-:W-:Y:S01]  /*18350*/  @P0 FFMA.FTZ R10, R6, R0, +INF ;  /* 0x7f800000060a0423 */ /* 0x000fe20000010000 */
[----:B------:R-:W-:Y:S02]  /*18360*/  FSETP.NEU.AND P1, PT, R4, RZ, PT ;  /* 0x000000ff0400720b */ /* 0x000fe40003f2d000 */
[----:B------:R-:W-:Y:S01]  /*18370*/  MOV R45, R41 ;  /* 0x00000029002d7202 */ /* 0x000fe20000000f00 */
[----:B------:R-:W-:Y:S01]  /*18380*/  IMAD.MOV.U32 R41, RZ, RZ, R40 ;  /* 0x000000ffff297224 */ /* 0x000fe200078e0028 */
[----:B------:R-:W-:Y:S01]  /*18390*/  MOV R40, R39 ;  /* 0x0000002700287202 */ /* 0x000fe20000000f00 */
[----:B------:R-:W-:Y:S01]  /*183a0*/  IMAD.MOV.U32 R39, RZ, RZ, R38 ;  /* 0x000000ffff277224 */ /* 0x000fe200078e0026 */
[----:B------:R-:W-:Y:S01]  /*183b0*/  MOV R38, R37 ;  /* 0x0000002500267202 */ /* 0x000fe20000000f00 */
[----:B------:R-:W-:Y:S01]  /*183c0*/  IMAD.MOV.U32 R37, RZ, RZ, R36 ;  /* 0x000000ffff257224 */ /* 0x000fe200078e0024 */
[----:B------:R0:W-:Y:S01]  /*183d0*/  STL [R1+0x5d8], R10 ;  /* 0x0005d80a01007387 */ /* 0x0001e20000100800 */
[----:B------:R-:W-:Y:S01]  /*183e0*/  MOV R36, R35 ;  /* 0x0000002300247202 */ /* 0x000fe20000000f00 */
[----:B------:R-:W-:Y:S01]  /*183f0*/  IMAD.MOV.U32 R35, RZ, RZ, R32 ;  /* 0x000000ffff237224 */ /* 0x000fe200078e0020 */
[----:B------:R-:W-:Y:S01]  /*18400*/  MOV R46, R45 ;  /* 0x0000002d002e7202 */ /* 0x000fe20000000f00 */
[----:B------:R-:W-:Y:S01]  /*18410*/  IMAD.MOV.U32 R45, RZ, RZ, R44 ;  /* 0x000000ffff2d7224 */ /* 0x000fe200078e002c */
[----:B------:R-:W-:Y:S01]  /*18420*/  MOV R44, R43 ;  /* 0x0000002b002c7202 */ /* 0x000fe20000000f00 */
[----:B------:R-:W-:Y:S01]  /*18430*/  IMAD.MOV.U32 R43, RZ, RZ, R42 ;  /* 0x000000ffff2b7224 */ /* 0x000fe200078e002a */
[----:B------:R-:W-:Y:S01]  /*18440*/  MOV R42, R33 ;  /* 0x00000021002a7202 */ /* 0x000fe20000000f00 */
[C---:B--2---:R-:W-:Y:S01]  /*18450*/  FMUL R5, R31.reuse, 8388608 ;  /* 0x4b0000001f057820 */ /* 0x044fe20000400000 */
[----:B------:R-:W-:-:S04]  /*18460*/  FSETP.GEU.AND P0, PT, R31, 1.175494350822287508e-38, PT ;  /* 0x008000001f00780b */ /* 0x000fc80003f0e000 */
[----:B------:R-:W-:-:S04]  /*18470*/  FSEL R5, R5, R31, !P0 ;  /* 0x0000001f05057208 */ /* 0x000fc80004000000 */
[----:B------:R-:W-:-:S04]  /*18480*/  IADD3 R0, R5, -0x3f3504f3, RZ ;  /* 0xc0cafb0d05007810 */ /* 0x000fc80007ffe0ff */
[----:B------:R-:W-:-:S04]  /*18490*/  LOP3.LUT R0, R0, 0xff800000, RZ, 0xc0, !PT ;  /* 0xff80000000007812 */ /* 0x000fc800078ec0ff */
[----:B------:R1:W2:Y:S01]  /*184a0*/  I2F R4, R0 ;  /* 0x0000000000047306 */ /* 0x0002a20000201400 */
[----:B------:R-:W-:Y:S02]  /*184b0*/  FSEL R3, RZ, -23, P0 ;  /* 0xc1b80000ff037808 */ /* 0x000fe40000000000 */
[----:B-1----:R-:W-:-:S05]  /*184c0*/  IADD3 R0, R5, -R0, RZ ;  /* 0x8000000005007210 */ /* 0x002fca0007ffe0ff */
[----:B------:R-:W-:Y:S02]  /*184d0*/  FADD R0, R0, -1 ;  /* 0xbf80000000007421 */ /* 0x000fe40000000000 */
[----:B--2---:R-:W-:Y:S02]  /*184e0*/  FFMA.FTZ R4, R4, 1.1920928955078125e-07, R3 ;  /* 0x3400000004047823 */ /* 0x004fe40000010003 */
        /* <DEDUP_REMOVED lines=15> */
[----:B------:R-:W-:-:S05]  /*185e0*/  @P0 FFMA.FTZ R61, R5, R0, +INF ;  /* 0x7f800000053d0423 */ /* 0x000fca0000010000 */
[----:B------:R-:W-:Y:S04]  /*185f0*/  STL [R1+0x958], R61 ;  /* 0x0009583d01007387 */ /* 0x000fe80000100800 */
[----:B------:R-:W2:Y:S04]  /*18600*/  LDL.LU R32, [R1+0x59c] ;  /* 0x00059c0001207983 */ /* 0x000ea80000300800 */
[----:B------:R-:W3:Y:S01]  /*18610*/  LDL.LU R33, [R1+0x5a0] ;  /* 0x0005a00001217983 */ /* 0x000ee20000300800 */
[----:B------:R-:W-:-:S04]  /*18620*/  LOP3.LUT R2, R2, 0xffffefff, RZ, 0xc0, !PT ;  /* 0xffffefff02027812 */ /* 0x000fc800078ec0ff */
[----:B------:R-:W-:Y:S02]  /*18630*/  @P2 LOP3.LUT R2, R2, 0x1000, RZ, 0xfc, !PT ;  /* 0x0000100002022812 */ /* 0x000fe400078efcff */
[----:B------:R-:W-:Y:S02]  /*18640*/  FSETP.NEU.AND P0, PT, R9, RZ, PT ;  /* 0x000000ff0900720b */ /* 0x000fe40003f0d000 */
[----:B------:R-:W-:-:S04]  /*18650*/  LOP3.LUT R2, R2, 0xffff7fff, RZ, 0xc0, !PT ;  /* 0xffff7fff02027812 */ /* 0x000fc800078ec0ff */
[----:B------:R-:W-:-:S04]  /*18660*/  @P1 LOP3.LUT R2, R2, 0x8000, RZ, 0xfc, !PT ;  /* 0x0000800002021812 */ /* 0x000fc800078efcff */
[----:B------:R-:W-:-:S04]  /*18670*/  LOP3.LUT R2, R2, 0xffbfffff, RZ, 0xc0, !PT ;  /* 0xffbfffff02027812 */ /* 0x000fc800078ec0ff */
[----:B------:R-:W-:-:S04]  /*18680*/  @P0 LOP3.LUT R2, R2, 0x400000, RZ, 0xfc, !PT ;  /* 0x0040000002020812 */ /* 0x000fc800078efcff */
[----:B------:R-:W-:Y:S02]  /*18690*/  LOP3.LUT R2, R2, 0xffdfffff, RZ, 0xc0, !PT ;  /* 0xffdfffff02027812 */ /* 0x000fe400078ec0ff */
[----:B------:R-:W-:Y:S01]  /*186a0*/  FSETP.NEU.AND P1, PT, R7, RZ, PT ;  /* 0x000000ff0700720b */ /* 0x000fe20003f2d000 */
[----:B------:R-:W-:Y:S02]  /*186b0*/  IMAD.MOV.U32 R47, RZ, RZ, R21 ;  /* 0x000000ffff2f7224 */ /* 0x000fe400078e0015 */
[----:B------:R-:W-:Y:S02]  /*186c0*/  FMUL R21, R34, 8388608 ;  /* 0x4b00000022157820 */ /* 0x000fe40000400000 */
[C---:B--2---:R-:W-:Y:S01]  /*186d0*/  FMUL R3, R32.reuse, 8388608 ;  /* 0x4b00000020037820 */ /* 0x044fe20000400000 */
[----:B------:R-:W-:-:S04]  /*186e0*/  FSETP.GEU.AND P0, PT, R32, 1.175494350822287508e-38, PT ;  /* 0x008000002000780b */ /* 0x000fc80003f0e000 */
[----:B------:R-:W-:-:S04]  /*186f0*/  FSEL R3, R3, R32, !P0 ;  /* 0x0000002003037208 */ /* 0x000fc80004000000 */
[----:B------:R-:W-:-:S04]  /*18700*/  IADD3 R0, R3, -0x3f3504f3, RZ ;  /* 0xc0cafb0d03007810 */ /* 0x000fc80007ffe0ff */
[----:B------:R-:W-:-:S04]  /*18710*/  LOP3.LUT R0, R0, 0xff800000, RZ, 0xc0, !PT ;  /* 0xff80000000007812 */ /* 0x000fc800078ec0ff */
[----:B------:R1:W2:Y:S01]  /*18720*/  I2F R4, R0 ;  /* 0x0000000000047306 */ /* 0x0002a20000201400 */
[----:B------:R-:W-:Y:S01]  /*18730*/  FSEL R9, RZ, -23, P0 ;  /* 0xc1b80000ff097808 */ /* 0x000fe20000000000 */
[----:B-1----:R-:W-:-:S04]  /*18740*/  IMAD.IADD R0, R3, 0x1, -R0 ;  /* 0x0000000103007824 */ /* 0x002fc800078e0a00 */
[----:B------:R-:W-:Y:S02]  /*18750*/  FADD R0, R0, -1 ;  /* 0xbf80000000007421 */ /* 0x000fe40000000000 */
[----:B--2---:R-:W-:Y:S02]  /*18760*/  FFMA.FTZ R9, R4, 1.1920928955078125e-07, R9 ;  /* 0x3400000004097823 */ /* 0x004fe40000010009 */
[----:B------:R-:W-:-:S04]  /*18770*/  FFMA.FTZ R4, R0, R16, -0.16845393180847167969 ;  /* 0xbe2c7f3000047423 */ /* 0x000fc80000010010 */
[----:B------:R-:W-:-:S04]  /*18780*/  FFMA.FTZ R4, R0, R4, 0.1716887056827545166 ;  /* 0x3e2fcf2a00047423 */ /* 0x000fc80000010004 */
[----:B------:R-:W-:-:S04]  /*18790*/  FFMA.FTZ R4, R0, R4, -0.17900948226451873779 ;  /* 0xbe374e4300047423 */ /* 0x000fc80000010004 */
[----:B------:R-:W-:-:S04]  /*187a0*/  FFMA.FTZ R4, R0, R4, 0.20512372255325317383 ;  /* 0x3e520bf400047423 */ /* 0x000fc80000010004 */
[----:B------:R-:W-:Y:S01]  /*187b0*/  FFMA.FTZ R4, R0, R4, -0.24046532809734344482 ;  /* 0xbe763c8b00047423 */ /* 0x000fe20000010004 */
[----:B------:R-:W-:-:S03]  /*187c0*/  FSETP.NEU.AND P0, PT, R8, RZ, PT ;  /* 0x000000ff0800720b */ /* 0x000fc60003f0d000 */
[----:B------:R-:W-:-:S04]  /*187d0*/  FFMA.FTZ R4, R0, R4, 0.28857114911079406738 ;  /* 0x3e93bf9900047423 */ /* 0x000fc80000010004 */
[----:B------:R-:W-:-:S04]  /*187e0*/  FFMA.FTZ R4, R0, R4, -0.36067417263984680176 ;  /* 0xbeb8aa4900047423 */ /* 0x000fc80000010004 */
[----:B------:R-:W-:-:S04]  /*187f0*/  FFMA.FTZ R4, R0, R4, 0.48089820146560668945 ;  /* 0x3ef6384a00047423 */ /* 0x000fc80000010004 */
[----:B------:R-:W-:Y:S01]  /*18800*/  FFMA.FTZ R4, R0, R4, -0.72134751081466674805 ;  /* 0xbf38aa3b00047423 */ /* 0x000fe20000010004 */
[----:B------:R-:W-:Y:S02]  /*18810*/  @P0 LOP3.LUT R2, R2, 0x200000, RZ, 0xfc, !PT ;  /* 0x0020000002020812 */ /* 0x000fe400078efcff */
[----:B------:R-:W-:Y:S01]  /*18820*/  ISETP.GE.U32.AND P0, PT, R3, 0x7f800000, PT ;  /* 0x7f8000000300780c */ /* 0x000fe20003f06070 */
[----:B------:R-:W-:-:S04]  /*18830*/  FMUL R4, R0, R4 ;  /* 0x0000000400047220 */ /* 0x000fc80000400000 */
[----:B------:R-:W-:-:S04]  /*18840*/  FMUL R4, R0, R4 ;  /* 0x0000000400047220 */ /* 0x000fc80000400000 */
[----:B------:R-:W-:-:S04]  /*18850*/  FFMA.FTZ R0, R0, 1.4426950216293334961, R4 ;  /* 0x3fb8aa3b00007823 */ /* 0x000fc80000010004 */
[----:B0-----:R-:W-:Y:S01]  /*18860*/  FADD R10, R9, R0 ;  /* 0x00000000090a7221 */ /* 0x001fe20000000000 */
[----:B------:R-:W-:Y:S01]  /*18870*/  @P0 MOV R0, 0x7f800000 ;  /* 0x7f80000000000802 */ /* 0x000fe20000000f00 */
[----:B---3--:R-:W-:-:S04]  /*18880*/  FMUL R4, R33, 8388608 ;  /* 0x4b00000021047820 */ /* 0x008fc80000400000 */
[----:B------:R-:W-:Y:S01]  /*18890*/  @P0 FFMA.FTZ R10, R3, R0, +INF ;  /* 0x7f800000030a0423 */ /* 0x000fe20000010000 */
[----:B------:R-:W-:-:S04]  /*188a0*/  FSETP.GEU.AND P0, PT, R33, 1.175494350822287508e-38, PT ;  /* 0x008000002100780b */ /* 0x000fc80003f0e000 */
[----:B------:R-:W-:-:S04]  /*188b0*/  FSEL R4, R4, R33, !P0 ;  /* 0x0000002104047208 */ /* 0x000fc80004000000 */
[----:B------:R-:W-:Y:S02]  /*188c0*/  IADD3 R0, R4, -0x3f3504f3, RZ ;  /* 0xc0cafb0d04007810 */ /* 0x000fe40007ffe0ff */
[----:B------:R-:W-:Y:S02]  /*188d0*/  FSEL R7, RZ, -23, P0 ;  /* 0xc1b80000ff077808 */ /* 0x000fe40000000000 */
[----:B------:R-:W-:Y:S02]  /*188e0*/  LOP3.LUT R0, R0, 0xff800000, RZ, 0xc0, !PT ;  /* 0xff80000000007812 */ /* 0x000fe400078ec0ff */
[----:B------:R-:W-:Y:S02]  /*188f0*/  FSETP.NEU.AND P0, PT, R6, RZ, PT ;  /* 0x000000ff0600720b */ /* 0x000fe40003f0d000 */
[----:B------:R0:W1:Y:S02]  /*18900*/  I2F R6, R0 ;  /* 0x0000000000067306 */ /* 0x0000640000201400 */
[----:B0-----:R-:W-:-:S04]  /*18910*/  IMAD.IADD R0, R4, 0x1, -R0 ;  /* 0x0000000104007824 */ /* 0x001fc800078e0a00 */
[----:B------:R-:W-:Y:S02]  /*18920*/  FADD R0, R0, -1 ;  /* 0xbf80000000007421 */ /* 0x000fe40000000000 */
[----:B-1----:R-:W-:Y:S02]  /*18930*/  FFMA.FTZ R7, R6, 1.1920928955078125e-07, R7 ;  /* 0x3400000006077823 */ /* 0x002fe40000010007 */
[----:B------:R-:W-:-:S04]  /*18940*/  FFMA.FTZ R6, R0, R16, -0.16845393180847167969 ;  /* 0xbe2c7f3000067423 */ /* 0x000fc80000010010 */
[----:B------:R-:W-:-:S04]  /*18950*/  FFMA.FTZ R6, R0, R6, 0.1716887056827545166 ;  /* 0x3e2fcf2a00067423 */ /* 0x000fc80000010006 */
[----:B------:R-:W-:-:S04]  /*18960*/  FFMA.FTZ R6, R0, R6, -0.17900948226451873779 ;  /* 0xbe374e4300067423 */ /* 0x000fc80000010006 */
[----:B------:R-:W-:-:S04]  /*18970*/  FFMA.FTZ R6, R0, R6, 0.20512372255325317383 ;  /* 0x3e520bf400067423 */ /* 0x000fc80000010006 */
[----:B------:R-:W-:Y:S01]  /*18980*/  FFMA.FTZ R6, R0, R6, -0.24046532809734344482 ;  /* 0xbe763c8b00067423 */ /* 0x000fe20000010006 */
[----:B------:R-:W-:-:S03]  /*18990*/  LOP3.LUT R2, R2, 0xffefffff, RZ, 0xc0, !PT ;  /* 0xffefffff02027812 */ /* 0x000fc600078ec0ff */
[----:B------:R-:W-:Y:S01]  /*189a0*/  FFMA.FTZ R6, R0, R6, 0.28857114911079406738 ;  /* 0x3e93bf9900067423 */ /* 0x000fe20000010006 */
[----:B------:R-:W-:-:S03]  /*189b0*/  @P1 LOP3.LUT R2, R2, 0x100000, RZ, 0xfc, !PT ;  /* 0x0010000002021812 */ /* 0x000fc600078efcff */
[----:B------:R-:W-:Y:S01]  /*189c0*/  FFMA.FTZ R6, R0, R6, -0.36067417263984680176 ;  /* 0xbeb8aa4900067423 */ /* 0x000fe20000010006 */
[----:B------:R-:W-:-:S03]  /*189d0*/  LOP3.LUT R2, R2, 0xfff7ffff, RZ, 0xc0, !PT ;  /* 0xfff7ffff02027812 */ /* 0x000fc600078ec0ff */
[----:B------:R-:W-:Y:S01]  /*189e0*/  FFMA.FTZ R6, R0, R6, 0.48089820146560668945 ;  /* 0x3ef6384a00067423 */ /* 0x000fe20000010006 */
[----:B------:R-:W-:-:S03]  /*189f0*/  @P0 LOP3.LUT R2, R2, 0x80000, RZ, 0xfc, !PT ;  /* 0x0008000002020812 */ /* 0x000fc600078efcff */
[----:B------:R-:W-:Y:S01]  /*18a00*/  FFMA.FTZ R6, R0, R6, -0.72134751081466674805 ;  /* 0xbf38aa3b00067423 */ /* 0x000fe20000010006 */
[----:B------:R-:W-:-:S03]  /*18a10*/  ISETP.GE.U32.AND P0, PT, R4, 0x7f800000, PT ;  /* 0x7f8000000400780c */ /* 0x000fc60003f06070 */
[----:B------:R-:W-:-:S04]  /*18a20*/  FMUL R6, R0, R6 ;  /* 0x0000000600067220 */ /* 0x000fc80000400000 */
[----:B------:R-:W-:-:S04]  /*18a30*/  FMUL R6, R0, R6 ;  /* 0x0000000600067220 */ /* 0x000fc80000400000 */
[----:B------:R-:W-:-:S04]  /*18a40*/  FFMA.FTZ R0, R0, 1.4426950216293334961, R6 ;  /* 0x3fb8aa3b00007823 */ /* 0x000fc80000010006 */
[----:B------:R-:W-:Y:S01]  /*18a50*/  FADD R8, R7, R0 ;  /* 0x0000000007087221 */ /* 0x000fe20000000000 */
[----:B------:R-:W-:-:S05]  /*18a60*/  @P0 MOV R0, 0x7f800000 ;  /* 0x7f80000000000802 */ /* 0x000fca0000000f00 */
[----:B------:R-:W-:Y:S01]  /*18a70*/  @P0 FFMA.FTZ R8, R4, R0, +INF ;  /* 0x7f80000004080423 */ /* 0x000fe20000010000 */
[----:B------:R-:W-:-:S04]  /*18a80*/  FSETP.GEU.AND P0, PT, R34, 1.175494350822287508e-38, PT ;  /* 0x008000002200780b */ /* 0x000fc80003f0e000 */
[----:B------:R-:W-:-:S04]  /*18a90*/  FSEL R21, R21, R34, !P0 ;  /* 0x0000002215157208 */ /* 0x000fc80004000000 */
[----:B------:R-:W-:Y:S02]  /*18aa0*/  IADD3 R0, R21, -0x3f3504f3, RZ ;  /* 0xc0cafb0d15007810 */ /* 0x000fe40007ffe0ff */
[----:B------:R-:W-:Y:S02]  /*18ab0*/  FSETP.NEU.AND P1, PT, R5, RZ, PT ;  /* 0x000000ff0500720b */ /* 0x000fe40003f2d000 */
[----:B------:R-:W-:Y:S02]  /*18ac0*/  LOP3.LUT R0, R0, 0xff800000, RZ, 0xc0, !PT ;  /* 0xff80000000007812 */ /* 0x000fe400078ec0ff */
[----:B------:R-:W-:Y:S02]  /*18ad0*/  FSEL R5, RZ, -23, P0 ;  /* 0xc1b80000ff057808 */ /* 0x000fe40000000000 */
[----:B------:R-:W-:Y:S02]  /*18ae0*/  FSETP.NEU.AND P0, PT, R3, RZ, PT ;  /* 0x000000ff0300720b */ /* 0x000fe40003f0d000 */
[----:B------:R0:W1:Y:S02]  /*18af0*/  I2F R3, R0 ;  /* 0x0000000000037306 */ /* 0x0000640000201400 */
[----:B0-----:R-:W-:-:S05]  /*18b00*/  IADD3 R0, R21, -R0, RZ ;  /* 0x8000000015007210 */ /* 0x001fca0007ffe0ff */
        /* <DEDUP_REMOVED lines=22> */
[----:B------:R-:W-:Y:S01]  /*18c70*/  MOV R0, R47 ;  /* 0x0000002f00007202 */ /* 0x000fe20000000f00 */
[----:B------:R-:W-:Y:S01]  /*18c80*/  IMAD.MOV.U32 R47, RZ, RZ, R36 ;  /* 0x000000ffff2f7224 */ /* 0x000fe200078e0024 */
[----:B------:R-:W-:Y:S01]  /*18c90*/  MOV R36, R35 ;  /* 0x0000002300247202 */ /* 0x000fe20000000f00 */
[----:B------:R-:W-:Y:S01]  /*18ca0*/  IMAD.MOV.U32 R35, RZ, RZ, R20 ;  /* 0x000000ffff237224 */ /* 0x000fe200078e0014 */
[C---:B------:R-:W-:Y:S01]  /*18cb0*/  FSETP.GEU.AND P0, PT, R0.reuse, 1.175494350822287508e-38, PT ;  /* 0x008000000000780b */ /* 0x040fe20003f0e000 */
[----:B------:R-:W-:-:S05]  /*18cc0*/  FMUL R20, R0, 8388608 ;  /* 0x4b00000000147820 */ /* 0x000fca0000400000 */
[----:B------:R-:W-:-:S04]  /*18cd0*/  FSEL R20, R20, R0, !P0 ;  /* 0x0000000014147208 */ /* 0x000fc80004000000 */
[----:B------:R-:W-:-:S04]  /*18ce0*/  IADD3 R3, R20, -0x3f3504f3, RZ ;  /* 0xc0cafb0d14037810 */ /* 0x000fc80007ffe0ff */
[----:B------:R-:W-:Y:S02]  /*18cf0*/  LOP3.LUT R3, R3, 0xff800000, RZ, 0xc0, !PT ;  /* 0xff80000003037812 */ /* 0x000fe400078ec0ff */
[----:B------:R-:W-:Y:S02]  /*18d00*/  FSETP.NEU.AND P1, PT, R4, RZ, PT ;  /* 0x000000ff0400720b */ /* 0x000fe40003f2d000 */
[----:B------:R0:W1:Y:S01]  /*18d10*/  I2F R4, R3 ;  /* 0x0000000300047306 */ /* 0x0000620000201400 */
        /* <DEDUP_REMOVED lines=15> */
[C---:B------:R-:W-:Y:S01]  /*18e10*/  FMUL R4, R3.reuse, R4 ;  /* 0x0000000403047220 */ /* 0x040fe20000400000 */
[----:B------:R-:W-:Y:S03]  /*18e20*/  STL [R1+0x5f0], R10 ;  /* 0x0005f00a01007387 */ /* 0x000fe60000100800 */
[----:B------:R-:W-:Y:S01]  /*18e30*/  FFMA.FTZ R3, R3, 1.4426950216293334961, R4 ;  /* 0x3fb8aa3b03037823 */ /* 0x000fe20000010004 */
[----:B------:R-:W-:Y:S04]  /*18e40*/  STL [R1+0x5ec], R8 ;  /* 0x0005ec0801007387 */ /* 0x000fe80000100800 */
[----:B------:R0:W-:Y:S02]  /*18e50*/  STL [R1+0x5e8], R6 ;  /* 0x0005e80601007387 */ /* 0x0001e40000100800 */
[----:B0-----:R-:W-:-:S02]  /*18e60*/  FADD R6, R5, R3 ;  /* 0x0000000305067221 */ /* 0x001fc40000000000 */
[----:B------:R-:W-:-:S04]  /*18e70*/  @P0 IMAD.MOV.U32 R3, RZ, RZ, 0x7f800000 ;  /* 0x7f800000ff030424 */ /* 0x000fc800078e00ff */
[----:B------:R-:W-:Y:S01]  /*18e80*/  @P0 FFMA.FTZ R6, R20, R3, +INF ;  /* 0x7f80000014060423 */ /* 0x000fe20000010003 */
[----:B------:R-:W-:-:S04]  /*18e90*/  MOV R3, R47 ;  /* 0x0000002f00037202 */ /* 0x000fc80000000f00 */
[C---:B------:R-:W-:Y:S01]  /*18ea0*/  FSETP.GEU.AND P0, PT, R3.reuse, 1.175494350822287508e-38, PT ;  /* 0x008000000300780b */ /* 0x040fe20003f0e000 */
[----:B------:R-:W-:-:S05]  /*18eb0*/  FMUL R4, R3, 8388608 ;  /* 0x4b00000003047820 */ /* 0x000fca0000400000 */
[----:B------:R-:W-:-:S04]  /*18ec0*/  FSEL R7, R4, R3, !P0 ;  /* 0x0000000304077208 */ /* 0x000fc80004000000 */
[----:B------:R-:W-:-:S04]  /*18ed0*/  IADD3 R4, R7, -0x3f3504f3, RZ ;  /* 0xc0cafb0d07047810 */ /* 0x000fc80007ffe0ff */
[----:B------:R-:W-:-:S04]  /*18ee0*/  LOP3.LUT R4, R4, 0xff800000, RZ, 0xc0, !PT ;  /* 0xff80000004047812 */ /* 0x000fc800078ec0ff */
[----:B------:R0:W1:Y:S01]  /*18ef0*/  I2F R5, R4 ;  /* 0x0000000400057306 */ /* 0x0000620000201400 */
[----:B------:R2:W-:Y:S01]  /*18f00*/  STL [R1+0x5e0], R6 ;  /* 0x0005e00601007387 */ /* 0x0005e20000100800 */
[----:B0-----:R-:W-:Y:S01]  /*18f10*/  IMAD.IADD R4, R7, 0x1, -R4 ;  /* 0x0000000107047824 */ /* 0x001fe200078e0a04 */
[----:B--2---:R-:W-:-:S03]  /*18f20*/  FSEL R6, RZ, -23, P0 ;  /* 0xc1b80000ff067808 */ /* 0x004fc60000000000 */
        /* <DEDUP_REMOVED lines=12> */
[----:B------:R-:W-:-:S04]  /*18ff0*/  FMUL R5, R4, R5 ;  /* 0x0000000504057220 */ /* 0x000fc80000400000 */
[----:B------:R-:W-:-:S04]  /*19000*/  FFMA.FTZ R4, R4, 1.4426950216293334961, R5 ;  /* 0x3fb8aa3b04047823 */ /* 0x000fc80000010005 */
[----:B------:R-:W-:Y:S01]  /*19010*/  FADD R4, R6, R4 ;  /* 0x0000000406047221 */ /* 0x000fe20000000000 */
[----:B------:R-:W-:Y:S04]  /*19020*/  STL [R1+0x550], R7 ;  /* 0x0005500701007387 */ /* 0x000fe80000100800 */
[----:B------:R0:W-:Y:S04]  /*19030*/  STL [R1+0x5dc], R4 ;  /* 0x0005dc0401007387 */ /* 0x0001e80000100800 */
[----:B------:R-:W2:Y:S01]  /*19040*/  LDL.LU R6, [R1+0x3fc] ;  /* 0x0003fc0001067983 */ /* 0x000ea20000300800 */
[----:B------:R-:W-:-:S02]  /*19050*/  LOP3.LUT R2, R2, 0xfffeffff, RZ, 0xc0, !PT ;  /* 0xfffeffff02027812 */ /* 0x000fc400078ec0ff */
[C---:B------:R-:W-:Y:S02]  /*19060*/  FSETP.GT.AND P0, PT, |R3|.reuse, 8.50705917302346158658e+37, PT ;  /* 0x7e8000000300780b */ /* 0x040fe40003f04200 */
[----:B------:R-:W-:Y:S02]  /*19070*/  @P1 LOP3.LUT R2, R2, 0x10000, RZ, 0xfc, !PT ;  /* 0x0001000002021812 */ /* 0x000fe400078efcff */
[----:B------:R-:W-:-:S09]  /*19080*/  FSETP.GEU.AND P1, PT, |R3|, 1.175494350822287508e-38, PT ;  /* 0x008000000300780b */ /* 0x000fd20003f2e200 */
[----:B------:R-:W-:-:S04]  /*19090*/  @P0 FMUL R3, R3, 0.25 ;  /* 0x3e80000003030820 */ /* 0x000fc80000400000 */
[----:B------:R-:W-:Y:S01]  /*190a0*/  @!P1 FMUL R3, R3, 16777216 ;  /* 0x4b80000003039820 */ /* 0x000fe20000400000 */
[----:B------:R-:W-:Y:S01]  /*190b0*/  MOV R5, R36 ;  /* 0x0000002400057202 */ /* 0x000fe20000000f00 */
[----:B0-----:R-:W-:-:S04]  /*190c0*/  IMAD.MOV.U32 R4, RZ, RZ, R35 ;  /* 0x000000ffff047224 */ /* 0x001fc800078e0023 */
[----:B------:R-:W0:Y:S01]  /*190d0*/  MUFU.RCP R3, R3 ;  /* 0x0000000300037308 */ /* 0x000e220000001000 */
[----:B------:R-:W-:Y:S01]  /*190e0*/  @P0 FMUL R4, R4, 0.25 ;  /* 0x3e80000004040820 */ /* 0x000fe20000400000 */
[----:B------:R-:W-:Y:S01]  /*190f0*/  MOV R8, R38 ;  /* 0x0000002600087202 */ /* 0x000fe20000000f00 */
[----:B------:R-:W-:Y:S02]  /*19100*/  @P0 FMUL R5, R5, 0.25 ;  /* 0x3e80000005050820 */ /* 0x000fe40000400000 */
[----:B------:R-:W-:Y:S02]  /*19110*/  IMAD.MOV.U32 R7, RZ, RZ, R37 ;  /* 0x000000ffff077224 */ /* 0x000fe400078e0025 */
[----:B------:R-:W-:Y:S02]  /*19120*/  @!P1 FMUL R4, R4, 16777216 ;  /* 0x4b80000004049820 */ /* 0x000fe40000400000 */
[----:B------:R-:W-:Y:S02]  /*19130*/  IMAD.MOV.U32 R9, RZ, RZ, R39 ;  /* 0x000000ffff097224 */ /* 0x000fe400078e0027 */
[----:B------:R-:W-:Y:S01]  /*19140*/  @!P1 FMUL R5, R5, 16777216 ;  /* 0x4b80000005059820 */ /* 0x000fe20000400000 */
[----:B------:R-:W-:Y:S01]  /*19150*/  MOV R10, R40 ;  /* 0x00000028000a7202 */ /* 0x000fe20000000f00 */
[----:B------:R-:W-:-:S02]  /*19160*/  @P0 FMUL R7, R7, 0.25 ;  /* 0x3e80000007070820 */ /* 0x000fc40000400000 */
[----:B------:R-:W-:Y:S02]  /*19170*/  @P0 FMUL R8, R8, 0.25 ;  /* 0x3e80000008080820 */ /* 0x000fe40000400000 */
[----:B0-----:R-:W-:Y:S01]  /*19180*/  FMUL R35, R3, R4 ;  /* 0x0000000403237220 */ /* 0x001fe20000400000 */
[----:B------:R-:W-:Y:S01]  /*19190*/  MOV R12, R42 ;  /* 0x0000002a000c7202 */ /* 0x000fe20000000f00 */
[----:B------:R-:W-:Y:S02]  /*191a0*/  IMAD.MOV.U32 R11, RZ, RZ, R41 ;  /* 0x000000ffff0b7224 */ /* 0x000fe400078e0029 */
[----:B------:R-:W-:Y:S02]  /*191b0*/  @P0 FMUL R9, R9, 0.25 ;  /* 0x3e80000009090820 */ /* 0x000fe40000400000 */
[----:B------:R-:W-:Y:S02]  /*191c0*/  FMUL R5, R3, R5 ;  /* 0x0000000503057220 */ /* 0x000fe40000400000 */
[----:B------:R-:W-:-:S02]  /*191d0*/  @!P1 FMUL R7, R7, 16777216 ;  /* 0x4b80000007079820 */ /* 0x000fc40000400000 */
[----:B------:R-:W-:Y:S01]  /*191e0*/  @!P1 FMUL R8, R8, 16777216 ;  /* 0x4b80000008089820 */ /* 0x000fe20000400000 */
[----:B------:R-:W-:Y:S01]  /*191f0*/  STL [R1+0x5d4], R35 ;  /* 0x0005d42301007387 */ /* 0x000fe20000100800 */
[----:B------:R-:W-:Y:S01]  /*19200*/  @P0 FMUL R10, R10, 0.25 ;  /* 0x3e8000000a0a0820 */ /* 0x000fe20000400000 */
[----:B------:R-:W-:Y:S01]  /*19210*/  MOV R14, R44 ;  /* 0x0000002c000e7202 */ /* 0x000fe20000000f00 */
[----:B------:R-:W-:Y:S01]  /*19220*/  @P0 FMUL R11, R11, 0.25 ;  /* 0x3e8000000b0b0820 */ /* 0x000fe20000400000 */
[----:B------:R0:W-:Y:S01]  /*19230*/  STL [R1+0x5c0], R5 ;  /* 0x0005c00501007387 */ /* 0x0001e20000100800 */
[----:B------:R-:W-:Y:S02]  /*19240*/  @!P1 FMUL R9, R9, 16777216 ;  /* 0x4b80000009099820 */ /* 0x000fe40000400000 */
[----:B------:R-:W-:Y:S02]  /*19250*/  IMAD.MOV.U32 R13, RZ, RZ, R43 ;  /* 0x000000ffff0d7224 */ /* 0x000fe400078e002b */
[----:B------:R-:W-:-:S02]  /*19260*/  @P0 FMUL R12, R12, 0.25 ;  /* 0x3e8000000c0c0820 */ /* 0x000fc40000400000 */
[----:B------:R-:W-:Y:S02]  /*19270*/  @!P1 FMUL R10, R10, 16777216 ;  /* 0x4b8000000a0a9820 */ /* 0x000fe40000400000 */
[----:B0-----:R-:W-:Y:S02]  /*19280*/  FMUL R5, R3, R8 ;  /* 0x0000000803057220 */ /* 0x001fe40000400000 */
[----:B------:R-:W-:Y:S02]  /*19290*/  IMAD.MOV.U32 R15, RZ, RZ, R45 ;  /* 0x000000ffff0f7224 */ /* 0x000fe400078e002d */
[----:B------:R-:W-:Y:S01]  /*192a0*/  @!P1 FMUL R11, R11, 16777216 ;  /* 0x4b8000000b0b9820 */ /* 0x000fe20000400000 */
[----:B------:R-:W-:Y:S01]  /*192b0*/  MOV R16, R46 ;  /* 0x0000002e00107202 */ /* 0x000fe20000000f00 */
[----:B------:R-:W-:Y:S02]  /*192c0*/  @P0 FMUL R13, R13, 0.25 ;  /* 0x3e8000000d0d0820 */ /* 0x000fe40000400000 */
[----:B------:R-:W-:-:S02]  /*192d0*/  @P0 FMUL R14, R14, 0.25 ;  /* 0x3e8000000e0e0820 */ /* 0x000fc40000400000 */
[----:B------:R-:W-:Y:S02]  /*192e0*/  @!P1 FMUL R12, R12, 16777216 ;  /* 0x4b8000000c0c9820 */ /* 0x000fe40000400000 */
[----:B------:R-:W-:Y:S02]  /*192f0*/  @P0 FMUL R15, R15, 0.25 ;  /* 0x3e8000000f0f0820 */ /* 0x000fe40000400000 */
[----:B------:R-:W-:Y:S02]  /*19300*/  @!P1 FMUL R13, R13, 16777216 ;  /* 0x4b8000000d0d9820 */ /* 0x000fe40000400000 */
[----:B------:R-:W-:Y:S02]  /*19310*/  @!P1 FMUL R14, R14, 16777216 ;  /* 0x4b8000000e0e9820 */ /* 0x000fe40000400000 */
[----:B------:R-:W-:Y:S02]  /*19320*/  @P0 FMUL R16, R16, 0.25 ;  /* 0x3e80000010100820 */ /* 0x000fe40000400000 */
[----:B------:R-:W-:-:S02]  /*19330*/  @P0 FMUL R17, R17, 0.25 ;  /* 0x3e80000011110820 */ /* 0x000fc40000400000 */
[----:B------:R-:W-:Y:S02]  /*19340*/  @!P1 FMUL R15, R15, 16777216 ;  /* 0x4b8000000f0f9820 */ /* 0x000fe40000400000 */
[----:B------:R-:W-:Y:S02]  /*19350*/  @P0 FMUL R18, R18, 0.25 ;  /* 0x3e80000012120820 */ /* 0x000fe40000400000 */
[----:B------:R-:W-:Y:S02]  /*19360*/  @P0 FMUL R19, R19, 0.25 ;  /* 0x3e80000013130820 */ /* 0x000fe40000400000 */
[----:B------:R-:W-:Y:S02]  /*19370*/  @!P1 FMUL R16, R16, 16777216 ;  /* 0x4b80000010109820 */ /* 0x000fe40000400000 */
[----:B------:R-:W-:Y:S02]  /*19380*/  @!P1 FMUL R17, R17, 16777216 ;  /* 0x4b80000011119820 */ /* 0x000fe40000400000 */
[----:B------:R-:W-:-:S02]  /*19390*/  @!P1 FMUL R18, R18, 16777216 ;  /* 0x4b80000012129820 */ /* 0x000fc40000400000 */
[----:B------:R-:W-:Y:S02]  /*193a0*/  @!P1 FMUL R19, R19, 16777216 ;  /* 0x4b80000013139820 */ /* 0x000fe40000400000 */
[----:B--2---:R-:W-:-:S04]  /*193b0*/  @P0 FMUL R6, R6, 0.25 ;  /* 0x3e80000006060820 */ /* 0x004fc80000400000 */
[----:B------:R-:W-:-:S04]  /*193c0*/  @!P1 FMUL R6, R6, 16777216 ;  /* 0x4b80000006069820 */ /* 0x000fc80000400000 */
[C---:B------:R-:W-:Y:S02]  /*193d0*/  FMUL R4, R3.reuse, R6 ;  /* 0x0000000603047220 */ /* 0x040fe40000400000 */
[----:B------:R-:W-:-:S03]  /*193e0*/  FMUL R6, R3, R7 ;  /* 0x0000000703067220 */ /* 0x000fc60000400000 */
[----:B------:R0:W-:Y:S04]  /*193f0*/  STL [R1+0x5d0], R4 ;  /* 0x0005d00401007387 */ /* 0x0001e80000100800 */
[----:B------:R1:W-:Y:S01]  /*19400*/  STL [R1+0x5b8], R6 ;  /* 0x0005b80601007387 */ /* 0x0003e20000100800 */
[----:B0-----:R-:W-:-:S03]  /*19410*/  FMUL R4, R3, R9 ;  /* 0x0000000903047220 */ /* 0x001fc60000400000 */
[----:B------:R0:W-:Y:S01]  /*19420*/  STL [R1+0x5cc], R5 ;  /* 0x0005cc0501007387 */ /* 0x0001e20000100800 */
[----:B-1----:R-:W-:-:S03]  /*19430*/  FMUL R6, R3, R10 ;  /* 0x0000000a03067220 */ /* 0x002fc60000400000 */
[----:B------:R1:W-:Y:S01]  /*19440*/  STL [R1+0x5ac], R4 ;  /* 0x0005ac0401007387 */ /* 0x0003e20000100800 */
[----:B0-----:R-:W-:-:S03]  /*19450*/  FMUL R5, R3, R11 ;  /* 0x0000000b03057220 */ /* 0x001fc60000400000 */
[----:B------:R0:W-:Y:S01]  /*19460*/  STL [R1+0x5c8], R6 ;  /* 0x0005c80601007387 */ /* 0x0001e20000100800 */
[----:B-1----:R-:W-:-:S03]  /*19470*/  FMUL R4, R3, R12 ;  /* 0x0000000c03047220 */ /* 0x002fc60000400000 */
[----:B------:R1:W-:Y:S04]  /*19480*/  STL [R1+0x5a8], R5 ;  /* 0x0005a80501007387 */ /* 0x0003e80000100800 */
[----:B------:R2:W-:Y:S01]  /*19490*/  STL [R1+0x5c4], R4 ;  /* 0x0005c40401007387 */ /* 0x0005e20000100800 */
[C---:B0-----:R-:W-:Y:S02]  /*194a0*/  FMUL R6, R3.reuse, R13 ;  /* 0x0000000d03067220 */ /* 0x041fe40000400000 */
[----:B-1----:R-:W-:-:S03]  /*194b0*/  FMUL R5, R3, R14 ;  /* 0x0000000e03057220 */ /* 0x002fc60000400000 */
[----:B------:R0:W-:Y:S01]  /*194c0*/  STL [R1+0x5a4], R6 ;  /* 0x0005a40601007387 */ /* 0x0001e20000100800 */
[----:B--2---:R-:W-:-:S03]  /*194d0*/  FMUL R4, R3, R15 ;  /* 0x0000000f03047220 */ /* 0x004fc60000400000 */
[----:B------:R1:W-:Y:S04]  /*194e0*/  STL [R1+0x5bc], R5 ;  /* 0x0005bc0501007387 */ /* 0x0003e80000100800 */
[----:B------:R2:W-:Y:S01]  /*194f0*/  STL [R1+0x5a0], R4 ;  /* 0x0005a00401007387 */ /* 0x0005e20000100800 */
[C---:B0-----:R-:W-:Y:S02]  /*19500*/  FMUL R6, R3.reuse, R16 ;  /* 0x0000001003067220 */ /* 0x041fe40000400000 */
[----:B-1----:R-:W-:-:S03]  /*19510*/  FMUL R5, R3, R17 ;  /* 0x0000001103057220 */ /* 0x002fc60000400000 */
[----:B------:R0:W-:Y:S01]  /*19520*/  STL [R1+0x5b4], R6 ;  /* 0x0005b40601007387 */ /* 0x0001e20000100800 */
[C---:B--2---:R-:W-:Y:S02]  /*19530*/  FMUL R4, R3.reuse, R18 ;  /* 0x0000001203047220 */ /* 0x044fe40000400000 */
[----:B------:R-:W-:Y:S01]  /*19540*/  FMUL R3, R3, R19 ;  /* 0x0000001303037220 */ /* 0x000fe20000400000 */
[----:B------:R1:W-:Y:S04]  /*19550*/  STL [R1+0x59c], R5 ;  /* 0x00059c0501007387 */ /* 0x0003e80000100800 */
[----:B------:R-:W2:Y:S04]  /*19560*/  LDL.LU R18, [R1+0x450] ;  /* 0x0004500001127983 */ /* 0x000ea80000300800 */
[----:B------:R3:W-:Y:S04]  /*19570*/  STL [R1+0x5b0], R4 ;  /* 0x0005b00401007387 */ /* 0x0007e80000100800 */
[----:B------:R4:W-:Y:S04]  /*19580*/  STL [R1+0x598], R3 ;  /* 0x0005980301007387 */ /* 0x0009e80000100800 */
        /* <DEDUP_REMOVED lines=12> */
[----:B-1----:R-:W2:Y:S04]  /*19650*/  LDL.LU R5, [R1+0x3f4] ;  /* 0x0003f40001057983 */ /* 0x002ea80000300800 */
[----:B---3--:R-:W3:Y:S04]  /*19660*/  LDL.LU R4, [R1+0x3e0] ;  /* 0x0003e00001047983 */ /* 0x008ee80000300800 */
[----:B----4-:R-:W4:Y:S01]  /*19670*/  LDL.LU R3, [R1+0x3e4] ;  /* 0x0003e40001037983 */ /* 0x010f220000300800 */
[----:B------:R-:W-:-:S02]  /*19680*/  FSETP.GT.AND P0, PT, |R0|, 8.50705917302346158658e+37, PT ;  /* 0x7e8000000000780b */ /* 0x000fc40003f04200 */
[----:B------:R-:W-:-:S11]  /*19690*/  FSETP.GEU.AND P1, PT, |R0|, 1.175494350822287508e-38, PT ;  /* 0x008000000000780b */ /* 0x000fd60003f2e200 */
[----:B------:R-:W-:-:S04]  /*196a0*/  @P0 FMUL R0, R0, 0.25 ;  /* 0x3e80000000000820 */ /* 0x000fc80000400000 */
[----:B------:R-:W-:-:S06]  /*196b0*/  @!P1 FMUL R0, R0, 16777216 ;  /* 0x4b80000000009820 */ /* 0x000fcc0000400000 */
[----:B------:R-:W0:Y:S01]  /*196c0*/  MUFU.RCP R0, R0 ;  /* 0x0000000000007308 */ /* 0x000e220000001000 */
[----:B------:R-:W1:Y:S04]  /*196d0*/  S2R R36, SR_TID.X ;  /* 0x0000000000247919 */ /* 0x000e680000002100 */
[----:B------:R-:W0:Y:S01]  /*196e0*/  S2R R61, SR_TID.X ;  /* 0x00000000003d7919 */ /* 0x000e220000002100 */
[----:B-1----:R-:W-:Y:S01]  /*196f0*/  IMAD.SHL.U32 R37, R36, 0x20, RZ ;  /* 0x0000002024257824 */ /* 0x002fe200078e00ff */
[----:B------:R-:W-:Y:S01]  /*19700*/  LOP3.LUT R2, R2, 0xffffdfff, RZ, 0xc0, !PT ;  /* 0xffffdfff02027812 */ /* 0x000fe200078ec0ff */
[----:B--2---:R-:W-:-:S04]  /*19710*/  @P0 FMUL R18, R18, 0.25 ;  /* 0x3e80000012120820 */ /* 0x004fc80000400000 */
[----:B------:R-:W-:Y:S02]  /*19720*/  @!P1 FMUL R18, R18, 16777216 ;  /* 0x4b80000012129820 */ /* 0x000fe40000400000 */
[----:B------:R-:W-:Y:S02]  /*19730*/  @P0 FMUL R16, R16, 0.25 ;  /* 0x3e80000010100820 */ /* 0x000fe40000400000 */
[----:B------:R-:W-:Y:S02]  /*19740*/  @P0 FMUL R14, R14, 0.25 ;  /* 0x3e8000000e0e0820 */ /* 0x000fe40000400000 */
[----:B------:R-:W-:Y:S02]  /*19750*/  @P0 FMUL R13, R13, 0.25 ;  /* 0x3e8000000d0d0820 */ /* 0x000fe40000400000 */
[----:B------:R-:W-:Y:S02]  /*19760*/  @P0 FMUL R12, R12, 0.25 ;  /* 0x3e8000000c0c0820 */ /* 0x000fe40000400000 */
[----:B------:R-:W-:-:S02]  /*19770*/  @P0 FMUL R11, R11, 0.25 ;  /* 0x3e8000000b0b0820 */ /* 0x000fc40000400000 */
[----:B------:R-:W-:Y:S02]  /*19780*/  @P0 FMUL R10, R10, 0.25 ;  /* 0x3e8000000a0a0820 */ /* 0x000fe40000400000 */
[----:B------:R-:W-:Y:S02]  /*19790*/  @P0 FMUL R9, R9, 0.25 ;  /* 0x3e80000009090820 */ /* 0x000fe40000400000 */
[----:B------:R-:W-:Y:S02]  /*197a0*/  @P0 FMUL R8, R8, 0.25 ;  /* 0x3e80000008080820 */ /* 0x000fe40000400000 */
[----:B------:R-:W-:Y:S02]  /*197b0*/  @P0 FMUL R7, R7, 0.25 ;  /* 0x3e80000007070820 */ /* 0x000fe40000400000 */
[----:B------:R-:W-:Y:S02]  /*197c0*/  @P0 FMUL R6, R6, 0.25 ;  /* 0x3e80000006060820 */ /* 0x000fe40000400000 */
[----:B------:R-:W-:-:S02]  /*197d0*/  @P0 FMUL R5, R5, 0.25 ;  /* 0x3e80000005050820 */ /* 0x000fc40000400000 */
[----:B---3--:R-:W-:Y:S02]  /*197e0*/  @P0 FMUL R4, R4, 0.25 ;  /* 0x3e80000004040820 */ /* 0x008fe40000400000 */
[----:B----4-:R-:W-:Y:S02]  /*197f0*/  @P0 FMUL R3, R3, 0.25 ;  /* 0x3e80000003030820 */ /* 0x010fe40000400000 */
[----:B------:R-:W-:Y:S02]  /*19800*/  @!P1 FMUL R4, R4, 16777216 ;  /* 0x4b80000004049820 */ /* 0x000fe40000400000 */
[----:B------:R-:W-:Y:S02]  /*19810*/  @!P1 FMUL R3, R3, 16777216 ;  /* 0x4b80000003039820 */ /* 0x000fe40000400000 */
[----:B------:R-:W-:Y:S02]  /*19820*/  @!P1 FMUL R5, R5, 16777216 ;  /* 0x4b80000005059820 */ /* 0x000fe40000400000 */
[----:B0-----:R-:W-:-:S02]  /*19830*/  FMUL R35, R0, R3 ;  /* 0x0000000300237220 */ /* 0x001fc40000400000 */
[----:B------:R-:W-:Y:S02]  /*19840*/  FMUL R19, R0, R4 ;  /* 0x0000000400137220 */ /* 0x000fe40000400000 */
[----:B------:R-:W-:Y:S02]  /*19850*/  @!P1 FMUL R6, R6, 16777216 ;  /* 0x4b80000006069820 */ /* 0x000fe40000400000 */
[----:B------:R-:W-:Y:S02]  /*19860*/  FMUL R3, R0, R5 ;  /* 0x0000000500037220 */ /* 0x000fe40000400000 */
[----:B------:R-:W-:Y:S01]  /*19870*/  @!P1 FMUL R7, R7, 16777216 ;  /* 0x4b80000007079820 */ /* 0x000fe20000400000 */
[----:B------:R-:W-:Y:S01]  /*19880*/  STL [R1+0x594], R35 ;  /* 0x0005942301007387 */ /* 0x000fe20000100800 */
[----:B------:R-:W-:Y:S02]  /*19890*/  @!P1 FMUL R8, R8, 16777216 ;  /* 0x4b80000008089820 */ /* 0x000fe40000400000 */
[C---:B------:R-:W-:Y:S01]  /*198a0*/  FMUL R4, R0.reuse, R6 ;  /* 0x0000000600047220 */ /* 0x040fe20000400000 */
[----:B------:R-:W-:Y:S01]  /*198b0*/  STL [R1+0x57c], R19 ;  /* 0x00057c1301007387 */ /* 0x000fe20000100800 */
[----:B------:R-:W-:-:S02]  /*198c0*/  FMUL R5, R0, R7 ;  /* 0x0000000700057220 */ /* 0x000fc40000400000 */
[----:B------:R-:W-:Y:S01]  /*198d0*/  @!P1 FMUL R9, R9, 16777216 ;  /* 0x4b80000009099820 */ /* 0x000fe20000400000 */
[----:B------:R0:W-:Y:S01]  /*198e0*/  STL [R1+0x590], R3 ;  /* 0x0005900301007387 */ /* 0x0001e20000100800 */
[----:B------:R-:W-:Y:S02]  /*198f0*/  @!P1 FMUL R10, R10, 16777216 ;  /* 0x4b8000000a0a9820 */ /* 0x000fe40000400000 */
[----:B------:R-:W-:Y:S01]  /*19900*/  @!P1 FMUL R11, R11, 16777216 ;  /* 0x4b8000000b0b9820 */ /* 0x000fe20000400000 */
[----:B------:R1:W-:Y:S01]  /*19910*/  STL [R1+0x578], R4 ;  /* 0x0005780401007387 */ /* 0x0003e20000100800 */
[----:B0-----:R-:W-:-:S03]  /*19920*/  FMUL R3, R0, R8 ;  /* 0x0000000800037220 */ /* 0x001fc60000400000 */
[----:B------:R0:W-:Y:S01]  /*19930*/  STL [R1+0x58c], R5 ;  /* 0x00058c0501007387 */ /* 0x0001e20000100800 */
[----:B------:R-:W-:Y:S02]  /*19940*/  @!P1 FMUL R12, R12, 16777216 ;  /* 0x4b8000000c0c9820 */ /* 0x000fe40000400000 */
[----:B-1----:R-:W-:Y:S01]  /*19950*/  FMUL R4, R0, R9 ;  /* 0x0000000900047220 */ /* 0x002fe20000400000 */
[----:B------:R1:W-:Y:S01]  /*19960*/  STL [R1+0x570], R3 ;  /* 0x0005700301007387 */ /* 0x0003e20000100800 */
[----:B------:R-:W-:-:S03]  /*19970*/  @!P1 FMUL R13, R13, 16777216 ;  /* 0x4b8000000d0d9820 */ /* 0x000fc60000400000 */
[----:B------:R-:W2:Y:S01]  /*19980*/  S2R R19, SR_CTAID.X ;  /* 0x0000000000137919 */ /* 0x000ea20000002500 */
[----:B0-----:R-:W-:Y:S01]  /*19990*/  FMUL R5, R0, R10 ;  /* 0x0000000a00057220 */ /* 0x001fe20000400000 */
[----:B------:R-:W-:Y:S01]  /*199a0*/  LOP3.LUT R35, R36, 0x7f, RZ, 0xc0, !PT ;  /* 0x0000007f24237812 */ /* 0x000fe200078ec0ff */
[----:B------:R-:W-:Y:S02]  /*199b0*/  @!P1 FMUL R14, R14, 16777216 ;  /* 0x4b8000000e0e9820 */ /* 0x000fe40000400000 */
[----:B-1----:R-:W-:Y:S01]  /*199c0*/  FMUL R3, R0, R11 ;  /* 0x0000000b00037220 */ /* 0x002fe20000400000 */
[----:B------:R0:W-:Y:S01]  /*199d0*/  STL [R1+0x588], R4 ;  /* 0x0005880401007387 */ /* 0x0001e20000100800 */
[----:B------:R-:W-:-:S03]  /*199e0*/  @P0 FMUL R15, R15, 0.25 ;  /* 0x3e8000000f0f0820 */ /* 0x000fc60000400000 */
[----:B------:R1:W-:Y:S01]  /*199f0*/  STL [R1+0x568], R5 ;  /* 0x0005680501007387 */ /* 0x0003e20000100800 */
[----:B------:R-:W-:-:S03]  /*19a00*/  @!P1 FMUL R15, R15, 16777216 ;  /* 0x4b8000000f0f9820 */ /* 0x000fc60000400000 */
[----:B------:R-:W3:Y:S01]  /*19a10*/  S2R R36, SR_CTAID.Y ;  /* 0x0000000000247919 */ /* 0x000ee20000002600 */
[----:B0-----:R-:W-:-:S03]  /*19a20*/  FMUL R4, R0, R12 ;  /* 0x0000000c00047220 */ /* 0x001fc60000400000 */
[----:B------:R0:W-:Y:S01]  /*19a30*/  STL [R1+0x584], R3 ;  /* 0x0005840301007387 */ /* 0x0001e20000100800 */
[----:B-1----:R-:W-:Y:S02]  /*19a40*/  FMUL R5, R0, R13 ;  /* 0x0000000d00057220 */ /* 0x002fe40000400000 */
[----:B------:R-:W-:Y:S01]  /*19a50*/  @!P1 FMUL R16, R16, 16777216 ;  /* 0x4b80000010109820 */ /* 0x000fe20000400000 */
[----:B------:R1:W-:Y:S01]  /*19a60*/  STL [R1+0x564], R4 ;  /* 0x0005640401007387 */ /* 0x0003e20000100800 */
[----:B------:R-:W-:Y:S02]  /*19a70*/  @P0 FMUL R17, R17, 0.25 ;  /* 0x3e80000011110820 */ /* 0x000fe40000400000 */
[C---:B0-----:R-:W-:Y:S01]  /*19a80*/  FMUL R3, R0.reuse, R14 ;  /* 0x0000000e00037220 */ /* 0x041fe20000400000 */
[----:B------:R-:W-:Y:S01]  /*19a90*/  STL [R1+0x580], R5 ;  /* 0x0005800501007387 */ /* 0x000fe20000100800 */
[----:B------:R-:W-:Y:S02]  /*19aa0*/  @!P1 FMUL R17, R17, 16777216 ;  /* 0x4b80000011119820 */ /* 0x000fe40000400000 */
[----:B-1----:R-:W-:Y:S01]  /*19ab0*/  FMUL R4, R0, R15 ;  /* 0x0000000f00047220 */ /* 0x002fe20000400000 */
[----:B------:R0:W-:Y:S01]  /*19ac0*/  STL [R1+0x560], R3 ;  /* 0x0005600301007387 */ /* 0x0001e20000100800 */
[----:B------:R-:W-:-:S03]  /*19ad0*/  FSETP.NEU.AND P1, PT, R21, RZ, PT ;  /* 0x000000ff1500720b */ /* 0x000fc60003f2d000 */
[----:B------:R1:W-:Y:S01]  /*19ae0*/  STL [R1+0x574], R4 ;  /* 0x0005740401007387 */ /* 0x0003e20000100800 */
[C---:B0-----:R-:W-:Y:S02]  /*19af0*/  FMUL R3, R0.reuse, R16 ;  /* 0x0000001000037220 */ /* 0x041fe40000400000 */
[----:B-1----:R-:W-:-:S03]  /*19b00*/  FMUL R4, R0, R17 ;  /* 0x0000001100047220 */ /* 0x002fc60000400000 */
[----:B------:R0:W-:Y:S01]  /*19b10*/  STL [R1+0x55c], R3 ;  /* 0x00055c0301007387 */ /* 0x0001e20000100800 */
[----:B--2---:R-:W-:Y:S02]  /*19b20*/  LEA R19, R19, R35, 0x7 ;  /* 0x0000002313137211 */ /* 0x004fe400078e38ff */
[----:B------:R-:W-:Y:S01]  /*19b30*/  FSETP.NEU.AND P0, PT, R20, RZ, PT ;  /* 0x000000ff1400720b */ /* 0x000fe20003f0d000 */
[----:B------:R3:W-:Y:S01]  /*19b40*/  STL [R1+0x56c], R4 ;  /* 0x00056c0401007387 */ /* 0x0007e20000100800 */
[----:B0-----:R-:W-:Y:S01]  /*19b50*/  FMUL R3, R0, R18 ;  /* 0x0000001200037220 */ /* 0x001fe20000400000 */
[----:B------:R-:W-:Y:S02]  /*19b60*/  SHF.L.U32 R0, R61, 0x7, RZ ;  /* 0x000000073d007819 */ /* 0x000fe400000006ff */
[----:B------:R-:W-:Y:S02]  /*19b70*/  STL [R1+0xb40], R61 ;  /* 0x000b403d01007387 */ /* 0x000fe40000100800 */
[----:B------:R-:W-:-:S02]  /*19b80*/  LOP3.LUT R0, R0, 0x7000, RZ, 0xc0, !PT ;  /* 0x0000700000007812 */ /* 0x000fc400078ec0ff */
[----:B------:R0:W-:Y:S01]  /*19b90*/  STL [R1+0x558], R3 ;  /* 0x0005580301007387 */ /* 0x0001e20000100800 */
[----:B---3--:R-:W-:Y:S01]  /*19ba0*/  IMAD R4, R36, c[0x0][0x1c0], RZ ;  /* 0x0000700024047a24 */ /* 0x008fe200078e02ff */
[----:B------:R-:W-:-:S03]  /*19bb0*/  @P1 LOP3.LUT R2, R2, 0x2000, RZ, 0xfc, !PT ;  /* 0x0000200002021812 */ /* 0x000fc600078efcff */
[----:B------:R-:W-:Y:S01]  /*19bc0*/  IMAD.SHL.U32 R5, R4, 0x2, RZ ;  /* 0x0000000204057824 */ /* 0x000fe200078e00ff */
[----:B0-----:R-:W-:Y:S01]  /*19bd0*/  LOP3.LUT R3, R0, 0x60, R37, 0xf8, !PT ;  /* 0x0000006000037812 */ /* 0x001fe200078ef825 */
[----:B------:R-:W-:Y:S01]  /*19be0*/  IMAD R0, R19, c[0x0][0x1c4], RZ ;  /* 0x0000710013007a24 */ /* 0x000fe200078e02ff */
[----:B------:R-:W-:Y:S01]  /*19bf0*/  LOP3.LUT R2, R2, 0xffffbfff, RZ, 0xc0, !PT ;  /* 0xffffbfff02027812 */ /* 0x000fe200078ec0ff */
[----:B------:R-:W-:-:S03]  /*19c00*/  IMAD.HI R4, R4, 0x2, RZ ;  /* 0x0000000204047827 */ /* 0x000fc600078e02ff */
[C---:B------:R-:W-:Y:S01]  /*19c10*/  SHF.L.U32 R3, R0.reuse, 0x1, RZ ;  /* 0x0000000100037819 */ /* 0x040fe200000006ff */
[----:B------:R-:W-:Y:S01]  /*19c20*/  IMAD.HI R0, R0, 0x2, RZ ;  /* 0x0000000200007827 */ /* 0x000fe200078e02ff */
[----:B------:R-:W-:Y:S02]  /*19c30*/  @P0 LOP3.LUT R2, R2, 0x4000, RZ, 0xfc, !PT ;  /* 0x0000400002020812 */ /* 0x000fe400078efcff */
[----:B------:R-:W-:-:S04]  /*19c40*/  IADD3 R3, P0, P1, R3, c[0x0][0x178], R5 ;  /* 0x00005e0003037a10 */ /* 0x000fc8000791e005 */
[----:B------:R-:W-:Y:S01]  /*19c50*/  IADD3.X R0, R0, c[0x0][0x17c], R4, P0, P1 ;  /* 0x00005f0000007a10 */ /* 0x000fe200007e2404 */
[----:B------:R-:W-:Y:S04]  /*19c60*/  STL [R1+0xac8], R3 ;  /* 0x000ac80301007387 */ /* 0x000fe80000100800 */
[----:B------:R0:W-:Y:S04]  /*19c70*/  STL [R1+0xac4], R0 ;  /* 0x000ac40001007387 */ /* 0x0001e80000100800 */
[----:B------:R-:W2:Y:S04]  /*19c80*/  LDL.LU R6, [R1+0x4d8] ;  /* 0x0004d80001067983 */ /* 0x000ea80000300800 */
[----:B0-----:R-:W3:Y:S04]  /*19c90*/  LDL.LU R0, [R1+0x4dc] ;  /* 0x0004dc0001007983 */ /* 0x001ee80000300800 */
        /* <DEDUP_REMOVED lines=14> */
[----:B------:R-:W-:-:S02]  /*19d80*/  FSETP.GT.AND P0, PT, |R34|, 8.50705917302346158658e+37, PT ;  /* 0x7e8000002200780b */ /* 0x000fc40003f04200 */
[----:B------:R-:W-:-:S11]  /*19d90*/  FSETP.GEU.AND P1, PT, |R34|, 1.175494350822287508e-38, PT ;  /* 0x008000002200780b */ /* 0x000fd60003f2e200 */
[----:B------:R-:W-:Y:S02]  /*19da0*/  @P0 FMUL R34, R34, 0.25 ;  /* 0x3e80000022220820 */ /* 0x000fe40000400000 */
[----:B--2---:R-:W-:Y:S02]  /*19db0*/  @P0 FMUL R6, R6, 0.25 ;  /* 0x3e80000006060820 */ /* 0x004fe40000400000 */
[----:B---3--:R-:W-:Y:S02]  /*19dc0*/  @P0 FMUL R0, R0, 0.25 ;  /* 0x3e80000000000820 */ /* 0x008fe40000400000 */
[----:B----4-:R-:W-:Y:S02]  /*19dd0*/  @P0 FMUL R3, R3, 0.25 ;  /* 0x3e80000003030820 */ /* 0x010fe40000400000 */
        /* <DEDUP_REMOVED lines=12> */
[----:B------:R-:W-:-:S05]  /*19ea0*/  @P0 FMUL R17, R17, 0.25 ;  /* 0x3e80000011110820 */ /* 0x000fca0000400000 */
        /* <DEDUP_REMOVED lines=15> */
[----:B0-----:R-:W2:Y:S04]  /*19fa0*/  LDL.LU R0, [R1+0x4d0] ;  /* 0x0004d00001007983 */ /* 0x001ea80000300800 */
[----:B------:R0:W-:Y:S04]  /*19fb0*/  STL [R1+0x528], R6 ;  /* 0x0005280601007387 */ /* 0x0001e80000100800 */
[----:B------:R-:W-:Y:S04]  /*19fc0*/  STL [R1+0x294], R34 ;  /* 0x0002942201007387 */ /* 0x000fe80000100800 */
[----:B------:R-:W3:Y:S04]  /*19fd0*/  LDL.LU R3, [R1+0x4d4] ;  /* 0x0004d40001037983 */ /* 0x000ee80000300800 */
[----:B------:R-:W4:Y:S04]  /*19fe0*/  LDL.LU R4, [R1+0x4c0] ;  /* 0x0004c00001047983 */ /* 0x000f280000300800 */
[----:B------:R-:W4:Y:S04]  /*19ff0*/  LDL.LU R5, [R1+0x4c4] ;  /* 0x0004c40001057983 */ /* 0x000f280000300800 */
        /* <DEDUP_REMOVED lines=13> */
[----:B------:R-:W-:-:S04]  /*1a0d0*/  LOP3.LUT R2, R2, 0xffffff7f, RZ, 0xc0, !PT ;  /* 0xffffff7f02027812 */ /* 0x000fc800078ec0ff */
[----:B------:R-:W-:Y:S02]  /*1a0e0*/  @P1 LOP3.LUT R2, R2, 0x80, RZ, 0xfc, !PT ;  /* 0x0000008002021812 */ /* 0x000fe400078efcff */
[----:B------:R-:W-:-:S05]  /*1a0f0*/  FSETP.GEU.AND P1, PT, |R33|, 1.175494350822287508e-38, PT ;  /* 0x008000002100780b */ /* 0x000fca0003f2e200 */
        /* <DEDUP_REMOVED lines=34> */
[----:B------:R-:W-:Y:S04]  /*1a320*/  STL [R1+0x298], R33 ;  /* 0x0002982101007387 */ /* 0x000fe80000100800 */
        /* <DEDUP_REMOVED lines=105> */
[----:B0-----:R-:W2:Y:S04]  /*1a9c0*/  LDL.LU R4, [R1+0x1a8] ;  /* 0x0001a80001047983 */ /* 0x001ea80000300800 */
[----:B------:R0:W-:Y:S04]  /*1a9d0*/  STL [R1+0x424], R0 ;  /* 0x0004240001007387 */ /* 0x0001e80000100800 */
[----:B------:R-:W-:Y:S04]  /*1a9e0*/  STL [R1+0x2d8], R31 ;  /* 0x0002d81f01007387 */ /* 0x000fe80000100800 */
[----:B------:R-:W3:Y:S04]  /*1a9f0*/  LDL.LU R5, [R1+0x1ac] ;  /* 0x0001ac0001057983 */ /* 0x000ee80000300800 */
[----:B------:R-:W4:Y:S04]  /*1aa00*/  LDL.LU R6, [R1+0x198] ;  /* 0x0001980001067983 */ /* 0x000f280000300800 */
[----:B------:R-:W4:Y:S04]  /*1aa10*/  LDL.LU R7, [R1+0x19c] ;  /* 0x00019c0001077983 */ /* 0x000f280000300800 */
[----:B------:R-:W4:Y:S04]  /*1aa20*/  LDL.LU R8, [R1+0x188] ;  /* 0x0001880001087983 */ /* 0x000f280000300800 */
[----:B-1----:R-:W4:Y:S04]  /*1aa30*/  LDL.LU R3, [R1+0x18c] ;  /* 0x00018c0001037983 */ /* 0x002f280000300800 */
[----:B------:R-:W4:Y:S04]  /*1aa40*/  LDL.LU R9, [R1+0x178] ;  /* 0x0001780001097983 */ /* 0x000f280000300800 */
[----:B------:R-:W4:Y:S04]  /*1aa50*/  LDL.LU R10, [R1+0x17c] ;  /* 0x00017c00010a7983 */ /* 0x000f280000300800 */
[----:B------:R-:W4:Y:S04]  /*1aa60*/  LDL.LU R11, [R1+0x168] ;  /* 0x00016800010b7983 */ /* 0x000f280000300800 */
[----:B------:R-:W4:Y:S04]  /*1aa70*/  LDL.LU R12, [R1+0x16c] ;  /* 0x00016c00010c7983 */ /* 0x000f280000300800 */
[----:B------:R-:W4:Y:S04]  /*1aa80*/  LDL.LU R13, [R1+0x158] ;  /* 0x00015800010d7983 */ /* 0x000f280000300800 */
[----:B------:R-:W4:Y:S04]  /*1aa90*/  LDL.LU R14, [R1+0x15c] ;  /* 0x00015c00010e7983 */ /* 0x000f280000300800 */
[----:B------:R-:W4:Y:S04]  /*1aaa0*/  LDL.LU R15, [R1+0x148] ;  /* 0x00014800010f7983 */ /* 0x000f280000300800 */
[----:B0-----:R-:W4:Y:S04]  /*1aab0*/  LDL.LU R0, [R1+0x14c] ;  /* 0x00014c0001007983 */ /* 0x001f280000300800 */
        /* <DEDUP_REMOVED lines=52> */
[----:B------:R-:W-:-:S02]  /*1ae00*/  @P0 FMUL R0, R0, 0.25 ;  /* 0x3e80000000000820 */ /* 0x000fc40000400000 */
[----:B------:R-:W-:Y:S01]  /*1ae10*/  @P0 FMUL R3, R3, 0.25 ;  /* 0x3e80000003030820 */ /* 0x000fe20000400000 */
[----:B------:R-:W-:Y:S02]  /*1ae20*/  FSETP.GT.AND P0, PT, |R28|, 8.50705917302346158658e+37, PT ;  /* 0x7e8000001c00780b */ /* 0x000fe40003f04200 */
        /* <DEDUP_REMOVED lines=107> */
[----:B------:R-:W-:-:S04]  /*1b4e0*/  LOP3.LUT R2, R2, 0xfffffffe, RZ, 0xc0, !PT ;  /* 0xfffffffe02027812 */ /* 0x000fc800078ec0ff */
[----:B------:R-:W-:Y:S02]  /*1b4f0*/  @P1 LOP3.LUT R2, R2, 0x1, RZ, 0xfc, !PT ;  /* 0x0000000102021812 */ /* 0x000fe400078efcff */
[C---:B------:R-:W-:Y:S02]  /*1b500*/  FSETP.GT.AND P1, PT, |R26|.reuse, 8.50705917302346158658e+37, PT ;  /* 0x7e8000001a00780b */ /* 0x040fe40003f24200 */
        /* <DEDUP_REMOVED lines=35> */
[----:B------:R-:W3:Y:S04]  /*1b740*/  LDL.LU R5, [R1+0xac] ;  /* 0x0000ac0001057983 */ /* 0x000ee80000300800 */
[----:B------:R-:W-:Y:S04]  /*1b750*/  STL [R1+0x31c], R26 ;  /* 0x00031c1a01007387 */ /* 0x000fe80000100800 */
        /* <DEDUP_REMOVED lines=146> */
[----:B------:R-:W-:Y:S04]  /*1c080*/  STL [R1], R10 ;  /* 0x0000000a01007387 */ /* 0x000fe80000100800 */
[----:B------:R-:W-:Y:S04]  /*1c090*/  STL [R1+0x4], R9 ;  /* 0x0000040901007387 */ /* 0x000fe80000100800 */
[----:B------:R-:W-:Y:S04]  /*1c0a0*/  STL [R1+0x8], R8 ;  /* 0x0000080801007387 */ /* 0x000fe80000100800 */
[----:B------:R-:W-:Y:S04]  /*1c0b0*/  STL [R1+0xc], R7 ;  /* 0x00000c0701007387 */ /* 0x000fe80000100800 */
[----:B------:R-:W-:Y:S04]  /*1c0c0*/  STL [R1+0x10], R6 ;  /* 0x0000100601007387 */ /* 0x000fe80000100800 */
[----:B------:R-:W-:Y:S04]  /*1c0d0*/  STL [R1+0x14], R5 ;  /* 0x0000140501007387 */ /* 0x000fe80000100800 */
[----:B------:R-:W2:Y:S04]  /*1c0e0*/  LDL.LU R51, [R1+0x120] ;  /* 0x0001200001337983 */ /* 0x000ea80000300800 */
[----:B------:R0:W-:Y:S04]  /*1c0f0*/  STL [R1+0x18], R4 ;  /* 0x0000180401007387 */ /* 0x0001e80000100800 */
[----:B------:R-:W3:Y:S04]  /*1c100*/  LDL.LU R50, [R1+0x124] ;  /* 0x0001240001327983 */ /* 0x000ee80000300800 */
[----:B------:R-:W-:Y:S04]  /*1c110*/  STL [R1+0x4e0], R23 ;  /* 0x0004e01701007387 */ /* 0x000fe80000100800 */
[----:B------:R-:W4:Y:S04]  /*1c120*/  LDL.LU R49, [R1+0x110] ;  /* 0x0001100001317983 */ /* 0x000f280000300800 */
[----:B------:R-:W4:Y:S04]  /*1c130*/  LDL.LU R48, [R1+0x114] ;  /* 0x0001140001307983 */ /* 0x000f280000300800 */
        /* <DEDUP_REMOVED lines=12> */
[----:B------:R-:W-:-:S03]  /*1c200*/  FSETP.GT.AND P5, PT, |R22|, 8.50705917302346158658e+37, PT ;  /* 0x7e8000001600780b */ /* 0x000fc60003fa4200 */
[----:B------:R-:W4:Y:S01]  /*1c210*/  LDL.LU R61, [R1+0x4f0] ;  /* 0x0004f000013d7983 */ /* 0x000f220000300800 */
[----:B------:R-:W-:Y:S02]  /*1c220*/  FSETP.GEU.AND P4, PT, |R22|, 1.175494350822287508e-38, PT ;  /* 0x008000001600780b */ /* 0x000fe40003f8e200 */
[----:B------:R-:W-:Y:S01]  /*1c230*/  FSETP.GT.AND P6, PT, |R30|, 8.50705917302346158658e+37, PT ;  /* 0x7e8000001e00780b */ /* 0x000fe20003fc4200 */
[----:B------:R-:W-:Y:S01]  /*1c240*/  IMAD.MOV.U32 R54, RZ, RZ, R15 ;  /* 0x000000ffff367224 */ /* 0x000fe200078e000f */
[----:B------:R-:W-:-:S05]  /*1c250*/  MOV R53, R14 ;  /* 0x0000000e00357202 */ /* 0x000fca0000000f00 */
[----:B------:R-:W-:Y:S01]  /*1c260*/  @P5 FMUL R22, R22, 0.25 ;  /* 0x3e80000016165820 */ /* 0x000fe20000400000 */
[----:B------:R-:W-:Y:S01]  /*1c270*/  MOV R52, R16 ;  /* 0x0000001000347202 */ /* 0x000fe20000000f00 */
[----:B------:R-:W-:Y:S02]  /*1c280*/  IMAD.MOV.U32 R55, RZ, RZ, R17 ;  /* 0x000000ffff377224 */ /* 0x000fe400078e0011 */
[----:B--2---:R-:W-:Y:S02]  /*1c290*/  @P5 FMUL R51, R51, 0.25 ;  /* 0x3e80000033335820 */ /* 0x004fe40000400000 */
[----:B---3--:R-:W-:Y:S02]  /*1c2a0*/  @P5 FMUL R50, R50, 0.25 ;  /* 0x3e80000032325820 */ /* 0x008fe40000400000 */
[----:B----4-:R-:W-:Y:S02]  /*1c2b0*/  @P5 FMUL R49, R49, 0.25 ;  /* 0x3e80000031315820 */ /* 0x010fe40000400000 */
        /* <DEDUP_REMOVED lines=30> */
[----:B------:R-:W2:Y:S04]  /*1c4a0*/  LDL.LU R14, [R1+0x2f8] ;  /* 0x0002f800010e7983 */ /* 0x000ea80000300800 */
[----:B------:R-:W3:Y:S04]  /*1c4b0*/  LDL.LU R15, [R1+0x2fc] ;  /* 0x0002fc00010f7983 */ /* 0x000ee80000300800 */
[----:B------:R-:W4:Y:S04]  /*1c4c0*/  LDL.LU R16, [R1+0x368] ;  /* 0x0003680001107983 */ /* 0x000f280000300800 */
[----:B------:R-:W4:Y:S04]  /*1c4d0*/  LDL.LU R17, [R1+0x36c] ;  /* 0x00036c0001117983 */ /* 0x000f280000300800 */
[----:B------:R-:W4:Y:S04]  /*1c4e0*/  LDL.LU R18, [R1+0x358] ;  /* 0x0003580001127983 */ /* 0x000f280000300800 */
[----:B------:R-:W4:Y:S04]  /*1c4f0*/  LDL.LU R19, [R1+0x35c] ;  /* 0x00035c0001137983 */ /* 0x000f280000300800 */
[----:B------:R-:W4:Y:S01]  /*1c500*/  LDL.LU R20, [R1+0x348] ;  /* 0x0003480001147983 */ /* 0x000f220000300800 */
[----:B------:R-:W-:-:S03]  /*1c510*/  FSETP.GEU.AND P5, PT, |R30|, 1.175494350822287508e-38, PT ;  /* 0x008000001e00780b */ /* 0x000fc60003fae200 */
[----:B------:R-:W4:Y:S01]  /*1c520*/  LDL.LU R21, [R1+0x34c] ;  /* 0x00034c0001157983 */ /* 0x000f220000300800 */
[----:B------:R-:W-:-:S03]  /*1c530*/  @P6 FMUL R30, R30, 0.25 ;  /* 0x3e8000001e1e6820 */ /* 0x000fc60000400000 */
        /* <DEDUP_REMOVED lines=8> */
[----:B------:R0:W-:Y:S04]  /*1c5c0*/  STL [R1+0x4ec], R30 ;  /* 0x0004ec1e01007387 */ /* 0x0001e80000100800 */
        /* <DEDUP_REMOVED lines=17> */
[----:B------:R-:W4:Y:S04]  /*1c6e0*/  LDL R46, [R1+0x4dc] ;  /* 0x0004dc00012e7983 */ /* 0x000f280000100800 */
[----:B------:R-:W4:Y:S04]  /*1c6f0*/  LDL R6, [R1+0x4f4] ;  /* 0x0004f40001067983 */ /* 0x000f280000100800 */
[----:B------:R-:W4:Y:S04]  /*1c700*/  LDL R10, [R1+0x4f8] ;  /* 0x0004f800010a7983 */ /* 0x000f280000100800 */
[----:B------:R-:W4:Y:S04]  /*1c710*/  LDL R11, [R1+0x4fc] ;  /* 0x0004fc00010b7983 */ /* 0x000f280000100800 */
[----:B------:R-:W4:Y:S04]  /*1c720*/  LDL R12, [R1+0x500] ;  /* 0x00050000010c7983 */ /* 0x000f280000100800 */
[----:B------:R-:W4:Y:S04]  /*1c730*/  LDL R13, [R1+0x504] ;  /* 0x00050400010d7983 */ /* 0x000f280000100800 */
[----:B------:R-:W4:Y:S01]  /*1c740*/  LDL R56, [R1+0x508] ;  /* 0x0005080001387983 */ /* 0x000f220000100800 */
[----:B------:R-:W-:-:S03]  /*1c750*/  LOP3.LUT R2, R2, 0xfbffffff, RZ, 0xc0, !PT ;  /* 0xfbffffff02027812 */ /* 0x000fc600078ec0ff */
[----:B------:R-:W4:Y:S01]  /*1c760*/  LDL R4, [R1+0x50c] ;  /* 0x00050c0001047983 */ /* 0x000f220000100800 */
[----:B------:R-:W-:Y:S02]  /*1c770*/  @P0 LOP3.LUT R2, R2, 0x4000000, RZ, 0xfc, !PT ;  /* 0x0400000002020812 */ /* 0x000fe400078efcff */
[----:B------:R-:W-:Y:S01]  /*1c780*/  FSETP.GT.AND P0, PT, |R61|, 8.50705917302346158658e+37, PT ;  /* 0x7e8000003d00780b */ /* 0x000fe20003f04200 */
[----:B------:R-:W4:Y:S01]  /*1c790*/  LDL R5, [R1+0x510] ;  /* 0x0005100001057983 */ /* 0x000f220000100800 */
[----:B------:R-:W-:-:S03]  /*1c7a0*/  LOP3.LUT R2, R2, 0xf7ffffff, RZ, 0xc0, !PT ;  /* 0xf7ffffff02027812 */ /* 0x000fc600078ec0ff */
[----:B------:R-:W4:Y:S01]  /*1c7b0*/  LDL R7, [R1+0x514] ;  /* 0x0005140001077983 */ /* 0x000f220000100800 */
[----:B------:R-:W-:-:S03]  /*1c7c0*/  @P1 LOP3.LUT R2, R2, 0x8000000, RZ, 0xfc, !PT ;  /* 0x0800000002021812 */ /* 0x000fc600078efcff */
[----:B------:R-:W4:Y:S04]  /*1c7d0*/  LDL R8, [R1+0x518] ;  /* 0x0005180001087983 */ /* 0x000f280000100800 */
[----:B------:R-:W4:Y:S04]  /*1c7e0*/  LDL R9, [R1+0x51c] ;  /* 0x00051c0001097983 */ /* 0x000f280000100800 */
[----:B------:R-:W4:Y:S04]  /*1c7f0*/  LDL R60, [R1+0x520] ;  /* 0x00052000013c7983 */ /* 0x000f280000100800 */
[----:B------:R-:W4:Y:S04]  /*1c800*/  LDL R59, [R1+0x524] ;  /* 0x00052400013b7983 */ /* 0x000f280000100800 */
[----:B------:R-:W4:Y:S04]  /*1c810*/  LDL R58, [R1+0x528] ;  /* 0x00052800013a7983 */ /* 0x000f280000100800 */
[----:B------:R-:W4:Y:S01]  /*1c820*/  LDL R57, [R1+0x294] ;  /* 0x0002940001397983 */ /* 0x000f220000100800 */
[----:B------:R-:W-:-:S02]  /*1c830*/  LOP3.LUT P1, RZ, R2, 0x40, RZ, 0xc0, !PT ;  /* 0x0000004002ff7812 */ /* 0x000fc4000782c0ff */
[----:B------:R-:W-:Y:S01]  /*1c840*/  LOP3.LUT R2, R2, 0xff7fffff, RZ, 0xc0, !PT ;  /* 0xff7fffff02027812 */ /* 0x000fe200078ec0ff */
[----:B--2---:R-:W-:Y:S02]  /*1c850*/  @P6 FMUL R14, R14, 0.25 ;  /* 0x3e8000000e0e6820 */ /* 0x004fe40000400000 */
[----:B---3--:R-:W-:Y:S02]  /*1c860*/  @P6 FMUL R15, R15, 0.25 ;  /* 0x3e8000000f0f6820 */ /* 0x008fe40000400000 */
[----:B----4-:R-:W-:Y:S02]  /*1c870*/  @P6 FMUL R16, R16, 0.25 ;  /* 0x3e80000010106820 */ /* 0x010fe40000400000 */
        /* <DEDUP_REMOVED lines=12> */
[----:B------:R-:W-:Y:S01]  /*1c940*/  @P6 FMUL R29, R29, 0.25 ;  /* 0x3e8000001d1d6820 */ /* 0x000fe20000400000 */
[----:B------:R-:W-:-:S13]  /*1c950*/  FSETP.GEU.AND P6, PT, |R61|, 1.175494350822287508e-38, PT ;  /* 0x008000003d00780b */ /* 0x000fda0003fce200 */
[----:B------:R-:W-:-:S04]  /*1c960*/  @P6 LOP3.LUT R2, R2, 0x800000, RZ, 0xfc, !PT ;  /* 0x0080000002026812 */ /* 0x000fc800078efcff */
[----:B------:R-:W-:Y:S01]  /*1c970*/  LOP3.LUT P6, RZ, R2, 0x80, RZ, 0xc0, !PT ;  /* 0x0000008002ff7812 */ /* 0x000fe200078cc0ff */
        /* <DEDUP_REMOVED lines=15> */
[----:B------:R0:W-:Y:S04]  /*1ca70*/  STL [R1+0xb44], R45 ;  /* 0x000b442d01007387 */ /* 0x0001e80000100800 */
[----:B0-----:R-:W2:Y:S04]  /*1ca80*/  LDL.LU R45, [R1+0x4ec] ;  /* 0x0004ec00012d7983 */ /* 0x001ea80000300800 */
[----:B------:R-:W-:Y:S04]  /*1ca90*/  STL [R1+0xb48], R44 ;  /* 0x000b482c01007387 */ /* 0x000fe80000100800 */
[----:B------:R0:W-:Y:S04]  /*1caa0*/  STL [R1+0xb4c], R43 ;  /* 0x000b4c2b01007387 */ /* 0x0001e80000100800 */
[----:B0-----:R-:W3:Y:S04]  /*1cab0*/  LDL.LU R43, [R1+0x18] ;  /* 0x00001800012b7983 */ /* 0x001ee80000300800 */
[----:B------:R0:W-:Y:S04]  /*1cac0*/  STL [R1+0xb50], R42 ;  /* 0x000b502a01007387 */ /* 0x0001e80000100800 */
[----:B0-----:R-:W4:Y:S04]  /*1cad0*/  LDL.LU R42, [R1+0x14] ;  /* 0x00001400012a7983 */ /* 0x001f280000300800 */
[----:B------:R0:W-:Y:S04]  /*1cae0*/  STL [R1+0xb54], R41 ;  /* 0x000b542901007387 */ /* 0x0001e80000100800 */
[----:B0-----:R-:W2:Y:S04]  /*1caf0*/  LDL.LU R41, [R1+0x10] ;  /* 0x0000100001297983 */ /* 0x001ea80000300800 */
[----:B------:R0:W-:Y:S04]  /*1cb00*/  STL [R1+0xb58], R40 ;  /* 0x000b582801007387 */ /* 0x0001e80000100800 */
[----:B0-----:R-:W2:Y:S04]  /*1cb10*/  LDL.LU R40, [R1+0xc] ;  /* 0x00000c0001287983 */ /* 0x001ea80000300800 */
[----:B------:R0:W-:Y:S04]  /*1cb20*/  STL [R1+0xb5c], R39 ;  /* 0x000b5c2701007387 */ /* 0x0001e80000100800 */
[----:B0-----:R-:W2:Y:S04]  /*1cb30*/  LDL.LU R39, [R1+0x8] ;  /* 0x0000080001277983 */ /* 0x001ea80000300800 */
[----:B------:R0:W-:Y:S01]  /*1cb40*/  STL [R1+0xb60], R38 ;  /* 0x000b602601007387 */ /* 0x0001e20000100800 */
[----:B------:R-:W-:-:S03]  /*1cb50*/  @P0 FMUL R30, R30, 0.25 ;  /* 0x3e8000001e1e0820 */ /* 0x000fc60000400000 */
[----:B0-----:R-:W2:Y:S04]  /*1cb60*/  LDL.LU R38, [R1+0x4] ;  /* 0x0000040001267983 */ /* 0x001ea80000300800 */
[----:B------:R0:W-:Y:S01]  /*1cb70*/  STL [R1+0xb64], R37 ;  /* 0x000b642501007387 */ /* 0x0001e20000100800 */
[----:B------:R-:W-:-:S03]  /*1cb80*/  @P0 FMUL R61, R61, 0.25 ;  /* 0x3e8000003d3d0820 */ /* 0x000fc60000400000 */
[----:B0-----:R-:W2:Y:S04]  /*1cb90*/  LDL.LU R37, [R1] ;  /* 0x0000000001257983 */ /* 0x001ea80000300800 */
[----:B------:R0:W-:Y:S01]  /*1cba0*/  STL [R1+0xb68], R36 ;  /* 0x000b682401007387 */ /* 0x0001e20000100800 */
[----:B------:R-:W-:-:S03]  /*1cbb0*/  @!P6 FMUL R47, R47, 16777216 ;  /* 0x4b8000002f2fe820 */ /* 0x000fc60000400000 */
[----:B0-----:R-:W2:Y:S04]  /*1cbc0*/  LDL.LU R36, [R1+0x4e8] ;  /* 0x0004e80001247983 */ /* 0x001ea80000300800 */
[----:B------:R-:W-:Y:S04]  /*1cbd0*/  STL [R1+0xb6c], R35 ;  /* 0x000b6c2301007387 */ /* 0x000fe80000100800 */
[----:B------:R0:W-:Y:S01]  /*1cbe0*/  STL [R1+0xb70], R34 ;  /* 0x000b702201007387 */ /* 0x0001e20000100800 */
[----:B------:R-:W-:-:S03]  /*1cbf0*/  @!P6 FMUL R46, R46, 16777216 ;  /* 0x4b8000002e2ee820 */ /* 0x000fc60000400000 */
[----:B0-----:R-:W2:Y:S04]  /*1cc00*/  LDL.LU R34, [R1+0x58] ;  /* 0x0000580001227983 */ /* 0x001ea80000300800 */
[----:B------:R0:W-:Y:S01]  /*1cc10*/  STL [R1+0xb74], R33 ;  /* 0x000b742101007387 */ /* 0x0001e20000100800 */
[----:B------:R-:W-:Y:S02]  /*1cc20*/  @!P6 FMUL R6, R6, 16777216 ;  /* 0x4b8000000606e820 */ /* 0x000fe40000400000 */
[----:B------:R-:W-:Y:S01]  /*1cc30*/  @!P6 FMUL R10, R10, 16777216 ;  /* 0x4b8000000a0ae820 */ /* 0x000fe20000400000 */
[----:B0-----:R-:W2:Y:S04]  /*1cc40*/  LDL.LU R33, [R1+0x54] ;  /* 0x0000540001217983 */ /* 0x001ea80000300800 */
[----:B------:R0:W-:Y:S01]  /*1cc50*/  STL [R1+0xb78], R32 ;  /* 0x000b782001007387 */ /* 0x0001e20000100800 */
[----:B------:R-:W-:-:S03]  /*1cc60*/  @!P6 FMUL R11, R11, 16777216 ;  /* 0x4b8000000b0be820 */ /* 0x000fc60000400000 */
        /* <DEDUP_REMOVED lines=10> */
[----:B------:R0:W-:Y:S04]  /*1cd10*/  @!P6 STL [R1+0x4d8], R47 ;  /* 0x0004d82f0100e387 */ /* 0x0001e80000100800 */
[----:B------:R1:W-:Y:S04]  /*1cd20*/  @!P6 STL [R1+0x4dc], R46 ;  /* 0x0004dc2e0100e387 */ /* 0x0003e80000100800 */
[----:B------:R0:W-:Y:S04]  /*1cd30*/  @!P6 STL [R1+0x4f4], R6 ;  /* 0x0004f4060100e387 */ /* 0x0001e80000100800 */
[----:B------:R1:W-:Y:S04]  /*1cd40*/  @!P6 STL [R1+0x4f8], R10 ;  /* 0x0004f80a0100e387 */ /* 0x0003e80000100800 */
[----:B------:R1:W-:Y:S04]  /*1cd50*/  @!P6 STL [R1+0x4fc], R11 ;  /* 0x0004fc0b0100e387 */ /* 0x0003e80000100800 */
[----:B0-----:R-:W2:Y:S04]  /*1cd60*/  LDL R47, [R1+0x468] ;  /* 0x00046800012f7983 */ /* 0x001ea80000100800 */
[----:B------:R0:W-:Y:S04]  /*1cd70*/  @!P6 STL [R1+0x500], R12 ;  /* 0x0005000c0100e387 */ /* 0x0001e80000100800 */
[----:B-1----:R-:W3:Y:S04]  /*1cd80*/  LDL R46, [R1+0x46c] ;  /* 0x00046c00012e7983 */ /* 0x002ee80000100800 */
[----:B------:R1:W-:Y:S04]  /*1cd90*/  @!P6 STL [R1+0x504], R13 ;  /* 0x0005040d0100e387 */ /* 0x0003e80000100800 */
[----:B------:R-:W4:Y:S04]  /*1cda0*/  LDL R6, [R1+0x470] ;  /* 0x0004700001067983 */ /* 0x000f280000100800 */
[----:B------:R0:W-:Y:S04]  /*1cdb0*/  @!P6 STL [R1+0x508], R56 ;  /* 0x000508380100e387 */ /* 0x0001e80000100800 */
[----:B------:R-:W4:Y:S04]  /*1cdc0*/  LDL R10, [R1+0x478] ;  /* 0x00047800010a7983 */ /* 0x000f280000100800 */
[----:B------:R-:W4:Y:S04]  /*1cdd0*/  LDL R11, [R1+0x47c] ;  /* 0x00047c00010b7983 */ /* 0x000f280000100800 */
[----:B0-----:R-:W4:Y:S04]  /*1cde0*/  LDL R12, [R1+0x480] ;  /* 0x00048000010c7983 */ /* 0x001f280000100800 */
[----:B-1----:R-:W4:Y:S04]  /*1cdf0*/  LDL R13, [R1+0x488] ;  /* 0x00048800010d7983 */ /* 0x002f280000100800 */
[----:B------:R-:W4:Y:S01]  /*1ce00*/  LDL R56, [R1+0x48c] ;  /* 0x00048c0001387983 */ /* 0x000f220000100800 */
[----:B------:R-:W-:-:S02]  /*1ce10*/  @!P6 FMUL R4, R4, 16777216 ;  /* 0x4b8000000404e820 */ /* 0x000fc40000400000 */
[----:B------:R-:W-:Y:S02]  /*1ce20*/  @!P6 FMUL R5, R5, 16777216 ;  /* 0x4b8000000505e820 */ /* 0x000fe40000400000 */
[----:B------:R-:W-:Y:S02]  /*1ce30*/  @!P6 FMUL R7, R7, 16777216 ;  /* 0x4b8000000707e820 */ /* 0x000fe40000400000 */
[----:B------:R-:W-:Y:S01]  /*1ce40*/  @!P6 FMUL R8, R8, 16777216 ;  /* 0x4b8000000808e820 */ /* 0x000fe20000400000 */
[----:B------:R0:W-:Y:S01]  /*1ce50*/  @!P6 STL [R1+0x50c], R4 ;  /* 0x00050c040100e387 */ /* 0x0001e20000100800 */
[----:B------:R-:W-:Y:S02]  /*1ce60*/  @!P6 FMUL R9, R9, 16777216 ;  /* 0x4b8000000909e820 */ /* 0x000fe40000400000 */
[----:B------:R-:W-:Y:S01]  /*1ce70*/  @!P6 FMUL R59, R59, 16777216 ;  /* 0x4b8000003b3be820 */ /* 0x000fe20000400000 */
[----:B------:R-:W-:Y:S01]  /*1ce80*/  @!P6 STL [R1+0x510], R5 ;  /* 0x000510050100e387 */ /* 0x000fe20000100800 */
[----:B------:R-:W-:-:S02]  /*1ce90*/  @!P6 FMUL R60, R60, 16777216 ;  /* 0x4b8000003c3ce820 */ /* 0x000fc40000400000 */
[----:B------:R-:W-:Y:S01]  /*1cea0*/  @!P6 FMUL R58, R58, 16777216 ;  /* 0x4b8000003a3ae820 */ /* 0x000fe20000400000 */
[----:B------:R-:W-:Y:S01]  /*1ceb0*/  @!P6 STL [R1+0x514], R7 ;  /* 0x000514070100e387 */ /* 0x000fe20000100800 */
[----:B------:R-:W-:-:S03]  /*1cec0*/  @!P6 FMUL R57, R57, 16777216 ;  /* 0x4b8000003939e820 */ /* 0x000fc60000400000 */
[----:B------:R-:W-:Y:S04]  /*1ced0*/  @!P6 STL [R1+0x518], R8 ;  /* 0x000518080100e387 */ /* 0x000fe80000100800 */
[----:B------:R-:W-:Y:S04]  /*1cee0*/  @!P6 STL [R1+0x51c], R9 ;  /* 0x00051c090100e387 */ /* 0x000fe80000100800 */
[----:B------:R1:W-:Y:S04]  /*1cef0*/  @!P6 STL [R1+0x524], R59 ;  /* 0x0005243b0100e387 */ /* 0x0003e80000100800 */
[----:B------:R1:W-:Y:S04]  /*1cf00*/  @!P6 STL [R1+0x520], R60 ;  /* 0x0005203c0100e387 */ /* 0x0003e80000100800 */
[----:B0-----:R-:W4:Y:S04]  /*1cf10*/  LDL R4, [R1+0x49c] ;  /* 0x00049c0001047983 */ /* 0x001f280000100800 */
[----:B-1----:R-:W4:Y:S04]  /*1cf20*/  LDL R59, [R1+0x498] ;  /* 0x00049800013b7983 */ /* 0x002f280000100800 */
[----:B------:R0:W-:Y:S04]  /*1cf30*/  @!P6 STL [R1+0x528], R58 ;  /* 0x0005283a0100e387 */ /* 0x0001e80000100800 */
[----:B------:R-:W4:Y:S04]  /*1cf40*/  LDL R5, [R1+0x4a8] ;  /* 0x0004a80001057983 */ /* 0x000f280000100800 */
[----:B------:R-:W4:Y:S04]  /*1cf50*/  LDL R7, [R1+0x4ac] ;  /* 0x0004ac0001077983 */ /* 0x000f280000100800 */
[----:B------:R1:W-:Y:S04]  /*1cf60*/  @!P6 STL [R1+0x294], R57 ;  /* 0x000294390100e387 */ /* 0x0003e80000100800 */
[----:B------:R-:W4:Y:S04]  /*1cf70*/  LDL R60, [R1+0x4b8] ;  /* 0x0004b800013c7983 */ /* 0x000f280000100800 */
[----:B------:R-:W4:Y:S04]  /*1cf80*/  LDL R8, [R1+0x4bc] ;  /* 0x0004bc0001087983 */ /* 0x000f280000100800 */
[----:B------:R-:W4:Y:S04]  /*1cf90*/  LDL R9, [R1+0x4c8] ;  /* 0x0004c80001097983 */ /* 0x000f280000100800 */
[----:B0-----:R-:W4:Y:S04]  /*1cfa0*/  LDL R58, [R1+0x4cc] ;  /* 0x0004cc00013a7983 */ /* 0x001f280000100800 */
[----:B-1----:R-:W4:Y:S01]  /*1cfb0*/  LDL R57, [R1+0x298] ;  /* 0x0002980001397983 */ /* 0x002f220000100800 */
[----:B--2---:R-:W-:-:S02]  /*1cfc0*/  @!P1 FMUL R47, R47, 16777216 ;  /* 0x4b8000002f2f9820 */ /* 0x004fc40000400000 */
[----:B---3--:R-:W-:-:S03]  /*1cfd0*/  @!P1 FMUL R46, R46, 16777216 ;  /* 0x4b8000002e2e9820 */ /* 0x008fc60000400000 */
[----:B------:R0:W-:Y:S01]  /*1cfe0*/  @!P1 STL [R1+0x468], R47 ;  /* 0x0004682f01009387 */ /* 0x0001e20000100800 */
[----:B----4-:R-:W-:-:S03]  /*1cff0*/  @!P1 FMUL R6, R6, 16777216 ;  /* 0x4b80000006069820 */ /* 0x010fc60000400000 */
[----:B------:R1:W-:Y:S01]  /*1d000*/  @!P1 STL [R1+0x46c], R46 ;  /* 0x00046c2e01009387 */ /* 0x0003e20000100800 */
[----:B------:R-:W-:-:S03]  /*1d010*/  @!P1 FMUL R10, R10, 16777216 ;  /* 0x4b8000000a0a9820 */ /* 0x000fc60000400000 */
[----:B------:R2:W-:Y:S01]  /*1d020*/  @!P1 STL [R1+0x470], R6 ;  /* 0x0004700601009387 */ /* 0x0005e20000100800 */
[----:B------:R-:W-:-:S03]  /*1d030*/  @!P1 FMUL R11, R11, 16777216 ;  /* 0x4b8000000b0b9820 */ /* 0x000fc60000400000 */
[----:B------:R3:W-:Y:S01]  /*1d040*/  @!P1 STL [R1+0x478], R10 ;  /* 0x0004780a01009387 */ /* 0x0007e20000100800 */
[----:B------:R-:W-:-:S03]  /*1d050*/  @!P1 FMUL R12, R12, 16777216 ;  /* 0x4b8000000c0c9820 */ /* 0x000fc60000400000 */
[----:B------:R-:W-:Y:S01]  /*1d060*/  @!P1 STL [R1+0x47c], R11 ;  /* 0x00047c0b01009387 */ /* 0x000fe20000100800 */
[----:B------:R-:W-:-:S03]  /*1d070*/  @!P1 FMUL R13, R13, 16777216 ;  /* 0x4b8000000d0d9820 */ /* 0x000fc60000400000 */
[----:B0-----:R-:W4:Y:S01]  /*1d080*/  LDL R47, [R1+0x428] ;  /* 0x00042800012f7983 */ /* 0x001f220000100800 */
[----:B------:R-:W-:-:S03]  /*1d090*/  @!P1 FMUL R56, R56, 16777216 ;  /* 0x4b80000038389820 */ /* 0x000fc60000400000 */
[----:B------:R-:W-:Y:S04]  /*1d0a0*/  @!P1 STL [R1+0x480], R12 ;  /* 0x0004800c01009387 */ /* 0x000fe80000100800 */
[----:B-1----:R-:W4:Y:S04]  /*1d0b0*/  LDL R46, [R1+0x42c] ;  /* 0x00042c00012e7983 */ /* 0x002f280000100800 */
[----:B------:R-:W-:Y:S04]  /*1d0c0*/  @!P1 STL [R1+0x488], R13 ;  /* 0x0004880d01009387 */ /* 0x000fe80000100800 */
[----:B------:R0:W-:Y:S04]  /*1d0d0*/  @!P1 STL [R1+0x48c], R56 ;  /* 0x00048c3801009387 */ /* 0x0001e80000100800 */
[----:B--2---:R-:W2:Y:S04]  /*1d0e0*/  LDL R6, [R1+0x430] ;  /* 0x0004300001067983 */ /* 0x004ea80000100800 */
[----:B---3--:R-:W3:Y:S01]  /*1d0f0*/  LDL R10, [R1+0x434] ;  /* 0x00043400010a7983 */ /* 0x008ee20000100800 */
[----:B0-----:R-:W-:Y:S01]  /*1d100*/  IMAD.MOV.U32 R56, RZ, RZ, R55 ;  /* 0x000000ffff387224 */ /* 0x001fe200078e0037 */
[----:B------:R-:W-:-:S02]  /*1d110*/  MOV R55, R54 ;  /* 0x0000003600377202 */ /* 0x000fc40000000f00 */
[----:B------:R-:W3:Y:S04]  /*1d120*/  LDL R11, [R1+0x438] ;  /* 0x00043800010b7983 */ /* 0x000ee80000100800 */
[----:B------:R-:W3:Y:S04]  /*1d130*/  LDL R54, [R1+0x444] ;  /* 0x0004440001367983 */ /* 0x000ee80000100800 */
[----:B------:R-:W3:Y:S01]  /*1d140*/  LDL R12, [R1+0x43c] ;  /* 0x00043c00010c7983 */ /* 0x000ee20000100800 */
[----:B------:R-:W-:-:S03]  /*1d150*/  @!P1 FMUL R4, R4, 16777216 ;  /* 0x4b80000004049820 */ /* 0x000fc60000400000 */
[----:B------:R-:W3:Y:S01]  /*1d160*/  LDL R13, [R1+0x440] ;  /* 0x00044000010d7983 */ /* 0x000ee20000100800 */
[----:B------:R-:W-:-:S05]  /*1d170*/  @!P1 FMUL R59, R59, 16777216 ;  /* 0x4b8000003b3b9820 */ /* 0x000fca0000400000 */
[----:B------:R0:W-:Y:S01]  /*1d180*/  @!P1 STL [R1+0x498], R59 ;  /* 0x0004983b01009387 */ /* 0x0001e20000100800 */
[----:B------:R-:W-:Y:S02]  /*1d190*/  @!P1 FMUL R5, R5, 16777216 ;  /* 0x4b80000005059820 */ /* 0x000fe40000400000 */
[----:B------:R-:W-:Y:S01]  /*1d1a0*/  @!P1 FMUL R7, R7, 16777216 ;  /* 0x4b80000007079820 */ /* 0x000fe20000400000 */
[----:B0-----:R-:W3:Y:S01]  /*1d1b0*/  LDL R59, [R1+0x448] ;  /* 0x00044800013b7983 */ /* 0x001ee20000100800 */
[----:B------:R-:W-:-:S03]  /*1d1c0*/  @!P1 FMUL R60, R60, 16777216 ;  /* 0x4b8000003c3c9820 */ /* 0x000fc60000400000 */
[----:B------:R-:W-:Y:S01]  /*1d1d0*/  @!P1 STL [R1+0x49c], R4 ;  /* 0x00049c0401009387 */ /* 0x000fe20000100800 */
[----:B------:R-:W-:-:S03]  /*1d1e0*/  @!P1 FMUL R8, R8, 16777216 ;  /* 0x4b80000008089820 */ /* 0x000fc60000400000 */
[----:B------:R0:W-:Y:S01]  /*1d1f0*/  @!P1 STL [R1+0x4b8], R60 ;  /* 0x0004b83c01009387 */ /* 0x0001e20000100800 */
[----:B------:R-:W-:-:S03]  /*1d200*/  @!P1 FMUL R9, R9, 16777216 ;  /* 0x4b80000009099820 */ /* 0x000fc60000400000 */
[----:B------:R1:W-:Y:S01]  /*1d210*/  @!P1 STL [R1+0x4a8], R5 ;  /* 0x0004a80501009387 */ /* 0x0003e20000100800 */
[----:B------:R-:W-:-:S03]  /*1d220*/  @!P1 FMUL R58, R58, 16777216 ;  /* 0x4b8000003a3a9820 */ /* 0x000fc60000400000 */
[----:B0-----:R-:W3:Y:S01]  /*1d230*/  LDL R60, [R1+0x44c] ;  /* 0x00044c00013c7983 */ /* 0x001ee20000100800 */
[----:B------:R-:W-:-:S03]  /*1d240*/  @!P1 FMUL R57, R57, 16777216 ;  /* 0x4b80000039399820 */ /* 0x000fc60000400000 */
[----:B------:R0:W-:Y:S04]  /*1d250*/  @!P1 STL [R1+0x4ac], R7 ;  /* 0x0004ac0701009387 */ /* 0x0001e80000100800 */
[----:B------:R-:W-:Y:S04]  /*1d260*/  @!P1 STL [R1+0x4bc], R8 ;  /* 0x0004bc0801009387 */ /* 0x000fe80000100800 */
[----:B------:R-:W3:Y:S04]  /*1d270*/  LDL R4, [R1+0x450] ;  /* 0x0004500001047983 */ /* 0x000ee80000100800 */
[----:B------:R-:W-:Y:S04]  /*1d280*/  @!P1 STL [R1+0x4c8], R9 ;  /* 0x0004c80901009387 */ /* 0x000fe80000100800 */
[----:B-1----:R-:W3:Y:S04]  /*1d290*/  LDL R5, [R1+0x454] ;  /* 0x0004540001057983 */ /* 0x002ee80000100800 */
[----:B------:R1:W-:Y:S04]  /*1d2a0*/  @!P1 STL [R1+0x4cc], R58 ;  /* 0x0004cc3a01009387 */ /* 0x0003e80000100800 */
[----:B0-----:R-:W3:Y:S04]  /*1d2b0*/  LDL R7, [R1+0x458] ;  /* 0x0004580001077983 */ /* 0x001ee80000100800 */
[----:B------:R0:W-:Y:S04]  /*1d2c0*/  @!P1 STL [R1+0x298], R57 ;  /* 0x0002983901009387 */ /* 0x0001e80000100800 */
[----:B-1----:R-:W3:Y:S04]  /*1d2d0*/  LDL R58, [R1+0x464] ;  /* 0x00046400013a7983 */ /* 0x002ee80000100800 */
[----:B------:R-:W3:Y:S01]  /*1d2e0*/  LDL R8, [R1+0x45c] ;  /* 0x00045c0001087983 */ /* 0x000ee20000100800 */
[----:B------:R-:W-:-:S03]  /*1d2f0*/  LOP3.LUT P0, RZ, R2, 0x10, RZ, 0xc0, !PT ;  /* 0x0000001002ff7812 */ /* 0x000fc6000780c0ff */
[----:B------:R-:W3:Y:S04]  /*1d300*/  LDL R9, [R1+0x460] ;  /* 0x0004600001097983 */ /* 0x000ee80000100800 */
[----:B0-----:R-:W3:Y:S06]  /*1d310*/  LDL R57, [R1+0x29c] ;  /* 0x00029c0001397983 */ /* 0x001eec0000100800 */
[----:B----4-:R-:W-:-:S02]  /*1d320*/  @!P0 FMUL R47, R47, 16777216 ;  /* 0x4b8000002f2f8820 */ /* 0x010fc40000400000 */
[----:B------:R-:W-:-:S03]  /*1d330*/  @!P0 FMUL R46, R46, 16777216 ;  /* 0x4b8000002e2e8820 */ /* 0x000fc60000400000 */
[----:B------:R-:W-:Y:S04]  /*1d340*/  @!P0 STL [R1+0x428], R47 ;  /* 0x0004282f01008387 */ /* 0x000fe80000100800 */
[----:B------:R-:W-:Y:S01]  /*1d350*/  @!P0 STL [R1+0x42c], R46 ;  /* 0x00042c2e01008387 */ /* 0x000fe20000100800 */
[----:B--2---:R-:W-:Y:S02]  /*1d360*/  @!P0 FMUL R6, R6, 16777216 ;  /* 0x4b80000006068820 */ /* 0x004fe40000400000 */
[----:B---3--:R-:W-:-:S03]  /*1d370*/  @!P0 FMUL R10, R10, 16777216 ;  /* 0x4b8000000a0a8820 */ /* 0x008fc60000400000 */
[----:B------:R-:W-:Y:S01]  /*1d380*/  @!P0 STL [R1+0x430], R6 ;  /* 0x0004300601008387 */ /* 0x000fe20000100800 */
[----:B------:R-:W-:-:S03]  /*1d390*/  @!P0 FMUL R11, R11, 16777216 ;  /* 0x4b8000000b0b8820 */ /* 0x000fc60000400000 */
[----:B------:R-:W-:Y:S01]  /*1d3a0*/  @!P0 STL [R1+0x434], R10 ;  /* 0x0004340a01008387 */ /* 0x000fe20000100800 */
[----:B------:R-:W-:-:S03]  /*1d3b0*/  @!P0 FMUL R54, R54, 16777216 ;  /* 0x4b80000036368820 */ /* 0x000fc60000400000 */
[----:B------:R-:W-:Y:S01]  /*1d3c0*/  @!P0 STL [R1+0x438], R11 ;  /* 0x0004380b01008387 */ /* 0x000fe20000100800 */
[----:B------:R-:W-:-:S03]  /*1d3d0*/  @!P0 FMUL R12, R12, 16777216 ;  /* 0x4b8000000c0c8820 */ /* 0x000fc60000400000 */
[----:B------:R0:W-:Y:S04]  /*1d3e0*/  @!P0 STL [R1+0x444], R54 ;  /* 0x0004443601008387 */ /* 0x0001e80000100800 */
[----:B------:R1:W-:Y:S04]  /*1d3f0*/  @!P0 STL [R1+0x43c], R12 ;  /* 0x00043c0c01008387 */ /* 0x0003e80000100800 */
[----:B0-----:R-:W2:Y:S01]  /*1d400*/  LDL R54, [R1+0x3e8] ;  /* 0x0003e80001367983 */ /* 0x001ea20000100800 */
[----:B------:R-:W-:-:S05]  /*1d410*/  @!P0 FMUL R13, R13, 16777216 ;  /* 0x4b8000000d0d8820 */ /* 0x000fca0000400000 */
[----:B------:R-:W-:Y:S04]  /*1d420*/  @!P0 STL [R1+0x440], R13 ;  /* 0x0004400d01008387 */ /* 0x000fe80000100800 */
[----:B------:R-:W3:Y:S01]  /*1d430*/  LDL R47, [R1+0x3ec] ;  /* 0x0003ec00012f7983 */ /* 0x000ee20000100800 */
[----:B------:R-:W-:-:S03]  /*1d440*/  @!P0 FMUL R59, R59, 16777216 ;  /* 0x4b8000003b3b8820 */ /* 0x000fc60000400000 */
[----:B------:R-:W4:Y:S04]  /*1d450*/  LDL R6, [R1+0x3f0] ;  /* 0x0003f00001067983 */ /* 0x000f280000100800 */
[----:B------:R-:W4:Y:S04]  /*1d460*/  LDL R10, [R1+0x3f4] ;  /* 0x0003f400010a7983 */ /* 0x000f280000100800 */
[----:B------:R0:W-:Y:S04]  /*1d470*/  @!P0 STL [R1+0x448], R59 ;  /* 0x0004483b01008387 */ /* 0x0001e80000100800 */
[----:B------:R-:W4:Y:S04]  /*1d480*/  LDL R11, [R1+0x3fc] ;  /* 0x0003fc00010b7983 */ /* 0x000f280000100800 */
[----:B-1----:R-:W4:Y:S01]  /*1d490*/  LDL R12, [R1+0x400] ;  /* 0x00040000010c7983 */ /* 0x002f220000100800 */
[----:B------:R-:W-:-:S03]  /*1d4a0*/  @!P0 FMUL R60, R60, 16777216 ;  /* 0x4b8000003c3c8820 */ /* 0x000fc60000400000 */
[----:B0-----:R-:W4:Y:S04]  /*1d4b0*/  LDL R59, [R1+0x3f8] ;  /* 0x0003f800013b7983 */ /* 0x001f280000100800 */
[----:B------:R-:W4:Y:S01]  /*1d4c0*/  LDL R13, [R1+0x404] ;  /* 0x00040400010d7983 */ /* 0x000f220000100800 */
[----:B------:R-:W-:-:S03]  /*1d4d0*/  @!P0 FMUL R4, R4, 16777216 ;  /* 0x4b80000004048820 */ /* 0x000fc60000400000 */
[----:B------:R0:W-:Y:S01]  /*1d4e0*/  @!P0 STL [R1+0x44c], R60 ;  /* 0x00044c3c01008387 */ /* 0x0001e20000100800 */
[----:B------:R-:W-:-:S03]  /*1d4f0*/  @!P0 FMUL R5, R5, 16777216 ;  /* 0x4b80000005058820 */ /* 0x000fc60000400000 */
[----:B0-----:R-:W4:Y:S01]  /*1d500*/  LDL R60, [R1+0x408] ;  /* 0x00040800013c7983 */ /* 0x001f220000100800 */
[----:B------:R-:W-:-:S03]  /*1d510*/  @!P0 FMUL R7, R7, 16777216 ;  /* 0x4b80000007078820 */ /* 0x000fc60000400000 */
[----:B------:R-:W-:Y:S04]  /*1d520*/  @!P0 STL [R1+0x450], R4 ;  /* 0x0004500401008387 */ /* 0x000fe80000100800 */
[----:B------:R-:W-:Y:S01]  /*1d530*/  @!P0 STL [R1+0x454], R5 ;  /* 0x0004540501008387 */ /* 0x000fe20000100800 */
[----:B------:R-:W-:-:S03]  /*1d540*/  @!P0 FMUL R58, R58, 16777216 ;  /* 0x4b8000003a3a8820 */ /* 0x000fc60000400000 */
[----:B------:R-:W-:Y:S01]  /*1d550*/  @!P0 STL [R1+0x458], R7 ;  /* 0x0004580701008387 */ /* 0x000fe20000100800 */
[----:B------:R-:W-:-:S03]  /*1d560*/  @!P0 FMUL R8, R8, 16777216 ;  /* 0x4b80000008088820 */ /* 0x000fc60000400000 */
[----:B------:R0:W-:Y:S04]  /*1d570*/  @!P0 STL [R1+0x464], R58 ;  /* 0x0004643a01008387 */ /* 0x0001e80000100800 */
[----:B------:R-:W-:Y:S04]  /*1d580*/  @!P0 STL [R1+0x45c], R8 ;  /* 0x00045c0801008387 */ /* 0x000fe80000100800 */
[----:B0-----:R-:W4:Y:S01]  /*1d590*/  LDL R58, [R1+0x40c] ;  /* 0x00040c00013a7983 */ /* 0x001f220000100800 */
[----:B------:R-:W-:Y:S01]  /*1d5a0*/  @!P0 FMUL R9, R9, 16777216 ;  /* 0x4b80000009098820 */ /* 0x000fe20000400000 */
[----:B------:R-:W-:Y:S01]  /*1d5b0*/  LOP3.LUT P6, RZ, R2, 0x8, RZ, 0xc0, !PT ;  /* 0x0000000802ff7812 */ /* 0x000fe200078cc0ff */
[----:B------:R-:W-:-:S03]  /*1d5c0*/  @!P0 FMUL R57, R57, 16777216 ;  /* 0x4b80000039398820 */ /* 0x000fc60000400000 */
[----:B------:R-:W-:Y:S04]  /*1d5d0*/  @!P0 STL [R1+0x460], R9 ;  /* 0x0004600901008387 */ /* 0x000fe80000100800 */
[----:B------:R-:W4:Y:S04]  /*1d5e0*/  LDL R46, [R1+0x410] ;  /* 0x00041000012e7983 */ /* 0x000f280000100800 */
[----:B------:R-:W4:Y:S04]  /*1d5f0*/  LDL R4, [R1+0x414] ;  /* 0x0004140001047983 */ /* 0x000f280000100800 */
[----:B------:R0:W-:Y:S04]  /*1d600*/  @!P0 STL [R1+0x29c], R57 ;  /* 0x00029c3901008387 */ /* 0x0001e80000100800 */
[----:B------:R-:W4:Y:S04]  /*1d610*/  LDL R5, [R1+0x418] ;  /* 0x0004180001057983 */ /* 0x000f280000100800 */
[----:B------:R-:W4:Y:S01]  /*1d620*/  LDL R7, [R1+0x41c] ;  /* 0x00041c0001077983 */ /* 0x000f220000100800 */
[----:B0-----:R-:W-:-:S03]  /*1d630*/  IMAD.MOV.U32 R57, RZ, RZ, R55 ;  /* 0x000000ffff397224 */ /* 0x001fc600078e0037 */
[----:B------:R-:W4:Y:S04]  /*1d640*/  LDL R55, [R1+0x424] ;  /* 0x0004240001377983 */ /* 0x000f280000100800 */
[----:B------:R-:W4:Y:S04]  /*1d650*/  LDL R8, [R1+0x420] ;  /* 0x0004200001087983 */ /* 0x000f280000100800 */
[----:B------:R-:W4:Y:S01]  /*1d660*/  LDL R9, [R1+0x2d8] ;  /* 0x0002d80001097983 */ /* 0x000f220000100800 */
[----:B--2---:R-:W-:-:S05]  /*1d670*/  @!P6 FMUL R54, R54, 16777216 ;  /* 0x4b8000003636e820 */ /* 0x004fca0000400000 */
[----:B------:R0:W-:Y:S04]  /*1d680*/  @!P6 STL [R1+0x3e8], R54 ;  /* 0x0003e8360100e387 */ /* 0x0001e80000100800 */
[----:B0-----:R-:W2:Y:S01]  /*1d690*/  LDL R54, [R1+0x3a8] ;  /* 0x0003a80001367983 */ /* 0x001ea20000100800 */
[----:B---3--:R-:W-:Y:S02]  /*1d6a0*/  @!P6 FMUL R47, R47, 16777216 ;  /* 0x4b8000002f2fe820 */ /* 0x008fe40000400000 */
[----:B----4-:R-:W-:Y:S02]  /*1d6b0*/  @!P6 FMUL R6, R6, 16777216 ;  /* 0x4b8000000606e820 */ /* 0x010fe40000400000 */
[----:B------:R-:W-:Y:S01]  /*1d6c0*/  @!P6 FMUL R10, R10, 16777216 ;  /* 0x4b8000000a0ae820 */ /* 0x000fe20000400000 */
[----:B------:R-:W-:Y:S01]  /*1d6d0*/  @!P6 STL [R1+0x3ec], R47 ;  /* 0x0003ec2f0100e387 */ /* 0x000fe20000100800 */
[----:B------:R-:W-:-:S02]  /*1d6e0*/  @!P6 FMUL R11, R11, 16777216 ;  /* 0x4b8000000b0be820 */ /* 0x000fc40000400000 */
[----:B------:R-:W-:Y:S02]  /*1d6f0*/  @!P6 FMUL R59, R59, 16777216 ;  /* 0x4b8000003b3be820 */ /* 0x000fe40000400000 */
[----:B------:R-:W-:-:S03]  /*1d700*/  @!P6 FMUL R12, R12, 16777216 ;  /* 0x4b8000000c0ce820 */ /* 0x000fc60000400000 */
[----:B------:R0:W-:Y:S01]  /*1d710*/  @!P6 STL [R1+0x3f8], R59 ;  /* 0x0003f83b0100e387 */ /* 0x0001e20000100800 */
[----:B------:R-:W-:-:S03]  /*1d720*/  @!P6 FMUL R13, R13, 16777216 ;  /* 0x4b8000000d0de820 */ /* 0x000fc60000400000 */
[----:B------:R1:W-:Y:S04]  /*1d730*/  @!P6 STL [R1+0x3f0], R6 ;  /* 0x0003f0060100e387 */ /* 0x0003e80000100800 */
[----:B0-----:R-:W3:Y:S04]  /*1d740*/  LDL R59, [R1+0x3ac] ;  /* 0x0003ac00013b7983 */ /* 0x001ee80000100800 */
[----:B------:R0:W-:Y:S01]  /*1d750*/  @!P6 STL [R1+0x3f4], R10 ;  /* 0x0003f40a0100e387 */ /* 0x0001e20000100800 */
[----:B------:R-:W-:-:S03]  /*1d760*/  @!P6 FMUL R60, R60, 16777216 ;  /* 0x4b8000003c3ce820 */ /* 0x000fc60000400000 */
[----:B------:R4:W-:Y:S04]  /*1d770*/  @!P6 STL [R1+0x3fc], R11 ;  /* 0x0003fc0b0100e387 */ /* 0x0009e80000100800 */
[----:B-1----:R-:W3:Y:S04]  /*1d780*/  LDL R6, [R1+0x3b4] ;  /* 0x0003b40001067983 */ /* 0x002ee80000100800 */
[----:B------:R1:W-:Y:S04]  /*1d790*/  @!P6 STL [R1+0x400], R12 ;  /* 0x0004000c0100e387 */ /* 0x0003e80000100800 */
[----:B0-----:R-:W3:Y:S04]  /*1d7a0*/  LDL R10, [R1+0x3b8] ;  /* 0x0003b800010a7983 */ /* 0x001ee80000100800 */
[----:B------:R0:W-:Y:S04]  /*1d7b0*/  @!P6 STL [R1+0x404], R13 ;  /* 0x0004040d0100e387 */ /* 0x0001e80000100800 */
[----:B----4-:R-:W4:Y:S04]  /*1d7c0*/  LDL R11, [R1+0x3bc] ;  /* 0x0003bc00010b7983 */ /* 0x010f280000100800 */
[----:B------:R0:W-:Y:S01]  /*1d7d0*/  @!P6 STL [R1+0x408], R60 ;  /* 0x0004083c0100e387 */ /* 0x0001e20000100800 */
[----:B------:R-:W-:-:S03]  /*1d7e0*/  @!P6 FMUL R58, R58, 16777216 ;  /* 0x4b8000003a3ae820 */ /* 0x000fc60000400000 */
[----:B-1----:R-:W4:Y:S04]  /*1d7f0*/  LDL R12, [R1+0x3c0] ;  /* 0x0003c000010c7983 */ /* 0x002f280000100800 */
[----:B0-----:R-:W4:Y:S04]  /*1d800*/  LDL R13, [R1+0x3c4] ;  /* 0x0003c400010d7983 */ /* 0x001f280000100800 */
[----:B------:R-:W4:Y:S04]  /*1d810*/  LDL R60, [R1+0x3c8] ;  /* 0x0003c800013c7983 */ /* 0x000f280000100800 */
[----:B------:R0:W-:Y:S04]  /*1d820*/  @!P6 STL [R1+0x40c], R58 ;  /* 0x00040c3a0100e387 */ /* 0x0001e80000100800 */
[----:B0-----:R-:W4:Y:S01]  /*1d830*/  LDL R58, [R1+0x3cc] ;  /* 0x0003cc00013a7983 */ /* 0x001f220000100800 */
[----:B------:R-:W-:-:S02]  /*1d840*/  @!P6 FMUL R46, R46, 16777216 ;  /* 0x4b8000002e2ee820 */ /* 0x000fc40000400000 */
[----:B------:R-:W-:Y:S01]  /*1d850*/  @!P6 FMUL R4, R4, 16777216 ;  /* 0x4b8000000404e820 */ /* 0x000fe20000400000 */
[----:B------:R-:W-:Y:S01]  /*1d860*/  LOP3.LUT P1, RZ, R2, 0x4, RZ, 0xc0, !PT ;  /* 0x0000000402ff7812 */ /* 0x000fe2000782c0ff */
[----:B------:R-:W-:Y:S02]  /*1d870*/  @!P6 FMUL R5, R5, 16777216 ;  /* 0x4b8000000505e820 */ /* 0x000fe40000400000 */
[----:B------:R-:W-:Y:S01]  /*1d880*/  @!P6 FMUL R55, R55, 16777216 ;  /* 0x4b8000003737e820 */ /* 0x000fe20000400000 */
[----:B------:R-:W-:Y:S01]  /*1d890*/  @!P6 STL [R1+0x410], R46 ;  /* 0x0004102e0100e387 */ /* 0x000fe20000100800 */
[----:B------:R-:W-:-:S03]  /*1d8a0*/  @!P6 FMUL R7, R7, 16777216 ;  /* 0x4b8000000707e820 */ /* 0x000fc60000400000 */
[----:B------:R-:W-:Y:S04]  /*1d8b0*/  @!P6 STL [R1+0x414], R4 ;  /* 0x000414040100e387 */ /* 0x000fe80000100800 */
[----:B------:R-:W-:Y:S04]  /*1d8c0*/  @!P6 STL [R1+0x418], R5 ;  /* 0x000418050100e387 */ /* 0x000fe80000100800 */
[----:B------:R0:W-:Y:S04]  /*1d8d0*/  @!P6 STL [R1+0x424], R55 ;  /* 0x000424370100e387 */ /* 0x0001e80000100800 */
[----:B------:R1:W-:Y:S01]  /*1d8e0*/  @!P6 STL [R1+0x41c], R7 ;  /* 0x00041c070100e387 */ /* 0x0003e20000100800 */
[----:B------:R-:W-:-:S03]  /*1d8f0*/  @!P6 FMUL R8, R8, 16777216 ;  /* 0x4b8000000808e820 */ /* 0x000fc60000400000 */
[----:B0-----:R-:W4:Y:S01]  /*1d900*/  LDL R55, [R1+0x3d4] ;  /* 0x0003d40001377983 */ /* 0x001f220000100800 */
[----:B------:R-:W-:-:S03]  /*1d910*/  @!P6 FMUL R9, R9, 16777216 ;  /* 0x4b8000000909e820 */ /* 0x000fc60000400000 */
[----:B------:R0:W-:Y:S04]  /*1d920*/  @!P6 STL [R1+0x420], R8 ;  /* 0x000420080100e387 */ /* 0x0001e80000100800 */
[----:B------:R0:W-:Y:S04]  /*1d930*/  @!P6 STL [R1+0x2d8], R9 ;  /* 0x0002d8090100e387 */ /* 0x0001e80000100800 */
[----:B-1----:R-:W4:Y:S04]  /*1d940*/  LDL R7, [R1+0x3d8] ;  /* 0x0003d80001077983 */ /* 0x002f280000100800 */
[----:B0-----:R-:W4:Y:S04]  /*1d950*/  LDL R8, [R1+0x3dc] ;  /* 0x0003dc0001087983 */ /* 0x001f280000100800 */
[----:B------:R-:W4:Y:S01]  /*1d960*/  LDL R9, [R1+0x3e0] ;  /* 0x0003e00001097983 */ /* 0x000f220000100800 */
[----:B--2---:R-:W-:-:S05]  /*1d970*/  @!P1 FMUL R54, R54, 16777216 ;  /* 0x4b80000036369820 */ /* 0x004fca0000400000 */
[----:B------:R0:W-:Y:S04]  /*1d980*/  @!P1 STL [R1+0x3a8], R54 ;  /* 0x0003a83601009387 */ /* 0x0001e80000100800 */
[----:B0-----:R-:W2:Y:S01]  /*1d990*/  LDL R54, [R1+0x3e4] ;  /* 0x0003e40001367983 */ /* 0x001ea20000100800 */
[----:B------:R-:W-:Y:S02]  /*1d9a0*/  @!P1 FMUL R0, R0, 16777216 ;  /* 0x4b80000000009820 */ /* 0x000fe40000400000 */
[----:B---3--:R-:W-:-:S05]  /*1d9b0*/  @!P1 FMUL R59, R59, 16777216 ;  /* 0x4b8000003b3b9820 */ /* 0x008fca0000400000 */
[----:B------:R0:W-:Y:S01]  /*1d9c0*/  @!P1 STL [R1+0x3ac], R59 ;  /* 0x0003ac3b01009387 */ /* 0x0001e20000100800 */
[----:B------:R-:W-:-:S03]  /*1d9d0*/  @!P1 FMUL R6, R6, 16777216 ;  /* 0x4b80000006069820 */ /* 0x000fc60000400000 */
[----:B0-----:R-:W3:Y:S04]  /*1d9e0*/  LDL R59, [R1+0x260] ;  /* 0x00026000013b7983 */ /* 0x001ee80000100800 */
[----:B------:R0:W-:Y:S01]  /*1d9f0*/  STL [R1+0xbd8], R0 ;  /* 0x000bd80001007387 */ /* 0x0001e20000100800 */
[----:B------:R-:W-:Y:S02]  /*1da00*/  @!P1 FMUL R10, R10, 16777216 ;  /* 0x4b8000000a0a9820 */ /* 0x000fe40000400000 */
[----:B----4-:R-:W-:Y:S01]  /*1da10*/  @!P1 FMUL R11, R11, 16777216 ;  /* 0x4b8000000b0b9820 */ /* 0x010fe20000400000 */
[----:B0-----:R-:W4:Y:S04]  /*1da20*/  LDL.LU R0, [R1+0x2dc] ;  /* 0x0002dc0001007983 */ /* 0x001f280000300800 */
[----:B------:R-:W-:Y:S01]  /*1da30*/  @!P1 STL [R1+0x3b4], R6 ;  /* 0x0003b40601009387 */ /* 0x000fe20000100800 */
[----:B------:R-:W-:-:S03]  /*1da40*/  @!P1 FMUL R12, R12, 16777216 ;  /* 0x4b8000000c0c9820 */ /* 0x000fc60000400000 */
[----:B------:R0:W-:Y:S01]  /*1da50*/  @!P1 STL [R1+0x3b8], R10 ;  /* 0x0003b80a01009387 */ /* 0x0001e20000100800 */
[----:B------:R-:W-:-:S03]  /*1da60*/  @!P1 FMUL R13, R13, 16777216 ;  /* 0x4b8000000d0d9820 */ /* 0x000fc60000400000 */
[----:B------:R1:W-:Y:S01]  /*1da70*/  @!P1 STL [R1+0x3bc], R11 ;  /* 0x0003bc0b01009387 */ /* 0x0003e20000100800 */
[----:B------:R-:W-:-:S03]  /*1da80*/  @!P1 FMUL R60, R60, 16777216 ;  /* 0x4b8000003c3c9820 */ /* 0x000fc60000400000 */
[----:B0-----:R-:W4:Y:S04]  /*1da90*/  LDL R10, [R1+0x264] ;  /* 0x00026400010a7983 */ /* 0x001f280000100800 */
[----:B------:R0:W-:Y:S04]  /*1daa0*/  @!P1 STL [R1+0x3c0], R12 ;  /* 0x0003c00c01009387 */ /* 0x0001e80000100800 */
[----:B------:R-:W-:Y:S01]  /*1dab0*/  @!P1 STL [R1+0x3c4], R13 ;  /* 0x0003c40d01009387 */ /* 0x000fe20000100800 */
[----:B------:R-:W-:-:S03]  /*1dac0*/  @!P1 FMUL R58, R58, 16777216 ;  /* 0x4b8000003a3a9820 */ /* 0x000fc60000400000 */
[----:B-1----:R-:W4:Y:S04]  /*1dad0*/  LDL R11, [R1+0x268] ;  /* 0x00026800010b7983 */ /* 0x002f280000100800 */
[----:B------:R-:W-:Y:S04]  /*1dae0*/  @!P1 STL [R1+0x3c8], R60 ;  /* 0x0003c83c01009387 */ /* 0x000fe80000100800 */
[----:B------:R1:W-:Y:S01]  /*1daf0*/  @!P1 STL [R1+0x3cc], R58 ;  /* 0x0003cc3a01009387 */ /* 0x0003e20000100800 */
[----:B------:R-:W-:-:S03]  /*1db00*/  @!P1 FMUL R3, R3, 16777216 ;  /* 0x4b80000003039820 */ /* 0x000fc60000400000 */
[----:B0-----:R-:W4:Y:S04]  /*1db10*/  LDL R12, [R1+0x270] ;  /* 0x00027000010c7983 */ /* 0x001f280000100800 */
[----:B-1----:R-:W4:Y:S04]  /*1db20*/  LDL R58, [R1+0x26c] ;  /* 0x00026c00013a7983 */ /* 0x002f280000100800 */
[----:B------:R0:W-:Y:S01]  /*1db30*/  STL [R1+0xbd4], R3 ;  /* 0x000bd40301007387 */ /* 0x0001e20000100800 */
[----:B------:R-:W-:-:S03]  /*1db40*/  @!P1 FMUL R55, R55, 16777216 ;  /* 0x4b80000037379820 */ /* 0x000fc60000400000 */
[----:B0-----:R-:W4:Y:S04]  /*1db50*/  LDL.LU R3, [R1+0x310] ;  /* 0x0003100001037983 */ /* 0x001f280000300800 */
[----:B------:R-:W4:Y:S04]  /*1db60*/  LDL R13, [R1+0x274] ;  /* 0x00027400010d7983 */ /* 0x000f280000100800 */
[----:B------:R-:W4:Y:S04]  /*1db70*/  LDL R60, [R1+0x278] ;  /* 0x00027800013c7983 */ /* 0x000f280000100800 */
[----:B------:R0:W-:Y:S01]  /*1db80*/  @!P1 STL [R1+0x3d4], R55 ;  /* 0x0003d43701009387 */ /* 0x0001e20000100800 */
[----:B------:R-:W-:-:S02]  /*1db90*/  @!P1 FMUL R7, R7, 16777216 ;  /* 0x4b80000007079820 */ /* 0x000fc40000400000 */
[----:B------:R-:W-:Y:S01]  /*1dba0*/  @!P1 FMUL R8, R8, 16777216 ;  /* 0x4b80000008089820 */ /* 0x000fe20000400000 */
[----:B0-----:R-:W4:Y:S04]  /*1dbb0*/  LDL R55, [R1+0x27c] ;  /* 0x00027c0001377983 */ /* 0x001f280000100800 */
[----:B------:R-:W-:Y:S01]  /*1dbc0*/  @!P1 STL [R1+0x3d8], R7 ;  /* 0x0003d80701009387 */ /* 0x000fe20000100800 */
[----:B--2---:R-:W-:-:S05]  /*1dbd0*/  @!P1 FMUL R54, R54, 16777216 ;  /* 0x4b80000036369820 */ /* 0x004fca0000400000 */
[----:B------:R0:W-:Y:S04]  /*1dbe0*/  @!P1 STL [R1+0x3e4], R54 ;  /* 0x0003e43601009387 */ /* 0x0001e80000100800 */
[----:B------:R-:W-:Y:S04]  /*1dbf0*/  @!P1 STL [R1+0x3dc], R8 ;  /* 0x0003dc0801009387 */ /* 0x000fe80000100800 */
[----:B0-----:R-:W2:Y:S01]  /*1dc00*/  LDL R54, [R1+0x288] ;  /* 0x0002880001367983 */ /* 0x001ea20000100800 */
[----:B------:R-:W-:Y:S01]  /*1dc10*/  LOP3.LUT P0, RZ, R2, 0x2, RZ, 0xc0, !PT ;  /* 0x0000000202ff7812 */ /* 0x000fe2000780c0ff */
[----:B------:R-:W-:-:S05]  /*1dc20*/  @!P1 FMUL R9, R9, 16777216 ;  /* 0x4b80000009099820 */ /* 0x000fca0000400000 */
[----:B------:R-:W-:Y:S07]  /*1dc30*/  @!P1 STL [R1+0x3e0], R9 ;  /* 0x0003e00901009387 */ /* 0x000fee0000100800 */
[----:B---3--:R-:W-:Y:S02]  /*1dc40*/  @!P0 FMUL R59, R59, 16777216 ;  /* 0x4b8000003b3b8820 */ /* 0x008fe40000400000 */
[----:B----4-:R-:W-:-:S05]  /*1dc50*/  @!P1 FMUL R0, R0, 16777216 ;  /* 0x4b80000000009820 */ /* 0x010fca0000400000 */
[----:B------:R-:W-:Y:S04]  /*1dc60*/  STL [R1+0xbdc], R0 ;  /* 0x000bdc0001007387 */ /* 0x000fe80000100800 */
[----:B------:R-:W3:Y:S04]  /*1dc70*/  LDL R49, [R1+0x28c] ;  /* 0x00028c0001317983 */ /* 0x000ee80000100800 */
[----:B------:R-:W4:Y:S04]  /*1dc80*/  LDL R48, [R1+0x390] ;  /* 0x0003900001307983 */ /* 0x000f280000100800 */
[----:B------:R-:W4:Y:S01]  /*1dc90*/  LDL R47, [R1+0x394] ;  /* 0x00039400012f7983 */ /* 0x000f220000100800 */
[----:B------:R-:W-:-:S03]  /*1dca0*/  @!P0 FMUL R10, R10, 16777216 ;  /* 0x4b8000000a0a8820 */ /* 0x000fc60000400000 */
[----:B------:R0:W-:Y:S04]  /*1dcb0*/  @!P0 STL [R1+0x260], R59 ;  /* 0x0002603b01008387 */ /* 0x0001e80000100800 */
[----:B------:R-:W4:Y:S04]  /*1dcc0*/  LDL R46, [R1+0x398] ;  /* 0x00039800012e7983 */ /* 0x000f280000100800 */
[----:B------:R-:W4:Y:S01]  /*1dcd0*/  LDL R4, [R1+0x39c] ;  /* 0x00039c0001047983 */ /* 0x000f220000100800 */
[----:B------:R-:W-:-:S03]  /*1dce0*/  @!P0 FMUL R11, R11, 16777216 ;  /* 0x4b8000000b0b8820 */ /* 0x000fc60000400000 */
[----:B0-----:R-:W4:Y:S04]  /*1dcf0*/  LDL R59, [R1+0x3a0] ;  /* 0x0003a000013b7983 */ /* 0x001f280000100800 */
[----:B------:R-:W4:Y:S04]  /*1dd00*/  LDL R5, [R1+0x3a4] ;  /* 0x0003a40001057983 */ /* 0x000f280000100800 */
[----:B------:R-:W-:Y:S04]  /*1dd10*/  @!P0 STL [R1+0x264], R10 ;  /* 0x0002640a01008387 */ /* 0x000fe80000100800 */
[----:B------:R-:W4:Y:S01]  /*1dd20*/  LDL R6, [R1+0x174] ;  /* 0x0001740001067983 */ /* 0x000f220000100800 */
[----:B------:R-:W-:-:S03]  /*1dd30*/  @!P0 FMUL R58, R58, 16777216 ;  /* 0x4b8000003a3a8820 */ /* 0x000fc60000400000 */
[----:B------:R-:W4:Y:S04]  /*1dd40*/  LDL R7, [R1+0x178] ;  /* 0x0001780001077983 */ /* 0x000f280000100800 */
[----:B------:R-:W-:Y:S04]  /*1dd50*/  @!P0 STL [R1+0x268], R11 ;  /* 0x0002680b01008387 */ /* 0x000fe80000100800 */
[----:B------:R0:W-:Y:S01]  /*1dd60*/  @!P0 STL [R1+0x26c], R58 ;  /* 0x00026c3a01008387 */ /* 0x0001e20000100800 */
[----:B------:R-:W-:-:S03]  /*1dd70*/  @!P0 FMUL R12, R12, 16777216 ;  /* 0x4b8000000c0c8820 */ /* 0x000fc60000400000 */
[----:B------:R-:W4:Y:S04]  /*1dd80*/  LDL R8, [R1+0x180] ;  /* 0x0001800001087983 */ /* 0x000f280000100800 */
[----:B0-----:R-:W4:Y:S01]  /*1dd90*/  LDL R58, [R1+0x17c] ;  /* 0x00017c00013a7983 */ /* 0x001f220000100800 */
[----:B------:R-:W-:Y:S02]  /*1dda0*/  @!P0 FMUL R13, R13, 16777216 ;  /* 0x4b8000000d0d8820 */ /* 0x000fe40000400000 */
[----:B------:R-:W-:Y:S01]  /*1ddb0*/  @!P0 FMUL R60, R60, 16777216 ;  /* 0x4b8000003c3c8820 */ /* 0x000fe20000400000 */
[----:B------:R0:W-:Y:S04]  /*1ddc0*/  @!P0 STL [R1+0x270], R12 ;  /* 0x0002700c01008387 */ /* 0x0001e80000100800 */
[----:B------:R-:W4:Y:S04]  /*1ddd0*/  LDL R9, [R1+0x184] ;  /* 0x0001840001097983 */ /* 0x000f280000100800 */
[----:B------:R1:W-:Y:S04]  /*1dde0*/  @!P0 STL [R1+0x274], R13 ;  /* 0x0002740d01008387 */ /* 0x0003e80000100800 */
[----:B------:R-:W4:Y:S01]  /*1ddf0*/  LDL R10, [R1+0x188] ;  /* 0x00018800010a7983 */ /* 0x000f220000100800 */
[----:B------:R-:W-:-:S03]  /*1de00*/  @!P0 FMUL R55, R55, 16777216 ;  /* 0x4b80000037378820 */ /* 0x000fc60000400000 */
[----:B------:R-:W-:Y:S04]  /*1de10*/  @!P0 STL [R1+0x278], R60 ;  /* 0x0002783c01008387 */ /* 0x000fe80000100800 */
[----:B------:R-:W4:Y:S04]  /*1de20*/  LDL R11, [R1+0x18c] ;  /* 0x00018c00010b7983 */ /* 0x000f280000100800 */
[----:B------:R1:W-:Y:S04]  /*1de30*/  @!P0 STL [R1+0x27c], R55 ;  /* 0x00027c3701008387 */ /* 0x0003e80000100800 */
[----:B0-----:R-:W4:Y:S04]  /*1de40*/  LDL R12, [R1+0x190] ;  /* 0x00019000010c7983 */ /* 0x001f280000100800 */
[----:B-1----:R-:W4:Y:S04]  /*1de50*/  LDL R13, [R1+0x194] ;  /* 0x00019400010d7983 */ /* 0x002f280000100800 */
[----:B------:R-:W4:Y:S04]  /*1de60*/  LDL R55, [R1+0x19c] ;  /* 0x00019c0001377983 */ /* 0x000f280000100800 */
[----:B------:R-:W4:Y:S01]  /*1de70*/  LDL R60, [R1+0x198] ;  /* 0x00019800013c7983 */ /* 0x000f220000100800 */
[----:B--2---:R-:W-:-:S05]  /*1de80*/  @!P0 FMUL R54, R54, 16777216 ;  /* 0x4b80000036368820 */ /* 0x004fca0000400000 */
[----:B------:R0:W-:Y:S04]  /*1de90*/  @!P0 STL [R1+0x288], R54 ;  /* 0x0002883601008387 */ /* 0x0001e80000100800 */
[----:B0-----:R-:W2:Y:S01]  /*1dea0*/  LDL R54, [R1+0x1a0] ;  /* 0x0001a00001367983 */ /* 0x001ea20000100800 */
[----:B------:R-:W-:Y:S01]  /*1deb0*/  LOP3.LUT P6, RZ, R2, 0x1, RZ, 0xc0, !PT ;  /* 0x0000000102ff7812 */ /* 0x000fe200078cc0ff */
[----:B---3--:R-:W-:Y:S02]  /*1dec0*/  @!P0 FMUL R49, R49, 16777216 ;  /* 0x4b80000031318820 */ /* 0x008fe40000400000 */
[----:B----4-:R-:W-:-:S03]  /*1ded0*/  @!P0 FMUL R48, R48, 16777216 ;  /* 0x4b80000030308820 */ /* 0x010fc60000400000 */
[----:B------:R-:W-:Y:S01]  /*1dee0*/  @!P0 STL [R1+0x28c], R49 ;  /* 0x00028c3101008387 */ /* 0x000fe20000100800 */
[----:B------:R-:W-:-:S03]  /*1def0*/  @!P0 FMUL R47, R47, 16777216 ;  /* 0x4b8000002f2f8820 */ /* 0x000fc60000400000 */
[----:B------:R-:W-:Y:S04]  /*1df00*/  @!P0 STL [R1+0x390], R48 ;  /* 0x0003903001008387 */ /* 0x000fe80000100800 */
[----:B------:R-:W-:Y:S01]  /*1df10*/  @!P0 STL [R1+0x394], R47 ;  /* 0x0003942f01008387 */ /* 0x000fe20000100800 */
[----:B------:R-:W-:Y:S02]  /*1df20*/  @!P0 FMUL R46, R46, 16777216 ;  /* 0x4b8000002e2e8820 */ /* 0x000fe40000400000 */
[----:B------:R-:W-:Y:S02]  /*1df30*/  @!P0 FMUL R59, R59, 16777216 ;  /* 0x4b8000003b3b8820 */ /* 0x000fe40000400000 */
[----:B------:R-:W-:Y:S02]  /*1df40*/  @!P0 FMUL R4, R4, 16777216 ;  /* 0x4b80000004048820 */ /* 0x000fe40000400000 */
[----:B------:R-:W-:Y:S01]  /*1df50*/  @!P0 FMUL R5, R5, 16777216 ;  /* 0x4b80000005058820 */ /* 0x000fe20000400000 */
[----:B------:R0:W-:Y:S04]  /*1df60*/  @!P0 STL [R1+0x3a0], R59 ;  /* 0x0003a03b01008387 */ /* 0x0001e80000100800 */
[----:B------:R-:W-:Y:S01]  /*1df70*/  @!P0 STL [R1+0x398], R46 ;  /* 0x0003982e01008387 */ /* 0x000fe20000100800 */
[----:B------:R-:W-:-:S03]  /*1df80*/  @!P6 FMUL R6, R6, 16777216 ;  /* 0x4b8000000606e820 */ /* 0x000fc60000400000 */
[----:B0-----:R-:W3:Y:S01]  /*1df90*/  LDL R59, [R1+0x1a4] ;  /* 0x0001a400013b7983 */ /* 0x001ee20000100800 */
[----:B------:R-:W-:-:S03]  /*1dfa0*/  @!P6 FMUL R7, R7, 16777216 ;  /* 0x4b8000000707e820 */ /* 0x000fc60000400000 */
[----:B------:R-:W-:Y:S04]  /*1dfb0*/  @!P0 STL [R1+0x39c], R4 ;  /* 0x00039c0401008387 */ /* 0x000fe80000100800 */
[----:B------:R-:W-:Y:S04]  /*1dfc0*/  @!P0 STL [R1+0x3a4], R5 ;  /* 0x0003a40501008387 */ /* 0x000fe80000100800 */
[----:B------:R-:W-:Y:S01]  /*1dfd0*/  @!P6 STL [R1+0x174], R6 ;  /* 0x000174060100e387 */ /* 0x000fe20000100800 */
[----:B------:R-:W-:-:S05]  /*1dfe0*/  @!P6 FMUL R58, R58, 16777216 ;  /* 0x4b8000003a3ae820 */ /* 0x000fca0000400000 */
[----:B------:R0:W-:Y:S04]  /*1dff0*/  @!P6 STL [R1+0x17c], R58 ;  /* 0x00017c3a0100e387 */ /* 0x0001e80000100800 */
[----:B------:R-:W-:Y:S01]  /*1e000*/  @!P6 STL [R1+0x178], R7 ;  /* 0x000178070100e387 */ /* 0x000fe20000100800 */
[----:B------:R-:W-:Y:S02]  /*1e010*/  @!P6 FMUL R8, R8, 16777216 ;  /* 0x4b8000000808e820 */ /* 0x000fe40000400000 */
[----:B------:R-:W-:Y:S01]  /*1e020*/  @!P6 FMUL R9, R9, 16777216 ;  /* 0x4b8000000909e820 */ /* 0x000fe20000400000 */
[----:B------:R-:W4:Y:S01]  /*1e030*/  LDL R47, [R1+0x1ac] ;  /* 0x0001ac00012f7983 */ /* 0x000f220000100800 */
[----:B0-----:R-:W-:-:S03]  /*1e040*/  MOV R58, R57 ;  /* 0x00000039003a7202 */ /* 0x001fc60000000f00 */
[----:B------:R-:W4:Y:S01]  /*1e050*/  LDL R57, [R1+0x1a8] ;  /* 0x0001a80001397983 */ /* 0x000f220000100800 */
[----:B------:R-:W-:-:S03]  /*1e060*/  @!P6 FMUL R10, R10, 16777216 ;  /* 0x4b8000000a0ae820 */ /* 0x000fc60000400000 */
[----:B------:R-:W4:Y:S01]  /*1e070*/  LDL R46, [R1+0x228] ;  /* 0x00022800012e7983 */ /* 0x000f220000100800 */
[----:B------:R-:W-:-:S03]  /*1e080*/  @!P6 FMUL R11, R11, 16777216 ;  /* 0x4b8000000b0be820 */ /* 0x000fc60000400000 */
[----:B------:R-:W4:Y:S04]  /*1e090*/  LDL R4, [R1+0x314] ;  /* 0x0003140001047983 */ /* 0x000f280000100800 */
[----:B------:R-:W-:Y:S01]  /*1e0a0*/  @!P6 STL [R1+0x180], R8 ;  /* 0x000180080100e387 */ /* 0x000fe20000100800 */
[----:B------:R-:W-:-:S03]  /*1e0b0*/  @!P6 FMUL R12, R12, 16777216 ;  /* 0x4b8000000c0ce820 */ /* 0x000fc60000400000 */
[----:B------:R-:W-:Y:S01]  /*1e0c0*/  @!P6 STL [R1+0x184], R9 ;  /* 0x000184090100e387 */ /* 0x000fe20000100800 */
[----:B------:R-:W-:-:S03]  /*1e0d0*/  @!P6 FMUL R13, R13, 16777216 ;  /* 0x4b8000000d0de820 */ /* 0x000fc60000400000 */
[----:B------:R-:W-:Y:S01]  /*1e0e0*/  @!P6 STL [R1+0x188], R10 ;  /* 0x0001880a0100e387 */ /* 0x000fe20000100800 */
[----:B------:R-:W-:-:S03]  /*1e0f0*/  @!P6 FMUL R55, R55, 16777216 ;  /* 0x4b8000003737e820 */ /* 0x000fc60000400000 */
[----:B------:R-:W-:Y:S04]  /*1e100*/  @!P6 STL [R1+0x18c], R11 ;  /* 0x00018c0b0100e387 */ /* 0x000fe80000100800 */
[----:B------:R-:W-:Y:S04]  /*1e110*/  @!P6 STL [R1+0x190], R12 ;  /* 0x0001900c0100e387 */ /* 0x000fe80000100800 */
[----:B------:R0:W-:Y:S01]  /*1e120*/  @!P6 STL [R1+0x19c], R55 ;  /* 0x00019c370100e387 */ /* 0x0001e20000100800 */
[----:B------:R-:W-:-:S03]  /*1e130*/  @!P6 FMUL R60, R60, 16777216 ;  /* 0x4b8000003c3ce820 */ /* 0x000fc60000400000 */
[----:B------:R-:W-:Y:S04]  /*1e140*/  @!P6 STL [R1+0x194], R13 ;  /* 0x0001940d0100e387 */ /* 0x000fe80000100800 */
[----:B0-----:R-:W4:Y:S04]  /*1e150*/  LDL R55, [R1+0x134] ;  /* 0x0001340001377983 */ /* 0x001f280000100800 */
[----:B------:R-:W-:Y:S04]  /*1e160*/  @!P6 STL [R1+0x198], R60 ;  /* 0x0001983c0100e387 */ /* 0x000fe80000100800 */
[----:B------:R-:W4:Y:S04]  /*1e170*/  LDL R5, [R1+0x138] ;  /* 0x0001380001057983 */ /* 0x000f280000100800 */
[----:B------:R-:W4:Y:S04]  /*1e180*/  LDL R6, [R1+0x13c] ;  /* 0x00013c0001067983 */ /* 0x000f280000100800 */
[----:B------:R-:W4:Y:S01]  /*1e190*/  LDL R7, [R1+0x140] ;  /* 0x0001400001077983 */ /* 0x000f220000100800 */
[----:B--2---:R-:W-:-:S05]  /*1e1a0*/  @!P6 FMUL R54, R54, 16777216 ;  /* 0x4b8000003636e820 */ /* 0x004fca0000400000 */
[----:B------:R0:W-:Y:S04]  /*1e1b0*/  @!P6 STL [R1+0x1a0], R54 ;  /* 0x0001a0360100e387 */ /* 0x0001e80000100800 */
[----:B------:R-:W2:Y:S04]  /*1e1c0*/  LDL R8, [R1+0x144] ;  /* 0x0001440001087983 */ /* 0x000ea80000100800 */
[----:B------:R-:W2:Y:S04]  /*1e1d0*/  LDL R9, [R1+0x148] ;  /* 0x0001480001097983 */ /* 0x000ea80000100800 */
[----:B0-----:R-:W2:Y:S04]  /*1e1e0*/  LDL R54, [R1+0x14c] ;  /* 0x00014c0001367983 */ /* 0x001ea80000100800 */
[----:B------:R-:W2:Y:S04]  /*1e1f0*/  LDL R10, [R1+0x150] ;  /* 0x00015000010a7983 */ /* 0x000ea80000100800 */
[----:B------:R-:W2:Y:S04]  /*1e200*/  LDL R11, [R1+0x154] ;  /* 0x00015400010b7983 */ /* 0x000ea80000100800 */
[----:B------:R-:W2:Y:S01]  /*1e210*/  LDL R12, [R1+0x158] ;  /* 0x00015800010c7983 */ /* 0x000ea20000100800 */
[----:B------:R-:W-:Y:S01]  /*1e220*/  @!P0 FMUL R3, R3, 16777216 ;  /* 0x4b80000003038820 */ /* 0x000fe20000400000 */
[----:B------:R-:W-:Y:S01]  /*1e230*/  LOP3.LUT P0, RZ, R2, 0x4000000, RZ, 0xc0, !PT ;  /* 0x0400000002ff7812 */ /* 0x000fe2000780c0ff */
[----:B---3--:R-:W-:-:S05]  /*1e240*/  @!P6 FMUL R59, R59, 16777216 ;  /* 0x4b8000003b3be820 */ /* 0x008fca0000400000 */
[----:B------:R0:W-:Y:S04]  /*1e250*/  @!P6 STL [R1+0x1a4], R59 ;  /* 0x0001a43b0100e387 */ /* 0x0001e80000100800 */
[----:B------:R-:W3:Y:S04]  /*1e260*/  LDL R13, [R1+0x15c] ;  /* 0x00015c00010d7983 */ /* 0x000ee80000100800 */
[----:B------:R-:W3:Y:S04]  /*1e270*/  LDL R60, [R1+0x160] ;  /* 0x00016000013c7983 */ /* 0x000ee80000100800 */
[----:B0-----:R-:W3:Y:S01]  /*1e280*/  LDL R59, [R1+0x164] ;  /* 0x00016400013b7983 */ /* 0x001ee20000100800 */
[----:B----4-:R-:W-:-:S05]  /*1e290*/  @!P6 FMUL R57, R57, 16777216 ;  /* 0x4b8000003939e820 */ /* 0x010fca0000400000 */
[----:B------:R0:W-:Y:S02]  /*1e2a0*/  @!P6 STL [R1+0x1a8], R57 ;  /* 0x0001a8390100e387 */ /* 0x0001e40000100800 */
[----:B0-----:R-:W-:Y:S02]  /*1e2b0*/  IMAD.MOV.U32 R57, RZ, RZ, R56 ;  /* 0x000000ffff397224 */ /* 0x001fe400078e0038 */
[----:B------:R-:W4:Y:S01]  /*1e2c0*/  LDL R56, [R1+0x168] ;  /* 0x0001680001387983 */ /* 0x000f220000100800 */
[----:B------:R-:W-:Y:S02]  /*1e2d0*/  @!P6 FMUL R4, R4, 16777216 ;  /* 0x4b8000000404e820 */ /* 0x000fe40000400000 */
[----:B------:R-:W-:Y:S02]  /*1e2e0*/  @!P6 FMUL R47, R47, 16777216 ;  /* 0x4b8000002f2fe820 */ /* 0x000fe40000400000 */
[----:B------:R-:W-:Y:S01]  /*1e2f0*/  @!P6 FMUL R46, R46, 16777216 ;  /* 0x4b8000002e2ee820 */ /* 0x000fe20000400000 */
[----:B------:R-:W-:Y:S04]  /*1e300*/  @!P6 STL [R1+0x314], R4 ;  /* 0x000314040100e387 */ /* 0x000fe80000100800 */
[----:B------:R-:W-:Y:S04]  /*1e310*/  @!P6 STL [R1+0x1ac], R47 ;  /* 0x0001ac2f0100e387 */ /* 0x000fe80000100800 */
[----:B------:R-:W-:Y:S01]  /*1e320*/  @!P6 STL [R1+0x228], R46 ;  /* 0x0002282e0100e387 */ /* 0x000fe20000100800 */
[----:B------:R-:W-:-:S05]  /*1e330*/  @!P0 FMUL R55, R55, 16777216 ;  /* 0x4b80000037378820 */ /* 0x000fca0000400000 */
[----:B------:R0:W-:Y:S01]  /*1e340*/  @!P0 STL [R1+0x134], R55 ;  /* 0x0001343701008387 */ /* 0x0001e20000100800 */
[----:B------:R-:W-:Y:S02]  /*1e350*/  @!P0 FMUL R5, R5, 16777216 ;  /* 0x4b80000005058820 */ /* 0x000fe40000400000 */
[----:B------:R-:W-:Y:S01]  /*1e360*/  @!P0 FMUL R6, R6, 16777216 ;  /* 0x4b80000006068820 */ /* 0x000fe20000400000 */
[----:B0-----:R-:W4:Y:S01]  /*1e370*/  LDL R55, [R1+0x16c] ;  /* 0x00016c0001377983 */ /* 0x001f220000100800 */
[----:B------:R-:W-:-:S03]  /*1e380*/  @!P0 FMUL R7, R7, 16777216 ;  /* 0x4b80000007078820 */ /* 0x000fc60000400000 */
[----:B------:R-:W-:Y:S04]  /*1e390*/  @!P0 STL [R1+0x138], R5 ;  /* 0x0001380501008387 */ /* 0x000fe80000100800 */
[----:B------:R-:W-:Y:S04]  /*1e3a0*/  @!P0 STL [R1+0x13c], R6 ;  /* 0x00013c0601008387 */ /* 0x000fe80000100800 */
[----:B------:R-:W-:Y:S01]  /*1e3b0*/  @!P0 STL [R1+0x140], R7 ;  /* 0x0001400701008387 */ /* 0x000fe20000100800 */
[----:B--2---:R-:W-:Y:S02]  /*1e3c0*/  @!P0 FMUL R8, R8, 16777216 ;  /* 0x4b80000008088820 */ /* 0x004fe40000400000 */
[----:B------:R-:W-:-:S05]  /*1e3d0*/  @!P0 FMUL R54, R54, 16777216 ;  /* 0x4b80000036368820 */ /* 0x000fca0000400000 */
[----:B------:R0:W-:Y:S04]  /*1e3e0*/  @!P0 STL [R1+0x14c], R54 ;  /* 0x00014c3601008387 */ /* 0x0001e80000100800 */
[----:B------:R1:W-:Y:S04]  /*1e3f0*/  @!P0 STL [R1+0x144], R8 ;  /* 0x0001440801008387 */ /* 0x0003e80000100800 */
[----:B0-----:R-:W2:Y:S01]  /*1e400*/  LDL R54, [R1+0x170] ;  /* 0x0001700001367983 */ /* 0x001ea20000100800 */
[----:B------:R-:W-:Y:S02]  /*1e410*/  @!P0 FMUL R9, R9, 16777216 ;  /* 0x4b80000009098820 */ /* 0x000fe40000400000 */
[----:B------:R-:W-:-:S02]  /*1e420*/  @!P0 FMUL R10, R10, 16777216 ;  /* 0x4b8000000a0a8820 */ /* 0x000fc40000400000 */
[----:B------:R-:W-:Y:S02]  /*1e430*/  @!P0 FMUL R11, R11, 16777216 ;  /* 0x4b8000000b0b8820 */ /* 0x000fe40000400000 */
[----:B------:R-:W-:Y:S01]  /*1e440*/  @!P0 FMUL R12, R12, 16777216 ;  /* 0x4b8000000c0c8820 */ /* 0x000fe20000400000 */
[----:B------:R0:W-:Y:S04]  /*1e450*/  @!P0 STL [R1+0x148], R9 ;  /* 0x0001480901008387 */ /* 0x0001e80000100800 */
[----:B------:R0:W-:Y:S04]  /*1e460*/  @!P0 STL [R1+0x150], R10 ;  /* 0x0001500a01008387 */ /* 0x0001e80000100800 */
[----:B------:R0:W-:Y:S04]  /*1e470*/  @!P0 STL [R1+0x154], R11 ;  /* 0x0001540b01008387 */ /* 0x0001e80000100800 */
[----:B------:R0:W-:Y:S01]  /*1e480*/  @!P0 STL [R1+0x158], R12 ;  /* 0x0001580c01008387 */ /* 0x0001e20000100800 */
[----:B---3--:R-:W-:-:S02]  /*1e490*/  @!P0 FMUL R13, R13, 16777216 ;  /* 0x4b8000000d0d8820 */ /* 0x008fc40000400000 */
[----:B------:R-:W-:-:S03]  /*1e4a0*/  @!P0 FMUL R60, R60, 16777216 ;  /* 0x4b8000003c3c8820 */ /* 0x000fc60000400000 */
[----:B------:R3:W-:Y:S01]  /*1e4b0*/  @!P0 STL [R1+0x15c], R13 ;  /* 0x00015c0d01008387 */ /* 0x0007e20000100800 */
[----:B------:R-:W-:-:S03]  /*1e4c0*/  @!P0 FMUL R59, R59, 16777216 ;  /* 0x4b8000003b3b8820 */ /* 0x000fc60000400000 */
[----:B------:R0:W-:Y:S04]  /*1e4d0*/  @!P0 STL [R1+0x160], R60 ;  /* 0x0001603c01008387 */ /* 0x0001e80000100800 */
[----:B------:R-:W2:Y:S04]  /*1e4e0*/  LDL R51, [R1+0x31c] ;  /* 0x00031c0001337983 */ /* 0x000ea80000100800 */
[----:B------:R0:W-:Y:S04]  /*1e4f0*/  @!P0 STL [R1+0x164], R59 ;  /* 0x0001643b01008387 */ /* 0x0001e80000100800 */
[----:B------:R-:W2:Y:S04]  /*1e500*/  LDL R50, [R1+0x5c] ;  /* 0x00005c0001327983 */ /* 0x000ea80000100800 */
[----:B------:R-:W2:Y:S04]  /*1e510*/  LDL R49, [R1+0x60] ;  /* 0x0000600001317983 */ /* 0x000ea80000100800 */
[----:B------:R-:W2:Y:S01]  /*1e520*/  LDL R48, [R1+0x64] ;  /* 0x0000640001307983 */ /* 0x000ea20000100800 */
[----:B----4-:R-:W-:-:S05]  /*1e530*/  @!P0 FMUL R56, R56, 16777216 ;  /* 0x4b80000038388820 */ /* 0x010fca0000400000 */
[----:B------:R4:W-:Y:S04]  /*1e540*/  @!P0 STL [R1+0x168], R56 ;  /* 0x0001683801008387 */ /* 0x0009e80000100800 */
[----:B------:R-:W2:Y:S04]  /*1e550*/  LDL R47, [R1+0x68] ;  /* 0x00006800012f7983 */ /* 0x000ea80000100800 */
[----:B------:R-:W2:Y:S04]  /*1e560*/  LDL R46, [R1+0x6c] ;  /* 0x00006c00012e7983 */ /* 0x000ea80000100800 */
[----:B------:R-:W2:Y:S04]  /*1e570*/  LDL R4, [R1+0x70] ;  /* 0x0000700001047983 */ /* 0x000ea80000100800 */
[----:B------:R-:W2:Y:S04]  /*1e580*/  LDL R5, [R1+0x74] ;  /* 0x0000740001057983 */ /* 0x000ea80000100800 */
[----:B------:R-:W2:Y:S04]  /*1e590*/  LDL R6, [R1+0x78] ;  /* 0x0000780001067983 */ /* 0x000ea80000100800 */
[----:B------:R-:W2:Y:S04]  /*1e5a0*/  LDL R7, [R1+0x7c] ;  /* 0x00007c0001077983 */ /* 0x000ea80000100800 */
[----:B-1----:R-:W2:Y:S04]  /*1e5b0*/  LDL R8, [R1+0x88] ;  /* 0x0000880001087983 */ /* 0x002ea80000100800 */
[----:B------:R-:W2:Y:S01]  /*1e5c0*/  LDL R35, [R1+0x8c] ;  /* 0x00008c0001237983 */ /* 0x000ea20000100800 */
[----:B------:R-:W-:-:S03]  /*1e5d0*/  @!P0 FMUL R55, R55, 16777216 ;  /* 0x4b80000037378820 */ /* 0x000fc60000400000 */
[----:B0-----:R-:W2:Y:S04]  /*1e5e0*/  LDL R9, [R1+0x98] ;  /* 0x0000980001097983 */ /* 0x001ea80000100800 */
[----:B------:R-:W2:Y:S04]  /*1e5f0*/  LDL R10, [R1+0x9c] ;  /* 0x00009c00010a7983 */ /* 0x000ea80000100800 */
[----:B------:R-:W2:Y:S04]  /*1e600*/  LDL R11, [R1+0xa8] ;  /* 0x0000a800010b7983 */ /* 0x000ea80000100800 */
[----:B------:R0:W-:Y:S04]  /*1e610*/  @!P0 STL [R1+0x16c], R55 ;  /* 0x00016c3701008387 */ /* 0x0001e80000100800 */
[----:B------:R-:W2:Y:S04]  /*1e620*/  LDL R12, [R1+0xac] ;  /* 0x0000ac00010c7983 */ /* 0x000ea80000100800 */
[----:B---3--:R-:W3:Y:S01]  /*1e630*/  LDL R13, [R1+0x130] ;  /* 0x00013000010d7983 */ /* 0x008ee20000100800 */
[----:B------:R-:W-:-:S03]  /*1e640*/  MOV R44, R58 ;  /* 0x0000003a002c7202 */ /* 0x000fc60000000f00 */
[----:B------:R-:W3:Y:S01]  /*1e650*/  LDL R60, [R1+0x318] ;  /* 0x00031800013c7983 */ /* 0x000ee20000100800 */
[----:B------:R-:W-:-:S03]  /*1e660*/  IMAD.MOV.U32 R0, RZ, RZ, R57 ;  /* 0x000000ffff007224 */ /* 0x000fc600078e0039 */
[----:B------:R-:W3:Y:S04]  /*1e670*/  LDL R59, [R1+0x1c] ;  /* 0x00001c00013b7983 */ /* 0x000ee80000100800 */
[----:B------:R-:W3:Y:S04]  /*1e680*/  LDL R58, [R1+0x20] ;  /* 0x00002000013a7983 */ /* 0x000ee80000100800 */
[----:B------:R-:W3:Y:S01]  /*1e690*/  LDL R57, [R1+0x24] ;  /* 0x0000240001397983 */ /* 0x000ee20000100800 */
[----:B--2---:R-:W-:-:S05]  /*1e6a0*/  @!P0 FMUL R54, R54, 16777216 ;  /* 0x4b80000036368820 */ /* 0x004fca0000400000 */
[----:B------:R1:W-:Y:S04]  /*1e6b0*/  @!P0 STL [R1+0x170], R54 ;  /* 0x0001703601008387 */ /* 0x0003e80000100800 */
[----:B----4-:R-:W2:Y:S04]  /*1e6c0*/  LDL R56, [R1+0x28] ;  /* 0x0000280001387983 */ /* 0x010ea80000100800 */
[----:B0-----:R-:W4:Y:S04]  /*1e6d0*/  LDL R55, [R1+0x2c] ;  /* 0x00002c0001377983 */ /* 0x001f280000100800 */
[----:B-1----:R-:W4:Y:S01]  /*1e6e0*/  LDL R54, [R1+0x30] ;  /* 0x0000300001367983 */ /* 0x002f220000100800 */
[----:B------:R-:W-:Y:S01]  /*1e6f0*/  LOP3.LUT P1, RZ, R2, 0x8000000, RZ, 0xc0, !PT ;  /* 0x0800000002ff7812 */ /* 0x000fe2000782c0ff */
[----:B------:R-:W-:-:S05]  /*1e700*/  @!P0 FMUL R51, R51, 16777216 ;  /* 0x4b80000033338820 */ /* 0x000fca0000400000 */
[----:B------:R0:W-:Y:S07]  /*1e710*/  @!P0 STL [R1+0x31c], R51 ;  /* 0x00031c3301008387 */ /* 0x0001ee0000100800 */
[----:B------:R-:W-:Y:S02]  /*1e720*/  @!P1 FMUL R50, R50, 16777216 ;  /* 0x4b80000032329820 */ /* 0x000fe40000400000 */
[----:B------:R-:W-:Y:S01]  /*1e730*/  @!P1 FMUL R49, R49, 16777216 ;  /* 0x4b80000031319820 */ /* 0x000fe20000400000 */
[----:B0-----:R-:W4:Y:S01]  /*1e740*/  LDL.LU R51, [R1+0xc40] ;  /* 0x000c400001337983 */ /* 0x001f220000300800 */
[----:B------:R-:W-:-:S03]  /*1e750*/  @!P1 FMUL R48, R48, 16777216 ;  /* 0x4b80000030309820 */ /* 0x000fc60000400000 */
[----:B------:R0:W-:Y:S04]  /*1e760*/  @!P1 STL [R1+0x5c], R50 ;  /* 0x00005c3201009387 */ /* 0x0001e80000100800 */
[----:B0-----:R-:W4:Y:S04]  /*1e770*/  LDL.LU R50, [R1+0xc3c] ;  /* 0x000c3c0001327983 */ /* 0x001f280000300800 */
[----:B------:R0:W-:Y:S01]  /*1e780*/  @!P1 STL [R1+0x60], R49 ;  /* 0x0000603101009387 */ /* 0x0001e20000100800 */
[----:B------:R-:W-:-:S03]  /*1e790*/  @!P1 FMUL R47, R47, 16777216 ;  /* 0x4b8000002f2f9820 */ /* 0x000fc60000400000 */
[----:B0-----:R-:W4:Y:S01]  /*1e7a0*/  LDL.LU R49, [R1+0xc38] ;  /* 0x000c380001317983 */ /* 0x001f220000300800 */
[----:B------:R-:W-:-:S03]  /*1e7b0*/  @!P1 FMUL R46, R46, 16777216 ;  /* 0x4b8000002e2e9820 */ /* 0x000fc60000400000 */
[----:B------:R0:W-:Y:S01]  /*1e7c0*/  @!P1 STL [R1+0x64], R48 ;  /* 0x0000643001009387 */ /* 0x0001e20000100800 */
[----:B------:R-:W-:Y:S02]  /*1e7d0*/  @!P1 FMUL R4, R4, 16777216 ;  /* 0x4b80000004049820 */ /* 0x000fe40000400000 */
[----:B------:R-:W-:Y:S01]  /*1e7e0*/  @!P1 FMUL R5, R5, 16777216 ;  /* 0x4b80000005059820 */ /* 0x000fe20000400000 */
[----:B0-----:R-:W4:Y:S01]  /*1e7f0*/  LDL.LU R48, [R1+0xc34] ;  /* 0x000c340001307983 */ /* 0x001f220000300800 */
[----:B------:R-:W-:-:S03]  /*1e800*/  @!P1 FMUL R6, R6, 16777216 ;  /* 0x4b80000006069820 */ /* 0x000fc60000400000 */
[----:B------:R0:W-:Y:S01]  /*1e810*/  @!P1 STL [R1+0x68], R47 ;  /* 0x0000682f01009387 */ /* 0x0001e20000100800 */
[----:B------:R-:W-:Y:S02]  /*1e820*/  @!P1 FMUL R7, R7, 16777216 ;  /* 0x4b80000007079820 */ /* 0x000fe40000400000 */
[----:B------:R-:W-:Y:S01]  /*1e830*/  @!P1 FMUL R8, R8, 16777216 ;  /* 0x4b80000008089820 */ /* 0x000fe20000400000 */
[----:B0-----:R-:W4:Y:S04]  /*1e840*/  LDL.LU R47, [R1+0xc30] ;  /* 0x000c3000012f7983 */ /* 0x001f280000300800 */
[----:B------:R0:W-:Y:S01]  /*1e850*/  @!P1 STL [R1+0x6c], R46 ;  /* 0x00006c2e01009387 */ /* 0x0001e20000100800 */
[----:B------:R-:W-:-:S03]  /*1e860*/  @!P1 FMUL R35, R35, 16777216 ;  /* 0x4b80000023239820 */ /* 0x000fc60000400000 */
        /* <DEDUP_REMOVED lines=14> */
[----:B---3--:R-:W-:-:S03]  /*1e950*/  @!P1 FMUL R13, R13, 16777216 ;  /* 0x4b8000000d0d9820 */ /* 0x008fc60000400000 */
[----:B0-----:R-:W3:Y:S04]  /*1e960*/  LDL.LU R8, [R1+0xc18] ;  /* 0x000c180001087983 */ /* 0x001ee80000300800 */
[----:B------:R0:W-:Y:S01]  /*1e970*/  @!P1 STL [R1+0x8c], R35 ;  /* 0x00008c2301009387 */ /* 0x0001e20000100800 */
[----:B------:R-:W-:-:S03]  /*1e980*/  @!P1 FMUL R60, R60, 16777216 ;  /* 0x4b8000003c3c9820 */ /* 0x000fc60000400000 */
        /* <DEDUP_REMOVED lines=10> */
[----:B------:R0:W-:Y:S04]  /*1ea30*/  @!P1 STL [R1+0xac], R12 ;  /* 0x0000ac0c01009387 */ /* 0x0001e80000100800 */
[----:B0-----:R-:W3:Y:S04]  /*1ea40*/  LDL.LU R12, [R1+0xc08] ;  /* 0x000c0800010c7983 */ /* 0x001ee80000300800 */
[----:B------:R0:W-:Y:S04]  /*1ea50*/  @!P1 STL [R1+0x130], R13 ;  /* 0x0001300d01009387 */ /* 0x0001e80000100800 */
[----:B0-----:R-:W3:Y:S04]  /*1ea60*/  LDL.LU R13, [R1+0xc04] ;  /* 0x000c0400010d7983 */ /* 0x001ee80000300800 */
[----:B------:R0:W-:Y:S01]  /*1ea70*/  @!P1 STL [R1+0x318], R60 ;  /* 0x0003183c01009387 */ /* 0x0001e20000100800 */
[----:B------:R-:W-:-:S03]  /*1ea80*/  @!P2 FMUL R53, R53, 16777216 ;  /* 0x4b8000003535a820 */ /* 0x000fc60000400000 */
[----:B0-----:R-:W3:Y:S01]  /*1ea90*/  LDL.LU R60, [R1+0xc00] ;  /* 0x000c0000013c7983 */ /* 0x001ee20000300800 */
[----:B--2---:R-:W-:-:S03]  /*1eaa0*/  @!P2 FMUL R56, R56, 16777216 ;  /* 0x4b8000003838a820 */ /* 0x004fc60000400000 */
[----:B------:R0:W-:Y:S01]  /*1eab0*/  @!P2 STL [R1+0x1c], R59 ;  /* 0x00001c3b0100a387 */ /* 0x0001e20000100800 */
[----:B----4-:R-:W-:Y:S02]  /*1eac0*/  @!P2 FMUL R55, R55, 16777216 ;  /* 0x4b8000003737a820 */ /* 0x010fe40000400000 */
[----:B------:R-:W-:Y:S01]  /*1ead0*/  @!P2 FMUL R54, R54, 16777216 ;  /* 0x4b8000003636a820 */ /* 0x000fe20000400000 */
[----:B0-----:R-:W2:Y:S04]  /*1eae0*/  LDL.LU R59, [R1+0xbfc] ;  /* 0x000bfc00013b7983 */ /* 0x001ea80000300800 */
[----:B------:R0:W-:Y:S01]  /*1eaf0*/  @!P2 STL [R1+0x20], R58 ;  /* 0x0000203a0100a387 */ /* 0x0001e20000100800 */
[----:B------:R-:W-:-:S03]  /*1eb00*/  @!P2 FMUL R44, R44, 16777216 ;  /* 0x4b8000002c2ca820 */ /* 0x000fc60000400000 */
[----:B0-----:R-:W4:Y:S04]  /*1eb10*/  LDL.LU R58, [R1+0xbf8] ;  /* 0x000bf800013a7983 */ /* 0x001f280000300800 */
[----:B------:R0:W-:Y:S01]  /*1eb20*/  @!P2 STL [R1+0x24], R57 ;  /* 0x000024390100a387 */ /* 0x0001e20000100800 */
[----:B------:R-:W-:-:S03]  /*1eb30*/  @!P2 FMUL R52, R52, 16777216 ;  /* 0x4b8000003434a820 */ /* 0x000fc60000400000 */
[----:B0-----:R-:W4:Y:S04]  /*1eb40*/  LDL.LU R57, [R1+0xbf4] ;  /* 0x000bf40001397983 */ /* 0x001f280000300800 */
[----:B------:R0:W-:Y:S04]  /*1eb50*/  @!P2 STL [R1+0x28], R56 ;  /* 0x000028380100a387 */ /* 0x0001e80000100800 */
        /* <DEDUP_REMOVED lines=10> */
[----:B0-----:R-:W4:Y:S01]  /*1ec00*/  LDL.LU R52, [R1+0xbe0] ;  /* 0x000be00001347983 */ /* 0x001f220000300800 */
[----:B------:R-:W-:-:S02]  /*1ec10*/  @!P2 FMUL R0, R0, 16777216 ;  /* 0x4b8000000000a820 */ /* 0x000fc40000400000 */
[----:B------:R-:W-:Y:S02]  /*1ec20*/  @!P2 FMUL R61, R61, 16777216 ;  /* 0x4b8000003d3da820 */ /* 0x000fe40000400000 */
[----:B------:R-:W-:Y:S01]  /*1ec30*/  @!P2 FMUL R30, R30, 16777216 ;  /* 0x4b8000001e1ea820 */ /* 0x000fe20000400000 */
[----:B------:R0:W-:Y:S01]  /*1ec40*/  @!P2 STL [R1+0x40], R0 ;  /* 0x000040000100a387 */ /* 0x0001e20000100800 */
[----:B------:R-:W-:Y:S02]  /*1ec50*/  @!P2 FMUL R31, R31, 16777216 ;  /* 0x4b8000001f1fa820 */ /* 0x000fe40000400000 */
[----:B------:R-:W-:Y:S02]  /*1ec60*/  @!P2 FMUL R32, R32, 16777216 ;  /* 0x4b8000002020a820 */ /* 0x000fe40000400000 */
[----:B------:R-:W-:Y:S01]  /*1ec70*/  @!P2 FMUL R33, R33, 16777216 ;  /* 0x4b8000002121a820 */ /* 0x000fe20000400000 */
[----:B0-----:R-:W4:Y:S04]  /*1ec80*/  LDL.LU R0, [R1+0x548] ;  /* 0x0005480001007983 */ /* 0x001f280000300800 */
[----:B------:R0:W-:Y:S01]  /*1ec90*/  STL [R1+0xb88], R61 ;  /* 0x000b883d01007387 */ /* 0x0001e20000100800 */
[----:B------:R-:W-:-:S03]  /*1eca0*/  @!P2 FMUL R34, R34, 16777216 ;  /* 0x4b8000002222a820 */ /* 0x000fc60000400000 */
[----:B0-----:R-:W4:Y:S04]  /*1ecb0*/  LDL.LU R61, [R1+0x52c] ;  /* 0x00052c00013d7983 */ /* 0x001f280000300800 */
[----:B------:R0:W-:Y:S04]  /*1ecc0*/  STL [R1+0xb8c], R30 ;  /* 0x000b8c1e01007387 */ /* 0x0001e80000100800 */
        /* <DEDUP_REMOVED lines=8> */
[----:B0-----:R-:W4:Y:S01]  /*1ed50*/  LDL.LU R34, [R1+0x54c] ;  /* 0x00054c0001227983 */ /* 0x001f220000300800 */
[----:B---3--:R-:W-:Y:S01]  /*1ed60*/  @!P2 FMUL R35, R35, 16777216 ;  /* 0x4b8000002323a820 */ /* 0x008fe20000400000 */
[----:B------:R-:W-:-:S04]  /*1ed70*/  LOP3.LUT P6, RZ, R2, 0x400, RZ, 0xc0, !PT ;  /* 0x0000040002ff7812 */ /* 0x000fc800078cc0ff */
[----:B------:R0:W-:Y:S01]  /*1ed80*/  STL [R1+0xbcc], R35 ;  /* 0x000bcc2301007387 */ /* 0x0001e20000100800 */
[----:B------:R-:W-:-:S03]  /*1ed90*/  LOP3.LUT R2, R2, 0xfeffffff, RZ, 0xc0, !PT ;  /* 0xfeffffff02027812 */ /* 0x000fc600078ec0ff */
[----:B0-----:R-:W3:Y:S05]  /*1eda0*/  LDL.LU R35, [R1+0x540] ;  /* 0x0005400001237983 */ /* 0x001eea0000300800 */
[----:B------:R-:W-:Y:S01]  /*1edb0*/  @P6 LOP3.LUT R2, R2, 0x1000000, RZ, 0xfc, !PT ;  /* 0x0100000002026812 */ /* 0x000fe200078efcff */
[----:B------:R-:W-:-:S03]  /*1edc0*/  @!P3 FMUL R37, R37, 16777216 ;  /* 0x4b8000002525b820 */ /* 0x000fc60000400000 */
[----:B------:R-:W-:Y:S01]  /*1edd0*/  LOP3.LUT P6, RZ, R2, 0x200, RZ, 0xc0, !PT ;  /* 0x0000020002ff7812 */ /* 0x000fe200078cc0ff */
[----:B------:R-:W-:Y:S02]  /*1ede0*/  @!P3 FMUL R38, R38, 16777216 ;  /* 0x4b8000002626b820 */ /* 0x000fe40000400000 */
[----:B------:R-:W-:Y:S01]  /*1edf0*/  @!P3 FMUL R39, R39, 16777216 ;  /* 0x4b8000002727b820 */ /* 0x000fe20000400000 */
[----:B------:R-:W-:-:S09]  /*1ee00*/  LOP3.LUT R2, R2, 0xfdffffff, RZ, 0xc0, !PT ;  /* 0xfdffffff02027812 */ /* 0x000fd200078ec0ff */
[----:B------:R-:W-:-:S04]  /*1ee10*/  @P6 LOP3.LUT R2, R2, 0x2000000, RZ, 0xfc, !PT ;  /* 0x0200000002026812 */ /* 0x000fc800078efcff */
[----:B------:R-:W-:Y:S01]  /*1ee20*/  LOP3.LUT P6, RZ, R2, 0x100, RZ, 0xc0, !PT ;  /* 0x0000010002ff7812 */ /* 0x000fe200078cc0ff */
[----:B------:R-:W-:Y:S02]  /*1ee30*/  @!P3 FMUL R60, R60, 16777216 ;  /* 0x4b8000003c3cb820 */ /* 0x000fe40000400000 */
[----:B--2---:R-:W-:Y:S02]  /*1ee40*/  @!P3 FMUL R59, R59, 16777216 ;  /* 0x4b8000003b3bb820 */ /* 0x004fe40000400000 */
[----:B----4-:R-:W-:Y:S02]  /*1ee50*/  @!P3 FMUL R58, R58, 16777216 ;  /* 0x4b8000003a3ab820 */ /* 0x010fe40000400000 */
[----:B------:R-:W-:Y:S02]  /*1ee60*/  @!P3 FMUL R57, R57, 16777216 ;  /* 0x4b8000003939b820 */ /* 0x000fe40000400000 */
[----:B------:R-:W-:Y:S02]  /*1ee70*/  @!P3 FMUL R56, R56, 16777216 ;  /* 0x4b8000003838b820 */ /* 0x000fe40000400000 */
[----:B------:R-:W-:-:S02]  /*1ee80*/  @!P3 FMUL R55, R55, 16777216 ;  /* 0x4b8000003737b820 */ /* 0x000fc40000400000 */
[----:B------:R-:W-:Y:S02]  /*1ee90*/  @!P3 FMUL R54, R54, 16777216 ;  /* 0x4b8000003636b820 */ /* 0x000fe40000400000 */
[----:B------:R-:W-:Y:S02]  /*1eea0*/  @!P3 FMUL R53, R53, 16777216 ;  /* 0x4b8000003535b820 */ /* 0x000fe40000400000 */
[----:B------:R-:W-:-:S05]  /*1eeb0*/  @!P3 FMUL R52, R52, 16777216 ;  /* 0x4b8000003434b820 */ /* 0x000fca0000400000 */
[----:B------:R0:W-:Y:S04]  /*1eec0*/  STL [R1+0xba0], R52 ;  /* 0x000ba03401007387 */ /* 0x0001e80000100800 */
[----:B0-----:R-:W2:Y:S04]  /*1eed0*/  LDL.LU R52, [R1+0x544] ;  /* 0x0005440001347983 */ /* 0x001ea80000300800 */
        /* <DEDUP_REMOVED lines=10> */
[----:B------:R-:W-:Y:S04]  /*1ef80*/  STL [R1+0xbd0], R39 ;  /* 0x000bd02701007387 */ /* 0x000fe80000100800 */
[----:B0-----:R-:W4:Y:S04]  /*1ef90*/  LDL.LU R37, [R1+0x294] ;  /* 0x0002940001257983 */ /* 0x001f280000300800 */
[----:B------:R-:W4:Y:S01]  /*1efa0*/  LDL.LU R57, [R1+0x298] ;  /* 0x0002980001397983 */ /* 0x000f220000300800 */
[----:B------:R-:W-:-:S05]  /*1efb0*/  FSEL R34, R34, -INF , P6 ;  /* 0xff80000022227808 */ /* 0x000fca0003000000 */
[----:B------:R0:W-:Y:S01]  /*1efc0*/  STL [R1+0x54c], R34 ;  /* 0x00054c2201007387 */ /* 0x0001e20000100800 */
[----:B------:R-:W-:-:S03]  /*1efd0*/  LOP3.LUT P6, RZ, R2, 0x2000000, RZ, 0xc0, !PT ;  /* 0x0200000002ff7812 */ /* 0x000fc600078cc0ff */
[----:B------:R-:W4:Y:S01]  /*1efe0*/  LDL.LU R53, [R1+0x4d8] ;  /* 0x0004d80001357983 */ /* 0x000f220000300800 */
[----:B-1----:R-:W-:-:S03]  /*1eff0*/  FSEL R38, R0, -INF , P6 ;  /* 0xff80000000267808 */ /* 0x002fc60003000000 */
[----:B0-----:R-:W4:Y:S04]  /*1f000*/  LDL.LU R34, [R1+0x4dc] ;  /* 0x0004dc0001227983 */ /* 0x001f280000300800 */
[----:B------:R-:W4:Y:S01]  /*1f010*/  LDL.LU R0, [R1+0x4f4] ;  /* 0x0004f40001007983 */ /* 0x000f220000300800 */
[----:B------:R-:W-:-:S03]  /*1f020*/  LOP3.LUT P6, RZ, R2, 0x1000000, RZ, 0xc0, !PT ;  /* 0x0100000002ff7812 */ /* 0x000fc600078cc0ff */
[----:B------:R-:W4:Y:S01]  /*1f030*/  LDL.LU R56, [R1+0x4f8] ;  /* 0x0004f80001387983 */ /* 0x000f220000300800 */
[----:B------:R-:W-:-:S03]  /*1f040*/  @!P5 FMUL R29, R29, 16777216 ;  /* 0x4b8000001d1dd820 */ /* 0x000fc60000400000 */
[----:B------:R2:W-:Y:S01]  /*1f050*/  STL [R1+0x548], R38 ;  /* 0x0005482601007387 */ /* 0x0005e20000100800 */
[----:B------:R-:W-:Y:S02]  /*1f060*/  @!P5 FMUL R28, R28, 16777216 ;  /* 0x4b8000001c1cd820 */ /* 0x000fe40000400000 */
[----:B------:R-:W-:Y:S02]  /*1f070*/  @!P5 FMUL R27, R27, 16777216 ;  /* 0x4b8000001b1bd820 */ /* 0x000fe40000400000 */
[----:B------:R-:W-:Y:S02]  /*1f080*/  @!P5 FMUL R26, R26, 16777216 ;  /* 0x4b8000001a1ad820 */ /* 0x000fe40000400000 */
[----:B------:R-:W-:Y:S02]  /*1f090*/  @!P5 FMUL R25, R25, 16777216 ;  /* 0x4b8000001919d820 */ /* 0x000fe40000400000 */
[----:B------:R-:W-:Y:S02]  /*1f0a0*/  @!P5 FMUL R24, R24, 16777216 ;  /* 0x4b8000001818d820 */ /* 0x000fe40000400000 */
[----:B------:R-:W-:-:S02]  /*1f0b0*/  @!P5 FMUL R23, R23, 16777216 ;  /* 0x4b8000001717d820 */ /* 0x000fc40000400000 */
        /* <DEDUP_REMOVED lines=9> */
[----:B------:R-:W-:Y:S01]  /*1f150*/  @!P5 FMUL R45, R45, 16777216 ;  /* 0x4b8000002d2dd820 */ /* 0x000fe20000400000 */
[----:B------:R-:W-:Y:S01]  /*1f160*/  LOP3.LUT P5, RZ, R2, 0x800, RZ, 0xc0, !PT ;  /* 0x0000080002ff7812 */ /* 0x000fe200078ac0ff */
        /* <DEDUP_REMOVED lines=16> */
[----:B------:R-:W-:Y:S01]  /*1f270*/  @!P4 FMUL R36, R36, 16777216 ;  /* 0x4b8000002424c820 */ /* 0x000fe20000400000 */
[----:B------:R-:W-:Y:S01]  /*1f280*/  LOP3.LUT P4, RZ, R2, 0x1000, RZ, 0xc0, !PT ;  /* 0x0000100002ff7812 */ /* 0x000fe2000788c0ff */
[----:B------:R-:W-:Y:S02]  /*1f290*/  @!P3 FMUL R40, R40, 16777216 ;  /* 0x4b8000002828b820 */ /* 0x000fe40000400000 */
[----:B------:R-:W-:Y:S01]  /*1f2a0*/  @!P3 FMUL R41, R41, 16777216 ;  /* 0x4b8000002929b820 */ /* 0x000fe20000400000 */
[----:B------:R-:W-:Y:S01]  /*1f2b0*/  FSEL R33, R33, -INF , P4 ;  /* 0xff80000021217808 */ /* 0x000fe20002000000 */
[----:B------:R-:W-:-:S02]  /*1f2c0*/  @!P3 FMUL R42, R42, 16777216 ;  /* 0x4b8000002a2ab820 */ /* 0x000fc40000400000 */
[----:B------:R-:W-:Y:S02]  /*1f2d0*/  @!P3 FMUL R43, R43, 16777216 ;  /* 0x4b8000002b2bb820 */ /* 0x000fe40000400000 */
[----:B------:R-:W-:Y:S01]  /*1f2e0*/  @!P3 FMUL R44, R44, 16777216 ;  /* 0x4b8000002c2cb820 */ /* 0x000fe20000400000 */
[----:B------:R-:W-:-:S04]  /*1f2f0*/  LOP3.LUT P3, RZ, R2, 0x8000, RZ, 0xc0, !PT ;  /* 0x0000800002ff7812 */ /* 0x000fc8000786c0ff */
[----:B------:R-:W-:Y:S02]  /*1f300*/  FSEL R32, R32, -INF , P3 ;  /* 0xff80000020207808 */ /* 0x000fe40001800000 */
[C---:B------:R-:W-:Y:S02]  /*1f310*/  LOP3.LUT P2, RZ, R2.reuse, 0x400000, RZ, 0xc0, !PT ;  /* 0x0040000002ff7812 */ /* 0x040fe4000784c0ff */
[C---:B------:R-:W-:Y:S02]  /*1f320*/  LOP3.LUT P1, RZ, R2.reuse, 0x200000, RZ, 0xc0, !PT ;  /* 0x0020000002ff7812 */ /* 0x040fe4000782c0ff */
[----:B------:R-:W-:Y:S02]  /*1f330*/  LOP3.LUT P0, RZ, R2, 0x100000, RZ, 0xc0, !PT ;  /* 0x0010000002ff7812 */ /* 0x000fe4000780c0ff */
[----:B------:R-:W-:Y:S02]  /*1f340*/  FSEL R39, R30, -INF , P1 ;  /* 0xff8000001e277808 */ /* 0x000fe40000800000 */
[----:B------:R-:W-:-:S02]  /*1f350*/  LOP3.LUT P1, RZ, R2, 0x80000, RZ, 0xc0, !PT ;  /* 0x0008000002ff7812 */ /* 0x000fc4000782c0ff */
[----:B--2---:R-:W-:Y:S02]  /*1f360*/  FSEL R38, R52, -INF , P6 ;  /* 0xff80000034267808 */ /* 0x004fe40003000000 */
[----:B------:R-:W2:Y:S04]  /*1f370*/  LDL.LU R52, [R1+0x4fc] ;  /* 0x0004fc0001347983 */ /* 0x000ea80000300800 */
[----:B------:R3:W-:Y:S02]  /*1f380*/  STL [R1+0x544], R38 ;  /* 0x0005442601007387 */ /* 0x0007e40000100800 */
[----:B---3--:R-:W-:Y:S02]  /*1f390*/  FSEL R38, R35, -INF , P5 ;  /* 0xff80000023267808 */ /* 0x008fe40002800000 */
[----:B------:R-:W3:Y:S04]  /*1f3a0*/  LDL.LU R35, [R1+0x500] ;  /* 0x0005000001237983 */ /* 0x000ee80000300800 */
[----:B------:R0:W-:Y:S04]  /*1f3b0*/  STL [R1+0x540], R38 ;  /* 0x0005402601007387 */ /* 0x0001e80000100800 */
[----:B------:R-:W3:Y:S04]  /*1f3c0*/  LDL.LU R60, [R1+0x504] ;  /* 0x00050400013c7983 */ /* 0x000ee80000300800 */
[----:B------:R1:W-:Y:S01]  /*1f3d0*/  STL [R1+0x53c], R33 ;  /* 0x00053c2101007387 */ /* 0x0003e20000100800 */
[----:B0-----:R-:W-:-:S03]  /*1f3e0*/  FSEL R38, R31, -INF , P2 ;  /* 0xff8000001f267808 */ /* 0x001fc60001000000 */
[----:B-1----:R-:W3:Y:S04]  /*1f3f0*/  LDL.LU R33, [R1+0x508] ;  /* 0x0005080001217983 */ /* 0x002ee80000300800 */
[----:B------:R0:W-:Y:S04]  /*1f400*/  STL [R1+0x538], R32 ;  /* 0x0005382001007387 */ /* 0x0001e80000100800 */
[----:B0-----:R-:W3:Y:S04]  /*1f410*/  LDL.LU R32, [R1+0x50c] ;  /* 0x00050c0001207983 */ /* 0x001ee80000300800 */
[----:B------:R-:W3:Y:S01]  /*1f420*/  LDL.LU R31, [R1+0x510] ;  /* 0x00051000011f7983 */ /* 0x000ee20000300800 */
[----:B----4-:R-:W0:Y:S03]  /*1f430*/  MUFU.RCP R37, R37 ;  /* 0x0000002500257308 */ /* 0x010e260000001000 */
[----:B------:R1:W-:Y:S04]  /*1f440*/  STL [R1+0x534], R38 ;  /* 0x0005342601007387 */ /* 0x0003e80000100800 */
[----:B------:R-:W4:Y:S01]  /*1f450*/  LDL.LU R30, [R1+0x514] ;  /* 0x00051400011e7983 */ /* 0x000f220000300800 */
[----:B-1----:R-:W-:-:S03]  /*1f460*/  FSEL R38, R61, -INF , P0 ;  /* 0xff8000003d267808 */ /* 0x002fc60000000000 */
[----:B------:R0:W-:Y:S04]  /*1f470*/  STL [R1+0x530], R39 ;  /* 0x0005302701007387 */ /* 0x0001e80000100800 */
[----:B------:R-:W4:Y:S04]  /*1f480*/  LDL.LU R61, [R1+0x518] ;  /* 0x00051800013d7983 */ /* 0x000f280000300800 */
[----:B------:R-:W-:Y:S04]  /*1f490*/  STL [R1+0x52c], R38 ;  /* 0x00052c2601007387 */ /* 0x000fe80000100800 */
[----:B------:R-:W4:Y:S04]  /*1f4a0*/  LDL.LU R59, [R1+0x51c] ;  /* 0x00051c00013b7983 */ /* 0x000f280000300800 */
[----:B------:R-:W4:Y:S04]  /*1f4b0*/  LDL.LU R58, [R1+0x520] ;  /* 0x00052000013a7983 */ /* 0x000f280000300800 */
[----:B------:R-:W4:Y:S01]  /*1f4c0*/  LDL.LU R55, [R1+0x524] ;  /* 0x0005240001377983 */ /* 0x000f220000300800 */
[----:B0-----:R-:W-:-:S03]  /*1f4d0*/  FMUL R39, R37, R53 ;  /* 0x0000003525277220 */ /* 0x001fc60000400000 */
[----:B------:R-:W4:Y:S01]  /*1f4e0*/  LDL.LU R54, [R1+0x528] ;  /* 0x0005280001367983 */ /* 0x000f220000300800 */
[----:B------:R-:W-:-:S03]  /*1f4f0*/  LOP3.LUT P6, RZ, R2, 0x800000, RZ, 0xc0, !PT ;  /* 0x0080000002ff7812 */ /* 0x000fc600078cc0ff */
[----:B------:R0:W-:Y:S04]  /*1f500*/  STL [R1+0x964], R2 ;  /* 0x0009640201007387 */ /* 0x0001e80000100800 */
[----:B------:R-:W4:Y:S04]  /*1f510*/  LDL.LU R53, [R1+0x29c] ;  /* 0x00029c0001357983 */ /* 0x000f280000300800 */
[----:B------:R1:W-:Y:S01]  /*1f520*/  STL [R1+0x4d4], R39 ;  /* 0x0004d42701007387 */ /* 0x0003e20000100800 */
[----:B0-----:R-:W-:-:S03]  /*1f530*/  FMUL R2, R37, R34 ;  /* 0x0000002225027220 */ /* 0x001fc60000400000 */
[----:B------:R-:W4:Y:S04]  /*1f540*/  LDL.LU R34, [R1+0x468] ;  /* 0x0004680001227983 */ /* 0x000f280000300800 */
[----:B------:R0:W-:Y:S01]  /*1f550*/  STL [R1+0x4b0], R2 ;  /* 0x0004b00201007387 */ /* 0x0001e20000100800 */
[----:B-1----:R-:W-:-:S03]  /*1f560*/  FMUL R39, R37, R0 ;  /* 0x0000000025277220 */ /* 0x002fc60000400000 */
[----:B------:R-:W4:Y:S01]  /*1f570*/  LDL.LU R0, [R1+0x46c] ;  /* 0x00046c0001007983 */ /* 0x000f220000300800 */
[----:B0-----:R-:W-:-:S03]  /*1f580*/  FMUL R2, R37, R56 ;  /* 0x0000003825027220 */ /* 0x001fc60000400000 */
[----:B------:R-:W-:Y:S01]  /*1f590*/  STL [R1+0x4d0], R39 ;  /* 0x0004d02701007387 */ /* 0x000fe20000100800 */
[----:B------:R0:W1:Y:S03]  /*1f5a0*/  MUFU.RCP R38, R57 ;  /* 0x0000003900267308 */ /* 0x0000660000001000 */
[----:B------:R2:W-:Y:S04]  /*1f5b0*/  STL [R1+0xaa8], R2 ;  /* 0x000aa80201007387 */ /* 0x0005e80000100800 */
[----:B0-----:R-:W4:Y:S01]  /*1f5c0*/  LDL.LU R57, [R1+0x470] ;  /* 0x0004700001397983 */ /* 0x001f220000300800 */
[----:B--2---:R-:W-:-:S03]  /*1f5d0*/  FMUL R2, R37, R52 ;  /* 0x0000003425027220 */ /* 0x004fc60000400000 */
[----:B------:R-:W2:Y:S04]  /*1f5e0*/  LDL.LU R52, [R1+0x478] ;  /* 0x0004780001347983 */ /* 0x000ea80000300800 */
[----:B------:R3:W-:Y:S04]  /*1f5f0*/  STL [R1+0x4c4], R2 ;  /* 0x0004c40201007387 */ /* 0x0007e80000100800 */
[----:B------:R-:W2:Y:S01]  /*1f600*/  LDL.LU R56, [R1+0x47c] ;  /* 0x00047c0001387983 */ /* 0x000ea20000300800 */
[----:B---3--:R-:W-:-:S03]  /*1f610*/  FMUL R2, R37, R35 ;  /* 0x0000002325027220 */ /* 0x008fc60000400000 */
[----:B------:R-:W3:Y:S04]  /*1f620*/  LDL.LU R35, [R1+0x480] ;  /* 0x0004800001237983 */ /* 0x000ee80000300800 */
[----:B------:R0:W-:Y:S01]  /*1f630*/  STL [R1+0x484], R2 ;  /* 0x0004840201007387 */ /* 0x0001e20000100800 */
[C---:B------:R-:W-:Y:S02]  /*1f640*/  FMUL R39, R37.reuse, R60 ;  /* 0x0000003c25277220 */ /* 0x040fe40000400000 */
[C---:B0-----:R-:W-:Y:S02]  /*1f650*/  FMUL R2, R37.reuse, R33 ;  /* 0x0000002125027220 */ /* 0x041fe40000400000 */
[----:B------:R-:W3:Y:S04]  /*1f660*/  LDL.LU R33, [R1+0x488] ;  /* 0x0004880001217983 */ /* 0x000ee80000300800 */
[----:B------:R0:W-:Y:S04]  /*1f670*/  STL [R1+0x4c0], R39 ;  /* 0x0004c02701007387 */ /* 0x0001e80000100800 */
[----:B------:R1:W-:Y:S01]  /*1f680*/  STL [R1+0x474], R2 ;  /* 0x0004740201007387 */ /* 0x0003e20000100800 */
[----:B0-----:R-:W-:-:S03]  /*1f690*/  FMUL R39, R37, R32 ;  /* 0x0000002025277220 */ /* 0x001fc60000400000 */
[----:B------:R-:W3:Y:S01]  /*1f6a0*/  LDL.LU R32, [R1+0x48c] ;  /* 0x00048c0001207983 */ /* 0x000ee20000300800 */
[----:B-1----:R-:W-:-:S03]  /*1f6b0*/  FMUL R2, R37, R31 ;  /* 0x0000001f25027220 */ /* 0x002fc60000400000 */
[----:B------:R-:W-:Y:S04]  /*1f6c0*/  STL [R1+0x4b4], R39 ;  /* 0x0004b42701007387 */ /* 0x000fe80000100800 */
[----:B------:R-:W3:Y:S04]  /*1f6d0*/  LDL.LU R31, [R1+0x498] ;  /* 0x00049800011f7983 */ /* 0x000ee80000300800 */
[----:B------:R4:W-:Y:S02]  /*1f6e0*/  STL [R1+0x388], R2 ;  /* 0x0003880201007387 */ /* 0x0009e40000100800 */
[----:B----4-:R-:W-:-:S02]  /*1f6f0*/  FMUL R2, R37, R30 ;  /* 0x0000001e25027220 */ /* 0x010fc40000400000 */
[----:B------:R-:W4:Y:S01]  /*1f700*/  LDL.LU R30, [R1+0x49c] ;  /* 0x00049c00011e7983 */ /* 0x000f220000300800 */
[----:B------:R-:W-:-:S03]  /*1f710*/  FMUL R39, R37, R61 ;  /* 0x0000003d25277220 */ /* 0x000fc60000400000 */
[----:B------:R0:W-:Y:S01]  /*1f720*/  STL [R1+0x4a4], R2 ;  /* 0x0004a40201007387 */ /* 0x0001e20000100800 */
[----:B------:R-:W-:-:S03]  /*1f730*/  FMUL R58, R37, R58 ;  /* 0x0000003a253a7220 */ /* 0x000fc60000400000 */
[----:B------:R-:W4:Y:S01]  /*1f740*/  LDL.LU R61, [R1+0x4a8] ;  /* 0x0004a800013d7983 */ /* 0x000f220000300800 */
[----:B0-----:R-:W-:-:S03]  /*1f750*/  FMUL R2, R37, R59 ;  /* 0x0000003b25027220 */ /* 0x001fc60000400000 */
[----:B------:R0:W-:Y:S04]  /*1f760*/  STL [R1+0x380], R39 ;  /* 0x0003802701007387 */ /* 0x0001e80000100800 */
[----:B------:R1:W-:Y:S01]  /*1f770*/  STL [R1+0x494], R2 ;  /* 0x0004940201007387 */ /* 0x0003e20000100800 */
[----:B0-----:R-:W-:-:S03]  /*1f780*/  FMUL R39, R37, R55 ;  /* 0x0000003725277220 */ /* 0x001fc60000400000 */
[----:B------:R-:W-:Y:S01]  /*1f790*/  STL [R1+0x378], R58 ;  /* 0x0003783a01007387 */ /* 0x000fe20000100800 */
[----:B-1----:R-:W-:-:S03]  /*1f7a0*/  FMUL R2, R37, R54 ;  /* 0x0000003625027220 */ /* 0x002fc60000400000 */
[----:B------:R-:W4:Y:S04]  /*1f7b0*/  LDL.LU R60, [R1+0x4ac] ;  /* 0x0004ac00013c7983 */ /* 0x000f280000300800 */
[----:B------:R-:W-:Y:S04]  /*1f7c0*/  STL [R1+0x490], R39 ;  /* 0x0004902701007387 */ /* 0x000fe80000100800 */
[----:B------:R-:W4:Y:S04]  /*1f7d0*/  LDL.LU R59, [R1+0x4b8] ;  /* 0x0004b800013b7983 */ /* 0x000f280000300800 */
[----:B------:R0:W-:Y:S04]  /*1f7e0*/  STL [R1+0x370], R2 ;  /* 0x0003700201007387 */ /* 0x0001e80000100800 */
[----:B------:R-:W4:Y:S01]  /*1f7f0*/  LDL.LU R55, [R1+0x4bc] ;  /* 0x0004bc0001377983 */ /* 0x000f220000300800 */
[----:B------:R-:W-:-:S03]  /*1f800*/  FMUL R0, R38, R0 ;  /* 0x0000000026007220 */ /* 0x000fc60000400000 */
[----:B------:R-:W4:Y:S01]  /*1f810*/  LDL.LU R54, [R1+0x4c8] ;  /* 0x0004c80001367983 */ /* 0x000f220000300800 */
[----:B0-----:R-:W-:-:S03]  /*1f820*/  FMUL R2, R38, R34 ;  /* 0x0000002226027220 */ /* 0x001fc60000400000 */
[----:B------:R-:W4:Y:S01]  /*1f830*/  LDL.LU R58, [R1+0x4cc] ;  /* 0x0004cc00013a7983 */ /* 0x000f220000300800 */
[----:B------:R0:W1:Y:S03]  /*1f840*/  MUFU.RCP R37, R53 ;  /* 0x0000003500257308 */ /* 0x0000660000001000 */
[----:B------:R-:W-:Y:S04]  /*1f850*/  STL [R1+0x38c], R2 ;  /* 0x00038c0201007387 */ /* 0x000fe80000100800 */
[----:B------:R-:W4:Y:S04]  /*1f860*/  LDL.LU R34, [R1+0x2d8] ;  /* 0x0002d80001227983 */ /* 0x000f280000300800 */
[----:B0-----:R-:W4:Y:S04]  /*1f870*/  LDL.LU R53, [R1+0x428] ;  /* 0x0004280001357983 */ /* 0x001f280000300800 */
[----:B------:R0:W-:Y:S04]  /*1f880*/  STL [R1+0x364], R0 ;  /* 0x0003640001007387 */ /* 0x0001e80000100800 */
[----:B0-----:R-:W1:Y:S01]  /*1f890*/  LDL.LU R0, [R1+0x42c] ;  /* 0x00042c0001007983 */ /* 0x001e620000300800 */
[----:B------:R-:W-:-:S02]  /*1f8a0*/  FMUL R39, R38, R57 ;  /* 0x0000003926277220 */ /* 0x000fc40000400000 */
[C---:B--2---:R-:W-:Y:S02]  /*1f8b0*/  FMUL R2, R38.reuse, R52 ;  /* 0x0000003426027220 */ /* 0x044fe40000400000 */
[----:B------:R-:W2:Y:S04]  /*1f8c0*/  LDL.LU R52, [R1+0x430] ;  /* 0x0004300001347983 */ /* 0x000ea80000300800 */
[----:B------:R0:W-:Y:S04]  /*1f8d0*/  STL [R1+0x384], R39 ;  /* 0x0003842701007387 */ /* 0x0001e80000100800 */
[----:B------:R3:W-:Y:S04]  /*1f8e0*/  STL [R1+0x360], R2 ;  /* 0x0003600201007387 */ /* 0x0007e80000100800 */
[----:B------:R-:W2:Y:S01]  /*1f8f0*/  LDL.LU R57, [R1+0x434] ;  /* 0x0004340001397983 */ /* 0x000ea20000300800 */
[----:B0-----:R-:W-:-:S02]  /*1f900*/  FMUL R39, R38, R56 ;  /* 0x0000003826277220 */ /* 0x001fc40000400000 */
[----:B---3--:R-:W-:-:S03]  /*1f910*/  FMUL R2, R38, R35 ;  /* 0x0000002326027220 */ /* 0x008fc60000400000 */
[----:B------:R-:W-:Y:S04]  /*1f920*/  STL [R1+0x37c], R39 ;  /* 0x00037c2701007387 */ /* 0x000fe80000100800 */
[----:B------:R-:W3:Y:S04]  /*1f930*/  LDL.LU R35, [R1+0x438] ;  /* 0x0004380001237983 */ /* 0x000ee80000300800 */
[----:B------:R0:W-:Y:S02]  /*1f940*/  STL [R1+0x35c], R2 ;  /* 0x00035c0201007387 */ /* 0x0001e40000100800 */
[----:B0-----:R-:W-:-:S02]  /*1f950*/  FMUL R2, R38, R33 ;  /* 0x0000002126027220 */ /* 0x001fc40000400000 */
[----:B------:R-:W3:Y:S04]  /*1f960*/  LDL.LU R33, [R1+0x43c] ;  /* 0x00043c0001217983 */ /* 0x000ee80000300800 */
[----:B------:R0:W-:Y:S01]  /*1f970*/  STL [R1+0xaac], R2 ;  /* 0x000aac0201007387 */ /* 0x0001e20000100800 */
[C---:B------:R-:W-:Y:S02]  /*1f980*/  FMUL R32, R38.reuse, R32 ;  /* 0x0000002026207220 */ /* 0x040fe40000400000 */
[C---:B0-----:R-:W-:Y:S02]  /*1f990*/  FMUL R2, R38.reuse, R31 ;  /* 0x0000001f26027220 */ /* 0x041fe40000400000 */
[----:B------:R-:W3:Y:S04]  /*1f9a0*/  LDL.LU R31, [R1+0x440] ;  /* 0x00044000011f7983 */ /* 0x000ee80000300800 */
[----:B------:R0:W-:Y:S04]  /*1f9b0*/  STL [R1+0x354], R32 ;  /* 0x0003542001007387 */ /* 0x0001e80000100800 */
[----:B------:R4:W-:Y:S02]  /*1f9c0*/  STL [R1+0x36c], R2 ;  /* 0x00036c0201007387 */ /* 0x0009e40000100800 */
[----:B----4-:R-:W-:-:S02]  /*1f9d0*/  FMUL R30, R38, R30 ;  /* 0x0000001e261e7220 */ /* 0x010fc40000400000 */
[----:B0-----:R-:W4:Y:S04]  /*1f9e0*/  LDL.LU R32, [R1+0x444] ;  /* 0x0004440001207983 */ /* 0x001f280000300800 */
[----:B------:R0:W-:Y:S01]  /*1f9f0*/  STL [R1+0x34c], R30 ;  /* 0x00034c1e01007387 */ /* 0x0001e20000100800 */
[----:B------:R-:W-:-:S03]  /*1fa00*/  FMUL R2, R38, R61 ;  /* 0x0000003d26027220 */ /* 0x000fc60000400000 */
[----:B------:R-:W4:Y:S04]  /*1fa10*/  LDL.LU R56, [R1+0x448] ;  /* 0x0004480001387983 */ /* 0x000f280000300800 */
[----:B0-----:R-:W4:Y:S04]  /*1fa20*/  LDL.LU R30, [R1+0x44c] ;  /* 0x00044c00011e7983 */ /* 0x001f280000300800 */
[----:B------:R-:W4:Y:S04]  /*1fa30*/  LDL.LU R61, [R1+0x450] ;  /* 0x00045000013d7983 */ /* 0x000f280000300800 */
[----:B------:R0:W-:Y:S01]  /*1fa40*/  STL [R1+0xab0], R2 ;  /* 0x000ab00201007387 */ /* 0x0001e20000100800 */
[----:B------:R-:W-:-:S05]  /*1fa50*/  FMUL R60, R38, R60 ;  /* 0x0000003c263c7220 */ /* 0x000fca0000400000 */
[----:B------:R-:W-:Y:S01]  /*1fa60*/  STL [R1+0x348], R60 ;  /* 0x0003483c01007387 */ /* 0x000fe20000100800 */
[C---:B------:R-:W-:Y:S02]  /*1fa70*/  FMUL R39, R38.reuse, R59 ;  /* 0x0000003b26277220 */ /* 0x040fe40000400000 */
[C---:B0-----:R-:W-:Y:S02]  /*1fa80*/  FMUL R2, R38.reuse, R55 ;  /* 0x0000003726027220 */ /* 0x041fe40000400000 */
[----:B------:R-:W4:Y:S04]  /*1fa90*/  LDL.LU R55, [R1+0x454] ;  /* 0x0004540001377983 */ /* 0x000f280000300800 */
[----:B------:R0:W-:Y:S04]  /*1faa0*/  STL [R1+0x358], R39 ;  /* 0x0003582701007387 */ /* 0x0001e80000100800 */
[----:B------:R0:W-:Y:S02]  /*1fab0*/  STL [R1+0x344], R2 ;  /* 0x0003440201007387 */ /* 0x0001e40000100800 */
[----:B0-----:R-:W-:-:S02]  /*1fac0*/  FMUL R39, R38, R54 ;  /* 0x0000003626277220 */ /* 0x001fc40000400000 */
[----:B------:R-:W4:Y:S01]  /*1fad0*/  LDL.LU R54, [R1+0x458] ;  /* 0x0004580001367983 */ /* 0x000f220000300800 */
[----:B------:R-:W-:-:S03]  /*1fae0*/  FMUL R2, R38, R58 ;  /* 0x0000003a26027220 */ /* 0x000fc60000400000 */
[----:B------:R-:W-:Y:S04]  /*1faf0*/  STL [R1+0x350], R39 ;  /* 0x0003502701007387 */ /* 0x000fe80000100800 */
[----:B------:R1:W-:Y:S02]  /*1fb00*/  STL [R1+0xab4], R2 ;  /* 0x000ab40201007387 */ /* 0x0003e40000100800 */
[C---:B-1----:R-:W-:Y:S02]  /*1fb10*/  FMUL R2, R37.reuse, R0 ;  /* 0x0000000025027220 */ /* 0x042fe40000400000 */
[----:B------:R-:W4:Y:S01]  /*1fb20*/  LDL.LU R0, [R1+0x45c] ;  /* 0x00045c0001007983 */ /* 0x000f220000300800 */
[----:B------:R-:W-:-:S05]  /*1fb30*/  FMUL R38, R37, R53 ;  /* 0x0000003525267220 */ /* 0x000fca0000400000 */
[----:B------:R-:W-:Y:S04]  /*1fb40*/  STL [R1+0x33c], R38 ;  /* 0x00033c2601007387 */ /* 0x000fe80000100800 */
[----:B------:R-:W4:Y:S04]  /*1fb50*/  LDL.LU R39, [R1+0x464] ;  /* 0x0004640001277983 */ /* 0x000f280000300800 */
[----:B------:R2:W-:Y:S04]  /*1fb60*/  STL [R1+0x32c], R2 ;  /* 0x00032c0201007387 */ /* 0x0005e80000100800 */
[----:B------:R-:W4:Y:S01]  /*1fb70*/  LDL.LU R53, [R1+0x3e8] ;  /* 0x0003e80001357983 */ /* 0x000f220000300800 */
[----:B--2---:R-:W-:-:S03]  /*1fb80*/  FMUL R2, R37, R52 ;  /* 0x0000003425027220 */ /* 0x004fc60000400000 */
[----:B------:R-:W2:Y:S04]  /*1fb90*/  LDL.LU R52, [R1+0x3ec] ;  /* 0x0003ec0001347983 */ /* 0x000ea80000300800 */
[----:B------:R0:W-:Y:S04]  /*1fba0*/  STL [R1+0x338], R2 ;  /* 0x0003380201007387 */ /* 0x0001e80000100800 */
[----:B------:R-:W2:Y:S01]  /*1fbb0*/  LDL.LU R38, [R1+0x3f0] ;  /* 0x0003f00001267983 */ /* 0x000ea20000300800 */
[----:B0-----:R-:W-:-:S05]  /*1fbc0*/  FMUL R2, R37, R57 ;  /* 0x0000003925027220 */ /* 0x001fca0000400000 */
[----:B------:R-:W-:Y:S01]  /*1fbd0*/  STL [R1+0x324], R2 ;  /* 0x0003240201007387 */ /* 0x000fe20000100800 */
[----:B---3--:R-:W-:-:S05]  /*1fbe0*/  FMUL R35, R37, R35 ;  /* 0x0000002325237220 */ /* 0x008fca0000400000 */
[----:B------:R0:W-:Y:S04]  /*1fbf0*/  STL [R1+0x334], R35 ;  /* 0x0003342301007387 */ /* 0x0001e80000100800 */
[----:B------:R-:W3:Y:S04]  /*1fc00*/  LDL.LU R57, [R1+0x3f4] ;  /* 0x0003f40001397983 */ /* 0x000ee80000300800 */
[----:B0-----:R-:W2:Y:S01]  /*1fc10*/  LDL.LU R35, [R1+0x3f8] ;  /* 0x0003f80001237983 */ /* 0x001ea20000300800 */
[----:B------:R-:W-:-:S05]  /*1fc20*/  FMUL R2, R37, R33 ;  /* 0x0000002125027220 */ /* 0x000fca0000400000 */
[----:B------:R4:W-:Y:S04]  /*1fc30*/  STL [R1+0x308], R2 ;  /* 0x0003080201007387 */ /* 0x0009e80000100800 */
[----:B------:R-:W2:Y:S01]  /*1fc40*/  LDL.LU R33, [R1+0x3fc] ;  /* 0x0003fc0001217983 */ /* 0x000ea20000300800 */
[----:B------:R-:W-:-:S03]  /*1fc50*/  FMUL R58, R37, R31 ;  /* 0x0000001f253a7220 */ /* 0x000fc60000400000 */
[----:B------:R-:W2:Y:S04]  /*1fc60*/  LDL.LU R31, [R1+0x400] ;  /* 0x00040000011f7983 */ /* 0x000ea80000300800 */
[----:B------:R0:W-:Y:S01]  /*1fc70*/  STL [R1+0x330], R58 ;  /* 0x0003303a01007387 */ /* 0x0001e20000100800 */
[----:B----4-:R-:W-:-:S03]  /*1fc80*/  FMUL R2, R37, R32 ;  /* 0x0000002025027220 */ /* 0x010fc60000400000 */
[----:B------:R-:W4:Y:S01]  /*1fc90*/  LDL.LU R32, [R1+0x404] ;  /* 0x0004040001207983 */ /* 0x000f220000300800 */
[----:B0-----:R-:W-:-:S03]  /*1fca0*/  FMUL R58, R37, R56 ;  /* 0x00000038253a7220 */ /* 0x001fc60000400000 */
[----:B------:R0:W-:Y:S01]  /*1fcb0*/  STL [R1+0x300], R2 ;  /* 0x0003000201007387 */ /* 0x0001e20000100800 */
[----:B------:R-:W-:-:S03]  /*1fcc0*/  FMUL R56, R37, R30 ;  /* 0x0000001e25387220 */ /* 0x000fc60000400000 */
[----:B------:R-:W-:Y:S01]  /*1fcd0*/  STL [R1+0x328], R58 ;  /* 0x0003283a01007387 */ /* 0x000fe20000100800 */
[----:B0-----:R-:W-:-:S03]  /*1fce0*/  FMUL R2, R37, R61 ;  /* 0x0000003d25027220 */ /* 0x001fc60000400000 */
[----:B------:R-:W2:Y:S04]  /*1fcf0*/  LDL.LU R30, [R1+0x408] ;  /* 0x00040800011e7983 */ /* 0x000ea80000300800 */
[----:B------:R-:W-:Y:S04]  /*1fd00*/  STL [R1+0x2fc], R56 ;  /* 0x0002fc3801007387 */ /* 0x000fe80000100800 */
[----:B------:R-:W2:Y:S04]  /*1fd10*/  LDL.LU R61, [R1+0x40c] ;  /* 0x00040c00013d7983 */ /* 0x000ea80000300800 */
[----:B------:R0:W-:Y:S04]  /*1fd20*/  STL [R1+0xab8], R2 ;  /* 0x000ab80201007387 */ /* 0x0001e80000100800 */
[----:B0-----:R-:W2:Y:S04]  /*1fd30*/  LDL.LU R2, [R1+0x460] ;  /* 0x0004600001027983 */ /* 0x001ea80000300800 */
[----:B------:R-:W3:Y:S01]  /*1fd40*/  LDL.LU R60, [R1+0x410] ;  /* 0x00041000013c7983 */ /* 0x000ee20000300800 */
[----:B------:R-:W-:-:S05]  /*1fd50*/  FMUL R55, R37, R55 ;  /* 0x0000003725377220 */ /* 0x000fca0000400000 */
[----:B------:R0:W-:Y:S04]  /*1fd60*/  STL [R1+0x2f4], R55 ;  /* 0x0002f43701007387 */ /* 0x0001e80000100800 */
[----:B------:R-:W3:Y:S04]  /*1fd70*/  LDL.LU R59, [R1+0x414] ;  /* 0x00041400013b7983 */ /* 0x000ee80000300800 */
[----:B------:R-:W3:Y:S01]  /*1fd80*/  LDL.LU R58, [R1+0x418] ;  /* 0x00041800013a7983 */ /* 0x000ee20000300800 */
[----:B------:R-:W-:-:S05]  /*1fd90*/  FMUL R54, R37, R54 ;  /* 0x0000003625367220 */ /* 0x000fca0000400000 */
[----:B------:R1:W-:Y:S04]  /*1fda0*/  STL [R1+0x30c], R54 ;  /* 0x00030c3601007387 */ /* 0x0003e80000100800 */
[----:B------:R-:W3:Y:S04]  /*1fdb0*/  LDL.LU R56, [R1+0x41c] ;  /* 0x00041c0001387983 */ /* 0x000ee80000300800 */
[----:B0-----:R-:W3:Y:S04]  /*1fdc0*/  LDL.LU R55, [R1+0x420] ;  /* 0x0004200001377983 */ /* 0x001ee80000300800 */
[----:B-1----:R-:W3:Y:S01]  /*1fdd0*/  LDL.LU R54, [R1+0x424] ;  /* 0x0004240001367983 */ /* 0x002ee20000300800 */
[----:B------:R-:W-:-:S05]  /*1fde0*/  FMUL R0, R37, R0 ;  /* 0x0000000025007220 */ /* 0x000fca0000400000 */
[----:B------:R0:W-:Y:S04]  /*1fdf0*/  STL [R1+0x2ec], R0 ;  /* 0x0002ec0001007387 */ /* 0x0001e80000100800 */
[----:B0-----:R-:W3:Y:S01]  /*1fe00*/  LDL.LU R0, [R1+0xbdc] ;  /* 0x000bdc0001007983 */ /* 0x001ee20000300800 */
[----:B------:R-:W0:Y:S01]  /*1fe10*/  MUFU.RCP R34, R34 ;  /* 0x0000002200227308 */ /* 0x000e220000001000 */
[----:B--2---:R-:W-:-:S05]  /*1fe20*/  FMUL R2, R37, R2 ;  /* 0x0000000225027220 */ /* 0x004fca0000400000 */
[----:B------:R1:W-:Y:S02]  /*1fe30*/  STL [R1+0x304], R2 ;  /* 0x0003040201007387 */ /* 0x0003e40000100800 */
[----:B-1----:R-:W-:Y:S02]  /*1fe40*/  FMUL R2, R37, R39 ;  /* 0x0000002725027220 */ /* 0x002fe40000400000 */
[C---:B0-----:R-:W-:Y:S01]  /*1fe50*/  FMUL R39, R34.reuse, R53 ;  /* 0x0000003522277220 */ /* 0x041fe20000400000 */
[----:B---3--:R0:W1:Y:S02]  /*1fe60*/  MUFU.RCP R37, R0 ;  /* 0x0000000000257308 */ /* 0x0080640000001000 */
[----:B0-----:R-:W2:Y:S04]  /*1fe70*/  LDL.LU R0, [R1+0xbd8] ;  /* 0x000bd80001007983 */ /* 0x001ea80000300800 */
[----:B------:R0:W-:Y:S04]  /*1fe80*/  STL [R1+0x2e4], R2 ;  /* 0x0002e40201007387 */ /* 0x0001e80000100800 */
[----:B------:R-:W1:Y:S01]  /*1fe90*/  LDL.LU R53, [R1+0x3a8] ;  /* 0x0003a80001357983 */ /* 0x000e620000300800 */
[----:B0-----:R-:W-:-:S03]  /*1fea0*/  FMUL R2, R34, R52 ;  /* 0x0000003422027220 */ /* 0x001fc60000400000 */
[----:B------:R0:W-:Y:S04]  /*1feb0*/  STL [R1+0x2f8], R39 ;  /* 0x0002f82701007387 */ /* 0x0001e80000100800 */
[----:B------:R-:W3:Y:S04]  /*1fec0*/  LDL.LU R52, [R1+0x3ac] ;  /* 0x0003ac0001347983 */ /* 0x000ee80000300800 */
[----:B------:R4:W-:Y:S01]  /*1fed0*/  STL [R1+0x2d8], R2 ;  /* 0x0002d80201007387 */ /* 0x0009e20000100800 */
[C---:B0-----:R-:W-:Y:S02]  /*1fee0*/  FMUL R39, R34.reuse, R57 ;  /* 0x0000003922277220 */ /* 0x041fe40000400000 */
[----:B----4-:R-:W-:-:S02]  /*1fef0*/  FMUL R2, R34, R38 ;  /* 0x0000002622027220 */ /* 0x010fc40000400000 */
[----:B------:R-:W-:-:S03]  /*1ff00*/  FMUL R38, R34, R35 ;  /* 0x0000002322267220 */ /* 0x000fc60000400000 */
[----:B------:R0:W-:Y:S04]  /*1ff10*/  STL [R1+0xabc], R2 ;  /* 0x000abc0201007387 */ /* 0x0001e80000100800 */
[----:B------:R-:W-:Y:S04]  /*1ff20*/  STL [R1+0x298], R39 ;  /* 0x0002982701007387 */ /* 0x000fe80000100800 */
[----:B------:R-:W2:Y:S01]  /*1ff30*/  LDL.LU R35, [R1+0x3b4] ;  /* 0x0003b40001237983 */ /* 0x000ea20000300800 */
[C---:B0-----:R-:W-:Y:S02]  /*1ff40*/  FMUL R2, R34.reuse, R33 ;  /* 0x0000002122027220 */ /* 0x041fe40000400000 */
[C---:B------:R-:W-:Y:S01]  /*1ff50*/  FMUL R33, R34.reuse, R31 ;  /* 0x0000001f22217220 */ /* 0x040fe20000400000 */
[----:B------:R-:W-:Y:S04]  /*1ff60*/  STL [R1+0x2e8], R38 ;  /* 0x0002e82601007387 */ /* 0x000fe80000100800 */
[----:B------:R0:W-:Y:S04]  /*1ff70*/  STL [R1+0x294], R2 ;  /* 0x0002940201007387 */ /* 0x0001e80000100800 */
[----:B------:R-:W2:Y:S04]  /*1ff80*/  LDL.LU R31, [R1+0x3b8] ;  /* 0x0003b800011f7983 */ /* 0x000ea80000300800 */
[----:B------:R0:W-:Y:S02]  /*1ff90*/  STL [R1+0x2e0], R33 ;  /* 0x0002e02101007387 */ /* 0x0001e40000100800 */
[----:B0-----:R-:W-:-:S02]  /*1ffa0*/  FMUL R2, R34, R32 ;  /* 0x0000002022027220 */ /* 0x001fc40000400000 */
[----:B------:R-:W2:Y:S01]  /*1ffb0*/  LDL.LU R57, [R1+0x3bc] ;  /* 0x0003bc0001397983 */ /* 0x000ea20000300800 */
[----:B------:R-:W-:-:S03]  /*1ffc0*/  FMUL R38, R34, R61 ;  /* 0x0000003d22267220 */ /* 0x000fc60000400000 */
[----:B------:R-:W2:Y:S04]  /*1ffd0*/  LDL.LU R33, [R1+0x3c0] ;  /* 0x0003c00001217983 */ /* 0x000ea80000300800 */
[----:B------:R0:W-:Y:S04]  /*1ffe0*/  STL [R1+0x280], R2 ;  /* 0x0002800201007387 */ /* 0x0001e80000100800 */
[----:B------:R-:W2:Y:S01]  /*1fff0*/  LDL.LU R32, [R1+0x3c4] ;  /* 0x0003c40001207983 */ /* 0x000ea20000300800 */
[----:B0-----:R-:W-:-:S03]  /*20000*/  FMUL R2, R34, R30 ;  /* 0x0000001e22027220 */ /* 0x001fc60000400000 */
[----:B------:R-:W2:Y:S04]  /*20010*/  LDL.LU R30, [R1+0x3c8] ;  /* 0x0003c800011e7983 */ /* 0x000ea80000300800 */
[----:B------:R0:W-:Y:S04]  /*20020*/  STL [R1+0x2dc], R2 ;  /* 0x0002dc0201007387 */ /* 0x0001e80000100800 */
[----:B------:R-:W2:Y:S04]  /*20030*/  LDL.LU R61, [R1+0x3cc] ;  /* 0x0003cc00013d7983 */ /* 0x000ea80000300800 */
[----:B------:R0:W-:Y:S02]  /*20040*/  STL [R1+0x258], R38 ;  /* 0x0002582601007387 */ /* 0x0001e40000100800 */
[----:B0-----:R-:W-:-:S02]  /*20050*/  FMUL R2, R34, R60 ;  /* 0x0000003c22027220 */ /* 0x001fc40000400000 */
[----:B------:R-:W-:-:S03]  /*20060*/  FMUL R39, R34, R56 ;  /* 0x0000003822277220 */ /* 0x000fc60000400000 */
[----:B------:R0:W-:Y:S01]  /*20070*/  STL [R1+0xac0], R2 ;  /* 0x000ac00201007387 */ /* 0x0001e20000100800 */
[----:B------:R-:W-:-:S05]  /*20080*/  FMUL R38, R34, R59 ;  /* 0x0000003b22267220 */ /* 0x000fca0000400000 */
[----:B------:R0:W-:Y:S02]  /*20090*/  STL [R1+0x254], R38 ;  /* 0x0002542601007387 */ /* 0x0001e40000100800 */
[----:B0-----:R-:W-:-:S05]  /*200a0*/  FMUL R2, R34, R58 ;  /* 0x0000003a22027220 */ /* 0x001fca0000400000 */
[----:B------:R0:W-:Y:S01]  /*200b0*/  STL [R1+0x284], R2 ;  /* 0x0002840201007387 */ /* 0x0001e20000100800 */
[----:B------:R-:W-:-:S03]  /*200c0*/  FMUL R38, R34, R55 ;  /* 0x0000003722267220 */ /* 0x000fc60000400000 */
[----:B------:R-:W-:Y:S04]  /*200d0*/  STL [R1+0x250], R39 ;  /* 0x0002502701007387 */ /* 0x000fe80000100800 */
[----:B------:R-:W2:Y:S01]  /*200e0*/  LDL.LU R59, [R1+0x3d4] ;  /* 0x0003d400013b7983 */ /* 0x000ea20000300800 */
[----:B0-----:R-:W-:-:S03]  /*200f0*/  FMUL R2, R34, R54 ;  /* 0x0000003622027220 */ /* 0x001fc60000400000 */
[----:B------:R1:W-:Y:S01]  /*20100*/  STL [R1+0x25c], R38 ;  /* 0x00025c2601007387 */ /* 0x0003e20000100800 */
[----:B------:R0:W0:Y:S03]  /*20110*/  MUFU.RCP R34, R3 ;  /* 0x0000000300227308 */ /* 0x0000260000001000 */
[----:B------:R-:W2:Y:S04]  /*20120*/  LDL.LU R58, [R1+0x3d8] ;  /* 0x0003d800013a7983 */ /* 0x000ea80000300800 */
[----:B------:R-:W2:Y:S04]  /*20130*/  LDL.LU R56, [R1+0x3dc] ;  /* 0x0003dc0001387983 */ /* 0x000ea80000300800 */
[----:B------:R-:W2:Y:S04]  /*20140*/  LDL.LU R55, [R1+0x3e0] ;  /* 0x0003e00001377983 */ /* 0x000ea80000300800 */
[----:B------:R3:W-:Y:S04]  /*20150*/  STL [R1+0xacc], R2 ;  /* 0x000acc0201007387 */ /* 0x0007e80000100800 */
[----:B0-----:R-:W2:Y:S04]  /*20160*/  LDL.LU R3, [R1+0xbd4] ;  /* 0x000bd40001037983 */ /* 0x001ea80000300800 */
[----:B------:R-:W2:Y:S01]  /*20170*/  LDL.LU R54, [R1+0x3e4] ;  /* 0x0003e40001367983 */ /* 0x000ea20000300800 */
[----:B-1----:R-:W-:-:S05]  /*20180*/  FMUL R38, R37, R53 ;  /* 0x0000003525267220 */ /* 0x002fca0000400000 */
[----:B------:R-:W-:Y:S04]  /*20190*/  STL [R1+0x248], R38 ;  /* 0x0002482601007387 */ /* 0x000fe80000100800 */
[----:B------:R-:W4:Y:S01]  /*201a0*/  LDL.LU R53, [R1+0x314] ;  /* 0x0003140001357983 */ /* 0x000f220000300800 */
[C---:B---3--:R-:W-:Y:S02]  /*201b0*/  FMUL R2, R37.reuse, R52 ;  /* 0x0000003425027220 */ /* 0x048fe40000400000 */
[----:B--2---:R-:W-:-:S03]  /*201c0*/  FMUL R0, R37, R0 ;  /* 0x0000000025007220 */ /* 0x004fc60000400000 */
[----:B------:R0:W-:Y:S04]  /*201d0*/  STL [R1+0x23c], R2 ;  /* 0x00023c0201007387 */ /* 0x0001e80000100800 */
[----:B------:R-:W2:Y:S04]  /*201e0*/  LDL.LU R52, [R1+0x260] ;  /* 0x0002600001347983 */ /* 0x000ea80000300800 */
[----:B------:R1:W-:Y:S01]  /*201f0*/  STL [R1+0xad0], R0 ;  /* 0x000ad00001007387 */ /* 0x0003e20000100800 */
[----:B0-----:R-:W-:-:S03]  /*20200*/  FMUL R2, R37, R35 ;  /* 0x0000002325027220 */ /* 0x001fc60000400000 */
[----:B------:R-:W3:Y:S04]  /*20210*/  LDL.LU R35, [R1+0x264] ;  /* 0x0002640001237983 */ /* 0x000ee80000300800 */
[----:B------:R0:W-:Y:S01]  /*20220*/  STL [R1+0x234], R2 ;  /* 0x0002340201007387 */ /* 0x0001e20000100800 */
[----:B-1----:R-:W-:-:S03]  /*20230*/  FMUL R0, R37, R31 ;  /* 0x0000001f25007220 */ /* 0x002fc60000400000 */
[----:B------:R-:W3:Y:S01]  /*20240*/  LDL.LU R31, [R1+0x268] ;  /* 0x00026800011f7983 */ /* 0x000ee20000300800 */
[----:B------:R-:W-:-:S03]  /*20250*/  FMUL R38, R37, R57 ;  /* 0x0000003925267220 */ /* 0x000fc60000400000 */
[----:B------:R1:W-:Y:S01]  /*20260*/  STL [R1+0x240], R0 ;  /* 0x0002400001007387 */ /* 0x0003e20000100800 */
[----:B0-----:R-:W-:-:S03]  /*20270*/  FMUL R2, R37, R33 ;  /* 0x0000002125027220 */ /* 0x001fc60000400000 */
[----:B------:R-:W-:Y:S04]  /*20280*/  STL [R1+0x22c], R38 ;  /* 0x00022c2601007387 */ /* 0x000fe80000100800 */
[----:B------:R-:W3:Y:S01]  /*20290*/  LDL.LU R33, [R1+0x26c] ;  /* 0x00026c0001217983 */ /* 0x000ee20000300800 */
[----:B-1----:R-:W-:-:S03]  /*202a0*/  FMUL R0, R37, R32 ;  /* 0x0000002025007220 */ /* 0x002fc60000400000 */
[----:B------:R0:W-:Y:S04]  /*202b0*/  STL [R1+0x238], R2 ;  /* 0x0002380201007387 */ /* 0x0001e80000100800 */
[----:B------:R1:W-:Y:S01]  /*202c0*/  STL [R1+0x220], R0 ;  /* 0x0002200001007387 */ /* 0x0003e20000100800 */
[C---:B0-----:R-:W-:Y:S02]  /*202d0*/  FMUL R2, R37.reuse, R30 ;  /* 0x0000001e25027220 */ /* 0x041fe40000400000 */
[----:B-1----:R-:W-:-:S03]  /*202e0*/  FMUL R0, R37, R61 ;  /* 0x0000003d25007220 */ /* 0x002fc60000400000 */
[----:B------:R-:W-:Y:S04]  /*202f0*/  STL [R1+0xad4], R2 ;  /* 0x000ad40201007387 */ /* 0x000fe80000100800 */
[----:B------:R-:W3:Y:S04]  /*20300*/  LDL.LU R38, [R1+0x270] ;  /* 0x0002700001267983 */ /* 0x000ee80000300800 */
[----:B------:R0:W-:Y:S04]  /*20310*/  STL [R1+0x214], R0 ;  /* 0x0002140001007387 */ /* 0x0001e80000100800 */
[----:B------:R-:W3:Y:S04]  /*20320*/  LDL.LU R60, [R1+0x274] ;  /* 0x00027400013c7983 */ /* 0x000ee80000300800 */
[----:B------:R-:W3:Y:S04]  /*20330*/  LDL.LU R32, [R1+0x278] ;  /* 0x0002780001207983 */ /* 0x000ee80000300800 */
[----:B------:R-:W3:Y:S04]  /*20340*/  LDL.LU R57, [R1+0x27c] ;  /* 0x00027c0001397983 */ /* 0x000ee80000300800 */
[----:B------:R-:W3:Y:S04]  /*20350*/  LDL.LU R30, [R1+0x288] ;  /* 0x00028800011e7983 */ /* 0x000ee80000300800 */
[----:B------:R-:W3:Y:S01]  /*20360*/  LDL.LU R61, [R1+0x28c] ;  /* 0x00028c00013d7983 */ /* 0x000ee20000300800 */
[----:B0-----:R-:W-:-:S02]  /*20370*/  FMUL R0, R37, R59 ;  /* 0x0000003b25007220 */ /* 0x001fc40000400000 */
[C---:B------:R-:W-:Y:S02]  /*20380*/  FMUL R2, R37.reuse, R56 ;  /* 0x0000003825027220 */ /* 0x040fe40000400000 */
[----:B------:R-:W-:-:S05]  /*20390*/  FMUL R3, R37, R3 ;  /* 0x0000000325037220 */ /* 0x000fca0000400000 */
[----:B------:R0:W-:Y:S04]  /*203a0*/  STL [R1+0xad8], R3 ;  /* 0x000ad80301007387 */ /* 0x0001e80000100800 */
[----:B------:R1:W-:Y:S01]  /*203b0*/  STL [R1+0x210], R0 ;  /* 0x0002100001007387 */ /* 0x0003e20000100800 */
[C---:B0-----:R-:W-:Y:S02]  /*203c0*/  FMUL R3, R37.reuse, R58 ;  /* 0x0000003a25037220 */ /* 0x041fe40000400000 */
[----:B-1----:R-:W-:-:S03]  /*203d0*/  FMUL R0, R37, R55 ;  /* 0x0000003725007220 */ /* 0x002fc60000400000 */
[----:B------:R-:W-:Y:S04]  /*203e0*/  STL [R1+0x21c], R3 ;  /* 0x00021c0301007387 */ /* 0x000fe80000100800 */
[----:B------:R-:W3:Y:S04]  /*203f0*/  LDL.LU R56, [R1+0x390] ;  /* 0x0003900001387983 */ /* 0x000ee80000300800 */
[----:B------:R-:W-:Y:S04]  /*20400*/  STL [R1+0x200], R2 ;  /* 0x0002000201007387 */ /* 0x000fe80000100800 */
[----:B------:R-:W3:Y:S04]  /*20410*/  LDL.LU R55, [R1+0x394] ;  /* 0x0003940001377983 */ /* 0x000ee80000300800 */
[----:B------:R0:W-:Y:S02]  /*20420*/  STL [R1+0xadc], R0 ;  /* 0x000adc0001007387 */ /* 0x0001e40000100800 */
[----:B0-----:R-:W-:-:S05]  /*20430*/  FMUL R0, R37, R54 ;  /* 0x0000003625007220 */ /* 0x001fca0000400000 */
[----:B------:R3:W-:Y:S04]  /*20440*/  STL [R1+0x1f8], R0 ;  /* 0x0001f80001007387 */ /* 0x0007e80000100800 */
[----:B------:R-:W3:Y:S01]  /*20450*/  LDL.LU R54, [R1+0x398] ;  /* 0x0003980001367983 */ /* 0x000ee20000300800 */
[----:B----4-:R0:W1:Y:S03]  /*20460*/  MUFU.RCP R37, R53 ;  /* 0x0000003500257308 */ /* 0x0100660000001000 */
[----:B0-----:R-:W4:Y:S01]  /*20470*/  LDL.LU R53, [R1+0x39c] ;  /* 0x00039c0001357983 */ /* 0x001f220000300800 */
[----:B--2---:R-:W-:-:S05]  /*20480*/  FMUL R3, R34, R52 ;  /* 0x0000003422037220 */ /* 0x004fca0000400000 */
[----:B------:R-:W-:Y:S04]  /*20490*/  STL [R1+0xae0], R3 ;  /* 0x000ae00301007387 */ /* 0x000fe80000100800 */
[----:B------:R-:W2:Y:S01]  /*204a0*/  LDL.LU R59, [R1+0x3a0] ;  /* 0x0003a000013b7983 */ /* 0x000ea20000300800 */
[----:B---3--:R-:W-:-:S05]  /*204b0*/  FMUL R0, R34, R35 ;  /* 0x0000002322007220 */ /* 0x008fca0000400000 */
[----:B------:R0:W-:Y:S04]  /*204c0*/  STL [R1+0x208], R0 ;  /* 0x0002080001007387 */ /* 0x0001e80000100800 */
[----:B------:R-:W3:Y:S01]  /*204d0*/  LDL.LU R52, [R1+0x3a4] ;  /* 0x0003a40001347983 */ /* 0x000ee20000300800 */
[----:B------:R-:W-:-:S03]  /*204e0*/  FMUL R2, R34, R31 ;  /* 0x0000001f22027220 */ /* 0x000fc60000400000 */
[----:B------:R-:W3:Y:S04]  /*204f0*/  LDL.LU R31, [R1+0x31c] ;  /* 0x00031c00011f7983 */ /* 0x000ee80000300800 */
[----:B------:R0:W-:Y:S04]  /*20500*/  STL [R1+0xae4], R2 ;  /* 0x000ae40201007387 */ /* 0x0001e80000100800 */
[----:B------:R-:W1:Y:S04]  /*20510*/  LDL.LU R58, [R1+0x174] ;  /* 0x00017400013a7983 */ /* 0x000e680000300800 */
[----:B------:R-:W3:Y:S01]  /*20520*/  LDL.LU R35, [R1+0x178] ;  /* 0x0001780001237983 */ /* 0x000ee20000300800 */
[----:B0-----:R-:W-:-:S03]  /*20530*/  FMUL R0, R34, R33 ;  /* 0x0000002122007220 */ /* 0x001fc60000400000 */
[----:B------:R-:W3:Y:S04]  /*20540*/  LDL.LU R33, [R1+0x17c] ;  /* 0x00017c0001217983 */ /* 0x000ee80000300800 */
[----:B------:R0:W-:Y:S01]  /*20550*/  STL [R1+0xae8], R0 ;  /* 0x000ae80001007387 */ /* 0x0001e20000100800 */
[----:B------:R-:W-:-:S05]  /*20560*/  FMUL R3, R34, R38 ;  /* 0x0000002622037220 */ /* 0x000fca0000400000 */
[----:B------:R0:W-:Y:S01]  /*20570*/  STL [R1+0x1f4], R3 ;  /* 0x0001f40301007387 */ /* 0x0001e20000100800 */
[C---:B------:R-:W-:Y:S02]  /*20580*/  FMUL R2, R34.reuse, R60 ;  /* 0x0000003c22027220 */ /* 0x040fe40000400000 */
[C---:B0-----:R-:W-:Y:S02]  /*20590*/  FMUL R0, R34.reuse, R32 ;  /* 0x0000002022007220 */ /* 0x041fe40000400000 */
[----:B------:R-:W3:Y:S01]  /*205a0*/  LDL.LU R32, [R1+0x180] ;  /* 0x0001800001207983 */ /* 0x000ee20000300800 */
[----:B------:R-:W-:-:S03]  /*205b0*/  FMUL R3, R34, R57 ;  /* 0x0000003922037220 */ /* 0x000fc60000400000 */
[----:B------:R-:W-:Y:S04]  /*205c0*/  STL [R1+0x1f0], R2 ;  /* 0x0001f00201007387 */ /* 0x000fe80000100800 */
[----:B------:R0:W-:Y:S04]  /*205d0*/  STL [R1+0x1ec], R0 ;  /* 0x0001ec0001007387 */ /* 0x0001e80000100800 */
[----:B------:R-:W-:Y:S04]  /*205e0*/  STL [R1+0x1e8], R3 ;  /* 0x0001e80301007387 */ /* 0x000fe80000100800 */
[----:B------:R-:W3:Y:S01]  /*205f0*/  LDL.LU R38, [R1+0x184] ;  /* 0x0001840001267983 */ /* 0x000ee20000300800 */
[----:B0-----:R-:W-:-:S02]  /*20600*/  FMUL R0, R34, R30 ;  /* 0x0000001e22007220 */ /* 0x001fc40000400000 */
[----:B------:R-:W-:-:S03]  /*20610*/  FMUL R2, R34, R61 ;  /* 0x0000003d22027220 */ /* 0x000fc60000400000 */
[----:B------:R0:W-:Y:S04]  /*20620*/  STL [R1+0x1e4], R0 ;  /* 0x0001e40001007387 */ /* 0x0001e80000100800 */
[----:B------:R-:W3:Y:S04]  /*20630*/  LDL.LU R57, [R1+0x188] ;  /* 0x0001880001397983 */ /* 0x000ee80000300800 */
[----:B------:R-:W3:Y:S04]  /*20640*/  LDL.LU R30, [R1+0x18c] ;  /* 0x00018c00011e7983 */ /* 0x000ee80000300800 */
[----:B------:R-:W3:Y:S04]  /*20650*/  LDL.LU R61, [R1+0x190] ;  /* 0x00019000013d7983 */ /* 0x000ee80000300800 */
[----:B------:R-:W-:Y:S01]  /*20660*/  STL [R1+0xaec], R2 ;  /* 0x000aec0201007387 */ /* 0x000fe20000100800 */
[----:B0-----:R-:W-:-:S03]  /*20670*/  FMUL R0, R34, R56 ;  /* 0x0000003822007220 */ /* 0x001fc60000400000 */
[----:B------:R-:W3:Y:S04]  /*20680*/  LDL.LU R56, [R1+0x194] ;  /* 0x0001940001387983 */ /* 0x000ee80000300800 */
[----:B------:R0:W-:Y:S01]  /*20690*/  STL [R1+0x1dc], R0 ;  /* 0x0001dc0001007387 */ /* 0x0001e20000100800 */
[----:B------:R-:W-:-:S03]  /*206a0*/  FMUL R3, R34, R55 ;  /* 0x0000003722037220 */ /* 0x000fc60000400000 */
[----:B------:R-:W3:Y:S04]  /*206b0*/  LDL.LU R55, [R1+0x198] ;  /* 0x0001980001377983 */ /* 0x000ee80000300800 */
[----:B------:R-:W-:Y:S01]  /*206c0*/  STL [R1+0xaf0], R3 ;  /* 0x000af00301007387 */ /* 0x000fe20000100800 */
[----:B0-----:R-:W-:-:S03]  /*206d0*/  FMUL R0, R34, R54 ;  /* 0x0000003622007220 */ /* 0x001fc60000400000 */
[----:B------:R-:W3:Y:S04]  /*206e0*/  LDL.LU R54, [R1+0x19c] ;  /* 0x00019c0001367983 */ /* 0x000ee80000300800 */
[----:B------:R2:W-:Y:S01]  /*206f0*/  STL [R1+0x1d4], R0 ;  /* 0x0001d40001007387 */ /* 0x0005e20000100800 */
[----:B----4-:R-:W-:-:S03]  /*20700*/  FMUL R2, R34, R53 ;  /* 0x0000003522027220 */ /* 0x010fc60000400000 */
[----:B------:R-:W4:Y:S04]  /*20710*/  LDL.LU R53, [R1+0x1a0] ;  /* 0x0001a00001357983 */ /* 0x000f280000300800 */
[----:B------:R-:W-:Y:S01]  /*20720*/  STL [R1+0x1d0], R2 ;  /* 0x0001d00201007387 */ /* 0x000fe20000100800 */
[----:B--2---:R-:W-:-:S05]  /*20730*/  FMUL R0, R34, R59 ;  /* 0x0000003b22007220 */ /* 0x004fca0000400000 */
[----:B------:R3:W-:Y:S02]  /*20740*/  STL [R1+0xaf4], R0 ;  /* 0x000af40001007387 */ /* 0x0007e40000100800 */
[----:B---3--:R-:W-:Y:S02]  /*20750*/  FMUL R0, R34, R52 ;  /* 0x0000003422007220 */ /* 0x008fe40000400000 */
[----:B------:R-:W2:Y:S04]  /*20760*/  LDL.LU R52, [R1+0x1a4] ;  /* 0x0001a40001347983 */ /* 0x000ea80000300800 */
[----:B------:R1:W-:Y:S04]  /*20770*/  STL [R1+0x1c8], R0 ;  /* 0x0001c80001007387 */ /* 0x0003e80000100800 */
[----:B------:R-:W3:Y:S04]  /*20780*/  LDL.LU R34, [R1+0x1a8] ;  /* 0x0001a80001227983 */ /* 0x000ee80000300800 */
[----:B------:R-:W3:Y:S01]  /*20790*/  LDL.LU R60, [R1+0x1ac] ;  /* 0x0001ac00013c7983 */ /* 0x000ee20000300800 */
[----:B-1----:R-:W-:-:S02]  /*207a0*/  FMUL R0, R37, R58 ;  /* 0x0000003a25007220 */ /* 0x002fc40000400000 */
[----:B------:R-:W-:-:S03]  /*207b0*/  FMUL R2, R37, R35 ;  /* 0x0000002325027220 */ /* 0x000fc60000400000 */
[----:B------:R0:W-:Y:S04]  /*207c0*/  STL [R1+0x1c4], R0 ;  /* 0x0001c40001007387 */ /* 0x0001e80000100800 */
[----:B------:R-:W-:Y:S04]  /*207d0*/  STL [R1+0x1bc], R2 ;  /* 0x0001bc0201007387 */ /* 0x000fe80000100800 */
[----:B------:R-:W3:Y:S01]  /*207e0*/  LDL.LU R59, [R1+0x228] ;  /* 0x00022800013b7983 */ /* 0x000ee20000300800 */
[----:B0-----:R-:W-:-:S03]  /*207f0*/  FMUL R0, R37, R33 ;  /* 0x0000002125007220 */ /* 0x001fc60000400000 */
[----:B------:R-:W3:Y:S04]  /*20800*/  LDL.LU R33, [R1+0x318] ;  /* 0x0003180001217983 */ /* 0x000ee80000300800 */
[----:B------:R0:W-:Y:S04]  /*20810*/  STL [R1+0x1c0], R0 ;  /* 0x0001c00001007387 */ /* 0x0001e80000100800 */
[----:B------:R-:W3:Y:S04]  /*20820*/  LDL.LU R58, [R1+0x134] ;  /* 0x00013400013a7983 */ /* 0x000ee80000300800 */
[----:B------:R-:W3:Y:S01]  /*20830*/  LDL.LU R35, [R1+0x138] ;  /* 0x0001380001237983 */ /* 0x000ee20000300800 */
[----:B0-----:R-:W-:-:S03]  /*20840*/  FMUL R0, R37, R32 ;  /* 0x0000002025007220 */ /* 0x001fc60000400000 */
[----:B------:R-:W3:Y:S04]  /*20850*/  LDL.LU R32, [R1+0x13c] ;  /* 0x00013c0001207983 */ /* 0x000ee80000300800 */
[----:B------:R0:W-:Y:S01]  /*20860*/  STL [R1+0xb00], R0 ;  /* 0x000b000001007387 */ /* 0x0001e20000100800 */
[----:B------:R-:W-:-:S05]  /*20870*/  FMUL R3, R37, R38 ;  /* 0x0000002625037220 */ /* 0x000fca0000400000 */
[----:B------:R-:W-:Y:S01]  /*20880*/  STL [R1+0x1b8], R3 ;  /* 0x0001b80301007387 */ /* 0x000fe20000100800 */
[C---:B0-----:R-:W-:Y:S02]  /*20890*/  FMUL R0, R37.reuse, R57 ;  /* 0x0000003925007220 */ /* 0x041fe40000400000 */
[C---:B------:R-:W-:Y:S02]  /*208a0*/  FMUL R2, R37.reuse, R30 ;  /* 0x0000001e25027220 */ /* 0x040fe40000400000 */
[----:B------:R-:W3:Y:S04]  /*208b0*/  LDL.LU R30, [R1+0x140] ;  /* 0x00014000011e7983 */ /* 0x000ee80000300800 */
[----:B------:R0:W-:Y:S04]  /*208c0*/  STL [R1+0x188], R0 ;  /* 0x0001880001007387 */ /* 0x0001e80000100800 */
[----:B------:R1:W-:Y:S01]  /*208d0*/  STL [R1+0x1b0], R2 ;  /* 0x0001b00201007387 */ /* 0x0003e20000100800 */
[----:B0-----:R-:W-:-:S03]  /*208e0*/  FMUL R0, R37, R61 ;  /* 0x0000003d25007220 */ /* 0x001fc60000400000 */
[----:B------:R-:W3:Y:S04]  /*208f0*/  LDL.LU R61, [R1+0x144] ;  /* 0x00014400013d7983 */ /* 0x000ee80000300800 */
[----:B------:R0:W-:Y:S04]  /*20900*/  STL [R1+0xb0c], R0 ;  /* 0x000b0c0001007387 */ /* 0x0001e80000100800 */
[----:B------:R-:W3:Y:S01]  /*20910*/  LDL.LU R57, [R1+0x148] ;  /* 0x0001480001397983 */ /* 0x000ee20000300800 */
[----:B-1----:R-:W-:-:S05]  /*20920*/  FMUL R2, R37, R56 ;  /* 0x0000003825027220 */ /* 0x002fca0000400000 */
[----:B------:R1:W-:Y:S01]  /*20930*/  STL [R1+0x18c], R2 ;  /* 0x00018c0201007387 */ /* 0x0003e20000100800 */
[----:B0-----:R-:W-:-:S03]  /*20940*/  FMUL R0, R37, R55 ;  /* 0x0000003725007220 */ /* 0x001fc60000400000 */
[----:B------:R-:W3:Y:S04]  /*20950*/  LDL.LU R56, [R1+0x14c] ;  /* 0x00014c0001387983 */ /* 0x000ee80000300800 */
[----:B------:R4:W-:Y:S04]  /*20960*/  STL [R1+0x174], R0 ;  /* 0x0001740001007387 */ /* 0x0009e80000100800 */
[----:B------:R-:W3:Y:S01]  /*20970*/  LDL.LU R55, [R1+0x150] ;  /* 0x0001500001377983 */ /* 0x000ee20000300800 */
[----:B-1----:R-:W-:-:S05]  /*20980*/  FMUL R2, R37, R54 ;  /* 0x0000003625027220 */ /* 0x002fca0000400000 */
[----:B------:R-:W-:Y:S04]  /*20990*/  STL [R1+0x184], R2 ;  /* 0x0001840201007387 */ /* 0x000fe80000100800 */
[----:B------:R-:W3:Y:S01]  /*209a0*/  LDL.LU R54, [R1+0x154] ;  /* 0x0001540001367983 */ /* 0x000ee20000300800 */
[----:B----4-:R-:W-:-:S03]  /*209b0*/  FMUL R0, R37, R53 ;  /* 0x0000003525007220 */ /* 0x010fc60000400000 */
[----:B------:R-:W4:Y:S01]  /*209c0*/  LDL.LU R53, [R1+0x158] ;  /* 0x0001580001357983 */ /* 0x000f220000300800 */
[----:B------:R-:W0:Y:S03]  /*209d0*/  MUFU.RCP R31, R31 ;  /* 0x0000001f001f7308 */ /* 0x000e260000001000 */
[----:B------:R3:W-:Y:S01]  /*209e0*/  STL [R1+0xb14], R0 ;  /* 0x000b140001007387 */ /* 0x0007e20000100800 */
[----:B--2---:R-:W-:-:S05]  /*209f0*/  FMUL R3, R37, R52 ;  /* 0x0000003425037220 */ /* 0x004fca0000400000 */
[----:B------:R-:W-:Y:S01]  /*20a00*/  STL [R1+0xaf8], R3 ;  /* 0x000af80301007387 */ /* 0x000fe20000100800 */
[----:B---3--:R-:W-:-:S03]  /*20a10*/  FMUL R0, R37, R34 ;  /* 0x0000002225007220 */ /* 0x008fc60000400000 */
[----:B------:R-:W2:Y:S01]  /*20a20*/  LDL.LU R52, [R1+0x15c] ;  /* 0x00015c0001347983 */ /* 0x000ea20000300800 */
[----:B------:R-:W-:-:S03]  /*20a30*/  FMUL R2, R37, R60 ;  /* 0x0000003c25027220 */ /* 0x000fc60000400000 */
[----:B------:R-:W3:Y:S04]  /*20a40*/  LDL.LU R34, [R1+0x160] ;  /* 0x0001600001227983 */ /* 0x000ee80000300800 */
[----:B------:R1:W-:Y:S04]  /*20a50*/  STL [R1+0x11c], R0 ;  /* 0x00011c0001007387 */ /* 0x0003e80000100800 */
[----:B------:R0:W-:Y:S01]  /*20a60*/  STL [R1+0xafc], R2 ;  /* 0x000afc0201007387 */ /* 0x0001e20000100800 */
[----:B-1----:R-:W-:-:S05]  /*20a70*/  FMUL R0, R37, R59 ;  /* 0x0000003b25007220 */ /* 0x002fca0000400000 */
[----:B------:R1:W-:Y:S01]  /*20a80*/  STL [R1+0x114], R0 ;  /* 0x0001140001007387 */ /* 0x0003e20000100800 */
[C---:B0-----:R-:W-:Y:S02]  /*20a90*/  FMUL R2, R31.reuse, R58 ;  /* 0x0000003a1f027220 */ /* 0x041fe40000400000 */
[----:B-1----:R-:W-:-:S03]  /*20aa0*/  FMUL R0, R31, R35 ;  /* 0x000000231f007220 */ /* 0x002fc60000400000 */
[----:B------:R-:W-:Y:S04]  /*20ab0*/  STL [R1+0xb04], R2 ;  /* 0x000b040201007387 */ /* 0x000fe80000100800 */
[----:B------:R-:W3:Y:S04]  /*20ac0*/  LDL.LU R39, [R1+0x164] ;  /* 0x0001640001277983 */ /* 0x000ee80000300800 */
[----:B------:R0:W-:Y:S04]  /*20ad0*/  STL [R1+0x124], R0 ;  /* 0x0001240001007387 */ /* 0x0001e80000100800 */
[----:B------:R-:W3:Y:S01]  /*20ae0*/  LDL.LU R35, [R1+0x168] ;  /* 0x0001680001237983 */ /* 0x000ee20000300800 */
[----:B------:R-:W-:-:S03]  /*20af0*/  FMUL R3, R31, R32 ;  /* 0x000000201f037220 */ /* 0x000fc60000400000 */
[----:B------:R-:W3:Y:S04]  /*20b00*/  LDL.LU R32, [R1+0x16c] ;  /* 0x00016c0001207983 */ /* 0x000ee80000300800 */
[----:B------:R1:W-:Y:S04]  /*20b10*/  STL [R1+0xb08], R3 ;  /* 0x000b080301007387 */ /* 0x0003e80000100800 */
[----:B0-----:R-:W3:Y:S01]  /*20b20*/  LDL.LU R0, [R1+0x170] ;  /* 0x0001700001007983 */ /* 0x001ee20000300800 */
[----:B------:R-:W-:-:S05]  /*20b30*/  FMUL R2, R31, R30 ;  /* 0x0000001e1f027220 */ /* 0x000fca0000400000 */
[----:B------:R-:W-:Y:S04]  /*20b40*/  STL [R1+0x118], R2 ;  /* 0x0001180201007387 */ /* 0x000fe80000100800 */
[----:B------:R-:W3:Y:S01]  /*20b50*/  LDL.LU R30, [R1+0x5c] ;  /* 0x00005c00011e7983 */ /* 0x000ee20000300800 */
[----:B-1----:R-:W-:-:S03]  /*20b60*/  FMUL R3, R31, R61 ;  /* 0x0000003d1f037220 */ /* 0x002fc60000400000 */
[----:B------:R-:W3:Y:S04]  /*20b70*/  LDL.LU R61, [R1+0x60] ;  /* 0x00006000013d7983 */ /* 0x000ee80000300800 */
[----:B------:R0:W-:Y:S02]  /*20b80*/  STL [R1+0xb10], R3 ;  /* 0x000b100301007387 */ /* 0x0001e40000100800 */
[C---:B0-----:R-:W-:Y:S02]  /*20b90*/  FMUL R3, R31.reuse, R57 ;  /* 0x000000391f037220 */ /* 0x041fe40000400000 */
[----:B------:R-:W-:-:S05]  /*20ba0*/  FMUL R2, R31, R56 ;  /* 0x000000381f027220 */ /* 0x000fca0000400000 */
[----:B------:R0:W-:Y:S04]  /*20bb0*/  STL [R1+0xb18], R2 ;  /* 0x000b180201007387 */ /* 0x0001e80000100800 */
[----:B------:R1:W-:Y:S04]  /*20bc0*/  STL [R1+0x10c], R3 ;  /* 0x00010c0301007387 */ /* 0x0003e80000100800 */
[----:B------:R-:W3:Y:S01]  /*20bd0*/  LDL.LU R38, [R1+0x64] ;  /* 0x0000640001267983 */ /* 0x000ee20000300800 */
[----:B0-----:R-:W-:-:S03]  /*20be0*/  FMUL R2, R31, R55 ;  /* 0x000000371f027220 */ /* 0x001fc60000400000 */
[----:B-1----:R-:W3:Y:S04]  /*20bf0*/  LDL.LU R3, [R1+0x68] ;  /* 0x0000680001037983 */ /* 0x002ee80000300800 */
[----:B------:R4:W-:Y:S04]  /*20c00*/  STL [R1+0x104], R2 ;  /* 0x0001040201007387 */ /* 0x0009e80000100800 */
[----:B------:R-:W3:Y:S01]  /*20c10*/  LDL.LU R37, [R1+0x6c] ;  /* 0x00006c0001257983 */ /* 0x000ee20000300800 */
[----:B------:R-:W-:-:S05]  /*20c20*/  FMUL R54, R31, R54 ;  /* 0x000000361f367220 */ /* 0x000fca0000400000 */
[----:B------:R-:W-:Y:S04]  /*20c30*/  STL [R1+0x100], R54 ;  /* 0x0001003601007387 */ /* 0x000fe80000100800 */
[----:B------:R-:W3:Y:S01]  /*20c40*/  LDL.LU R60, [R1+0x70] ;  /* 0x00007000013c7983 */ /* 0x000ee20000300800 */
[----:B----4-:R-:W-:-:S05]  /*20c50*/  FMUL R2, R31, R53 ;  /* 0x000000351f027220 */ /* 0x010fca0000400000 */
[----:B------:R0:W-:Y:S04]  /*20c60*/  STL [R1+0xfc], R2 ;  /* 0x0000fc0201007387 */ /* 0x0001e80000100800 */
[----:B0-----:R-:W4:Y:S01]  /*20c70*/  LDL.LU R2, [R1+0x74] ;  /* 0x0000740001027983 */ /* 0x001f220000300800 */
[----:B------:R-:W0:Y:S03]  /*20c80*/  MUFU.RCP R33, R33 ;  /* 0x0000002100217308 */ /* 0x000e260000001000 */
[----:B------:R-:W4:Y:S01]  /*20c90*/  LDL.LU R59, [R1+0x78] ;  /* 0x00007800013b7983 */ /* 0x000f220000300800 */
[C---:B--2---:R-:W-:Y:S02]  /*20ca0*/  FMUL R52, R31.reuse, R52 ;  /* 0x000000341f347220 */ /* 0x044fe40000400000 */
[----:B---3--:R-:W-:-:S03]  /*20cb0*/  FMUL R34, R31, R34 ;  /* 0x000000221f227220 */ /* 0x008fc60000400000 */
[----:B------:R1:W-:Y:S04]  /*20cc0*/  STL [R1+0xf8], R52 ;  /* 0x0000f83401007387 */ /* 0x0003e80000100800 */
[----:B------:R-:W2:Y:S04]  /*20cd0*/  LDL.LU R58, [R1+0x7c] ;  /* 0x00007c00013a7983 */ /* 0x000ea80000300800 */
[----:B------:R3:W-:Y:S04]  /*20ce0*/  STL [R1+0xf4], R34 ;  /* 0x0000f42201007387 */ /* 0x0007e80000100800 */
[----:B------:R-:W2:Y:S04]  /*20cf0*/  LDL.LU R57, [R1+0x88] ;  /* 0x0000880001397983 */ /* 0x000ea80000300800 */
[----:B------:R-:W2:Y:S04]  /*20d00*/  LDL.LU R56, [R1+0x8c] ;  /* 0x00008c0001387983 */ /* 0x000ea80000300800 */
[----:B------:R-:W2:Y:S04]  /*20d10*/  LDL.LU R55, [R1+0x98] ;  /* 0x0000980001377983 */ /* 0x000ea80000300800 */
[----:B------:R-:W2:Y:S04]  /*20d20*/  LDL.LU R54, [R1+0x9c] ;  /* 0x00009c0001367983 */ /* 0x000ea80000300800 */
[----:B------:R-:W2:Y:S04]  /*20d30*/  LDL.LU R53, [R1+0xa8] ;  /* 0x0000a80001357983 */ /* 0x000ea80000300800 */
[----:B-1----:R-:W2:Y:S01]  /*20d40*/  LDL.LU R52, [R1+0xac] ;  /* 0x0000ac0001347983 */ /* 0x002ea20000300800 */
[----:B------:R-:W-:-:S03]  /*20d50*/  FMUL R39, R31, R39 ;  /* 0x000000271f277220 */ /* 0x000fc60000400000 */
[----:B---3--:R-:W3:Y:S01]  /*20d60*/  LDL.LU R34, [R1+0x130] ;  /* 0x0001300001227983 */ /* 0x008ee20000300800 */
[----:B------:R-:W-:-:S03]  /*20d70*/  FMUL R35, R31, R35 ;  /* 0x000000231f237220 */ /* 0x000fc60000400000 */
[----:B------:R1:W-:Y:S01]  /*20d80*/  STL [R1+0xf0], R39 ;  /* 0x0000f02701007387 */ /* 0x0003e20000100800 */
[----:B------:R-:W-:-:S03]  /*20d90*/  FMUL R32, R31, R32 ;  /* 0x000000201f207220 */ /* 0x000fc60000400000 */
[----:B-1----:R-:W3:Y:S01]  /*20da0*/  LDL.LU R39, [R1+0xbd0] ;  /* 0x000bd00001277983 */ /* 0x002ee20000300800 */
[----:B------:R-:W-:-:S03]  /*20db0*/  FMUL R0, R31, R0 ;  /* 0x000000001f007220 */ /* 0x000fc60000400000 */
[----:B------:R1:W-:Y:S04]  /*20dc0*/  STL [R1+0xec], R35 ;  /* 0x0000ec2301007387 */ /* 0x0003e80000100800 */
[----:B-1----:R-:W3:Y:S04]  /*20dd0*/  LDL.LU R35, [R1+0xbcc] ;  /* 0x000bcc0001237983 */ /* 0x002ee80000300800 */
[----:B------:R1:W-:Y:S04]  /*20de0*/  STL [R1+0xe8], R32 ;  /* 0x0000e82001007387 */ /* 0x0003e80000100800 */
[----:B-1----:R-:W3:Y:S01]  /*20df0*/  LDL.LU R32, [R1+0x20] ;  /* 0x0000200001207983 */ /* 0x002ee20000300800 */
[----:B0-----:R-:W-:-:S03]  /*20e00*/  FMUL R30, R33, R30 ;  /* 0x0000001e211e7220 */ /* 0x001fc60000400000 */
[----:B------:R0:W-:Y:S04]  /*20e10*/  STL [R1+0xe4], R0 ;  /* 0x0000e40001007387 */ /* 0x0001e80000100800 */
[----:B------:R-:W3:Y:S04]  /*20e20*/  LDL.LU R31, [R1+0x2c] ;  /* 0x00002c00011f7983 */ /* 0x000ee80000300800 */
[----:B------:R1:W-:Y:S01]  /*20e30*/  STL [R1+0xe0], R30 ;  /* 0x0000e01e01007387 */ /* 0x0003e20000100800 */
[----:B0-----:R-:W-:-:S03]  /*20e40*/  FMUL R0, R33, R61 ;  /* 0x0000003d21007220 */ /* 0x001fc60000400000 */
[----:B-1----:R-:W3:Y:S04]  /*20e50*/  LDL.LU R30, [R1+0x30] ;  /* 0x00003000011e7983 */ /* 0x002ee80000300800 */
[----:B------:R-:W3:Y:S04]  /*20e60*/  LDL.LU R61, [R1+0x34] ;  /* 0x00003400013d7983 */ /* 0x000ee80000300800 */
[----:B------:R0:W-:Y:S04]  /*20e70*/  STL [R1+0xb1c], R0 ;  /* 0x000b1c0001007387 */ /* 0x0001e80000100800 */
[----:B0-----:R-:W3:Y:S01]  /*20e80*/  LDL.LU R0, [R1+0x24] ;  /* 0x0000240001007983 */ /* 0x001ee20000300800 */
[----:B------:R-:W-:-:S02]  /*20e90*/  FMUL R38, R33, R38 ;  /* 0x0000002621267220 */ /* 0x000fc40000400000 */
[----:B------:R-:W-:-:S03]  /*20ea0*/  FMUL R3, R33, R3 ;  /* 0x0000000321037220 */ /* 0x000fc60000400000 */
[----:B------:R0:W-:Y:S01]  /*20eb0*/  STL [R1+0xd8], R38 ;  /* 0x0000d82601007387 */ /* 0x0001e20000100800 */
[----:B------:R-:W-:-:S03]  /*20ec0*/  FMUL R37, R33, R37 ;  /* 0x0000002521257220 */ /* 0x000fc60000400000 */
[----:B0-----:R-:W3:Y:S04]  /*20ed0*/  LDL.LU R38, [R1+0xbc8] ;  /* 0x000bc80001267983 */ /* 0x001ee80000300800 */
[----:B------:R0:W-:Y:S01]  /*20ee0*/  STL [R1+0xb20], R3 ;  /* 0x000b200301007387 */ /* 0x0001e20000100800 */
[----:B------:R-:W-:-:S03]  /*20ef0*/  FMUL R60, R33, R60 ;  /* 0x0000003c213c7220 */ /* 0x000fc60000400000 */
[----:B0-----:R-:W3:Y:S04]  /*20f00*/  LDL.LU R3, [R1+0x1c] ;  /* 0x00001c0001037983 */ /* 0x001ee80000300800 */
[----:B------:R0:W-:Y:S04]  /*20f10*/  STL [R1+0xd0], R37 ;  /* 0x0000d02501007387 */ /* 0x0001e80000100800 */
[----:B0-----:R-:W3:Y:S04]  /*20f20*/  LDL.LU R37, [R1+0xbc4] ;  /* 0x000bc40001257983 */ /* 0x001ee80000300800 */
[----:B------:R0:W-:Y:S04]  /*20f30*/  STL [R1+0xcc], R60 ;  /* 0x0000cc3c01007387 */ /* 0x0001e80000100800 */
[----:B0-----:R-:W3:Y:S01]  /*20f40*/  LDL.LU R60, [R1+0xbc0] ;  /* 0x000bc000013c7983 */ /* 0x001ee20000300800 */
[----:B----4-:R-:W-:-:S05]  /*20f50*/  FMUL R2, R33, R2 ;  /* 0x0000000221027220 */ /* 0x010fca0000400000 */
[----:B------:R0:W-:Y:S04]  /*20f60*/  STL [R1+0xb24], R2 ;  /* 0x000b240201007387 */ /* 0x0001e80000100800 */
[----:B0-----:R-:W4:Y:S01]  /*20f70*/  LDL.LU R2, [R1+0x28] ;  /* 0x0000280001027983 */ /* 0x001f220000300800 */
[----:B------:R-:W-:-:S05]  /*20f80*/  FMUL R59, R33, R59 ;  /* 0x0000003b213b7220 */ /* 0x000fca0000400000 */
[----:B------:R0:W-:Y:S04]  /*20f90*/  STL [R1+0xc4], R59 ;  /* 0x0000c43b01007387 */ /* 0x0001e80000100800 */
[----:B0-----:R-:W4:Y:S01]  /*20fa0*/  LDL.LU R59, [R1+0xbbc] ;  /* 0x000bbc00013b7983 */ /* 0x001f220000300800 */
[----:B--2---:R-:W-:-:S05]  /*20fb0*/  FMUL R58, R33, R58 ;  /* 0x0000003a213a7220 */ /* 0x004fca0000400000 */
[----:B------:R0:W-:Y:S01]  /*20fc0*/  STL [R1+0xc0], R58 ;  /* 0x0000c03a01007387 */ /* 0x0001e20000100800 */
[C---:B------:R-:W-:Y:S02]  /*20fd0*/  FMUL R57, R33.reuse, R57 ;  /* 0x0000003921397220 */ /* 0x040fe40000400000 */
[C---:B------:R-:W-:Y:S01]  /*20fe0*/  FMUL R56, R33.reuse, R56 ;  /* 0x0000003821387220 */ /* 0x040fe20000400000 */
[----:B0-----:R-:W2:Y:S01]  /*20ff0*/  LDL.LU R58, [R1+0xbb8] ;  /* 0x000bb800013a7983 */ /* 0x001ea20000300800 */
[----:B------:R-:W-:-:S03]  /*21000*/  FMUL R55, R33, R55 ;  /* 0x0000003721377220 */ /* 0x000fc60000400000 */
[----:B------:R0:W-:Y:S01]  /*21010*/  STL [R1+0xbc], R57 ;  /* 0x0000bc3901007387 */ /* 0x0001e20000100800 */
[C---:B------:R-:W-:Y:S02]  /*21020*/  FMUL R54, R33.reuse, R54 ;  /* 0x0000003621367220 */ /* 0x040fe40000400000 */
[C---:B------:R-:W-:Y:S01]  /*21030*/  FMUL R53, R33.reuse, R53 ;  /* 0x0000003521357220 */ /* 0x040fe20000400000 */
[----:B0-----:R-:W2:Y:S01]  /*21040*/  LDL.LU R57, [R1+0xbb4] ;  /* 0x000bb40001397983 */ /* 0x001ea20000300800 */
[----:B------:R-:W-:-:S03]  /*21050*/  FMUL R52, R33, R52 ;  /* 0x0000003421347220 */ /* 0x000fc60000400000 */
[----:B------:R0:W-:Y:S01]  /*21060*/  STL [R1+0xb8], R56 ;  /* 0x0000b83801007387 */ /* 0x0001e20000100800 */
[----:B---3--:R-:W-:-:S03]  /*21070*/  FMUL R33, R33, R34 ;  /* 0x0000002221217220 */ /* 0x008fc60000400000 */
[----:B0-----:R-:W3:Y:S04]  /*21080*/  LDL.LU R56, [R1+0xbb0] ;  /* 0x000bb00001387983 */ /* 0x001ee80000300800 */
[----:B------:R0:W-:Y:S04]  /*21090*/  STL [R1+0xb4], R55 ;  /* 0x0000b43701007387 */ /* 0x0001e80000100800 */
[----:B0-----:R-:W2:Y:S01]  /*210a0*/  LDL.LU R55, [R1+0xbac] ;  /* 0x000bac0001377983 */ /* 0x001ea20000300800 */
[----:B------:R-:W0:Y:S03]  /*210b0*/  MUFU.RCP R35, R35 ;  /* 0x0000002300237308 */ /* 0x000e260000001000 */
[----:B------:R1:W-:Y:S04]  /*210c0*/  STL [R1+0xb0], R54 ;  /* 0x0000b03601007387 */ /* 0x0003e80000100800 */
[----:B-1----:R-:W2:Y:S04]  /*210d0*/  LDL.LU R54, [R1+0xba8] ;  /* 0x000ba80001367983 */ /* 0x002ea80000300800 */
[----:B------:R1:W-:Y:S01]  /*210e0*/  STL [R1+0xa4], R53 ;  /* 0x0000a43501007387 */ /* 0x0003e20000100800 */
[----:B0-----:R-:W-:-:S03]  /*210f0*/  FMUL R32, R35, R32 ;  /* 0x0000002023207220 */ /* 0x001fc60000400000 */
[----:B-1----:R-:W2:Y:S04]  /*21100*/  LDL.LU R53, [R1+0xba4] ;  /* 0x000ba40001357983 */ /* 0x002ea80000300800 */
[----:B------:R0:W-:Y:S01]  /*21110*/  STL [R1+0xa0], R52 ;  /* 0x0000a03401007387 */ /* 0x0001e20000100800 */
[----:B------:R-:W-:-:S03]  /*21120*/  FMUL R31, R35, R31 ;  /* 0x0000001f231f7220 */ /* 0x000fc60000400000 */
[----:B0-----:R-:W2:Y:S04]  /*21130*/  LDL.LU R52, [R1+0xba0] ;  /* 0x000ba00001347983 */ /* 0x001ea80000300800 */
[----:B------:R-:W2:Y:S04]  /*21140*/  LDL.LU R34, [R1+0xb9c] ;  /* 0x000b9c0001227983 */ /* 0x000ea80000300800 */
[----:B------:R0:W-:Y:S01]  /*21150*/  STL [R1+0x9c], R33 ;  /* 0x00009c2101007387 */ /* 0x0001e20000100800 */
[C---:B------:R-:W-:Y:S02]  /*21160*/  FMUL R30, R35.reuse, R30 ;  /* 0x0000001e231e7220 */ /* 0x040fe40000400000 */
[C---:B------:R-:W-:Y:S01]  /*21170*/  FMUL R0, R35.reuse, R0 ;  /* 0x0000000023007220 */ /* 0x040fe20000400000 */
[----:B0-----:R-:W2:Y:S01]  /*21180*/  LDL.LU R33, [R1+0xb98] ;  /* 0x000b980001217983 */ /* 0x001ea20000300800 */
[----:B------:R-:W-:-:S02]  /*21190*/  FMUL R61, R35, R61 ;  /* 0x0000003d233d7220 */ /* 0x000fc40000400000 */
[----:B------:R-:W-:-:S05]  /*211a0*/  FMUL R3, R35, R3 ;  /* 0x0000000323037220 */ /* 0x000fca0000400000 */
[----:B------:R0:W-:Y:S04]  /*211b0*/  STL [R1+0xb28], R3 ;  /* 0x000b280301007387 */ /* 0x0001e80000100800 */
[----:B0-----:R-:W2:Y:S04]  /*211c0*/  LDL.LU R3, [R1+0x40] ;  /* 0x0000400001037983 */ /* 0x001ea80000300800 */
[----:B------:R0:W-:Y:S04]  /*211d0*/  STL [R1+0x94], R32 ;  /* 0x0000942001007387 */ /* 0x0001e80000100800 */
[----:B0-----:R-:W2:Y:S04]  /*211e0*/  LDL.LU R32, [R1+0xb94] ;  /* 0x000b940001207983 */ /* 0x001ea80000300800 */
[----:B------:R0:W-:Y:S04]  /*211f0*/  STL [R1+0xb2c], R0 ;  /* 0x000b2c0001007387 */ /* 0x0001e80000100800 */
[----:B0-----:R-:W2:Y:S01]  /*21200*/  LDL.LU R0, [R1+0x3c] ;  /* 0x00003c0001007983 */ /* 0x001ea20000300800 */
[----:B----4-:R-:W-:-:S05]  /*21210*/  FMUL R2, R35, R2 ;  /* 0x0000000223027220 */ /* 0x010fca0000400000 */
[----:B------:R0:W-:Y:S04]  /*21220*/  STL [R1+0xb30], R2 ;  /* 0x000b300201007387 */ /* 0x0001e80000100800 */
[----:B0-----:R-:W4:Y:S04]  /*21230*/  LDL.LU R2, [R1+0x38] ;  /* 0x0000380001027983 */ /* 0x001f280000300800 */
[----:B------:R0:W-:Y:S04]  /*21240*/  STL [R1+0x88], R31 ;  /* 0x0000881f01007387 */ /* 0x0001e80000100800 */
[----:B0-----:R-:W3:Y:S04]  /*21250*/  LDL.LU R31, [R1+0xb90] ;  /* 0x000b9000011f7983 */ /* 0x001ee80000300800 */
[----:B------:R0:W-:Y:S04]  /*21260*/  STL [R1+0x84], R30 ;  /* 0x0000841e01007387 */ /* 0x0001e80000100800 */
[----:B0-----:R-:W3:Y:S04]  /*21270*/  LDL.LU R30, [R1+0xb8c] ;  /* 0x000b8c00011e7983 */ /* 0x001ee80000300800 */
[----:B------:R0:W-:Y:S04]  /*21280*/  STL [R1+0x7c], R61 ;  /* 0x00007c3d01007387 */ /* 0x0001e80000100800 */
[----:B0-----:R-:W3:Y:S01]  /*21290*/  LDL.LU R61, [R1+0xb88] ;  /* 0x000b8800013d7983 */ /* 0x001ee20000300800 */
[----:B--2---:R-:W-:-:S02]  /*212a0*/  FMUL R0, R35, R0 ;  /* 0x0000000023007220 */ /* 0x004fc40000400000 */
[----:B----4-:R-:W-:-:S05]  /*212b0*/  FMUL R2, R35, R2 ;  /* 0x0000000223027220 */ /* 0x010fca0000400000 */
[----:B------:R-:W-:Y:S04]  /*212c0*/  STL [R1+0x78], R2 ;  /* 0x0000780201007387 */ /* 0x000fe80000100800 */
[----:B------:R3:W-:Y:S02]  /*212d0*/  STL [R1+0x74], R0 ;  /* 0x0000740001007387 */ /* 0x0007e40000100800 */
[C---:B---3--:R-:W-:Y:S02]  /*212e0*/  FMUL R0, R35.reuse, R61 ;  /* 0x0000003d23007220 */ /* 0x048fe40000400000 */
[----:B------:R-:W2:Y:S01]  /*212f0*/  LDL.LU R61, [R1+0xb84] ;  /* 0x000b8400013d7983 */ /* 0x000ea20000300800 */
[----:B------:R-:W-:-:S05]  /*21300*/  FMUL R2, R35, R3 ;  /* 0x0000000323027220 */ /* 0x000fca0000400000 */
[----:B------:R0:W-:Y:S01]  /*21310*/  STL [R1+0x70], R2 ;  /* 0x0000700201007387 */ /* 0x0001e20000100800 */
[----:B------:R-:W1:Y:S01]  /*21320*/  MUFU.RCP R44, R44 ;  /* 0x0000002c002c7308 */ /* 0x000e620000001000 */
[C---:B0-----:R-:W-:Y:S02]  /*21330*/  FMUL R2, R35.reuse, R30 ;  /* 0x0000001e23027220 */ /* 0x041fe40000400000 */
[----:B------:R-:W3:Y:S04]  /*21340*/  LDL.LU R30, [R1+0xb80] ;  /* 0x000b8000011e7983 */ /* 0x000ee80000300800 */
[----:B------:R0:W-:Y:S01]  /*21350*/  STL [R1+0x6c], R0 ;  /* 0x00006c0001007387 */ /* 0x0001e20000100800 */
[C---:B------:R-:W-:Y:S02]  /*21360*/  FMUL R3, R35.reuse, R33 ;  /* 0x0000002123037220 */ /* 0x040fe40000400000 */
[----:B0-----:R-:W-:-:S02]  /*21370*/  FMUL R0, R35, R31 ;  /* 0x0000001f23007220 */ /* 0x001fc40000400000 */
[----:B------:R-:W4:Y:S04]  /*21380*/  LDL.LU R31, [R1+0xb7c] ;  /* 0x000b7c00011f7983 */ /* 0x000f280000300800 */
[----:B------:R-:W-:Y:S04]  /*21390*/  STL [R1+0x68], R2 ;  /* 0x0000680201007387 */ /* 0x000fe80000100800 */
[----:B------:R0:W-:Y:S02]  /*213a0*/  STL [R1+0xb34], R0 ;  /* 0x000b340001007387 */ /* 0x0001e40000100800 */
[----:B0-----:R-:W-:-:S02]  /*213b0*/  FMUL R0, R35, R32 ;  /* 0x0000002023007220 */ /* 0x001fc40000400000 */
[----:B------:R-:W3:Y:S04]  /*213c0*/  LDL.LU R32, [R1+0xb78] ;  /* 0x000b780001207983 */ /* 0x000ee80000300800 */
[----:B------:R-:W3:Y:S01]  /*213d0*/  LDL.LU R33, [R1+0xb74] ;  /* 0x000b740001217983 */ /* 0x000ee20000300800 */
[----:B------:R-:W-:-:S03]  /*213e0*/  FMUL R2, R35, R34 ;  /* 0x0000002223027220 */ /* 0x000fc60000400000 */
[----:B------:R0:W-:Y:S04]  /*213f0*/  STL [R1+0x60], R0 ;  /* 0x0000600001007387 */ /* 0x0001e80000100800 */
[----:B------:R1:W-:Y:S04]  /*21400*/  STL [R1+0xb38], R3 ;  /* 0x000b380301007387 */ /* 0x0003e80000100800 */
[----:B------:R-:W3:Y:S01]  /*21410*/  LDL.LU R34, [R1+0xb70] ;  /* 0x000b700001227983 */ /* 0x000ee20000300800 */
[----:B0-----:R0:W0:Y:S03]  /*21420*/  MUFU.RCP R0, R36 ;  /* 0x0000002400007308 */ /* 0x0010260000001000 */
[----:B------:R-:W3:Y:S04]  /*21430*/  LDL.LU R35, [R1+0xb6c] ;  /* 0x000b6c0001237983 */ /* 0x000ee80000300800 */
[----:B------:R0:W-:Y:S01]  /*21440*/  STL [R1+0xb3c], R2 ;  /* 0x000b3c0201007387 */ /* 0x0001e20000100800 */
[----:B-1----:R-:W-:-:S03]  /*21450*/  FMUL R3, R44, R53 ;  /* 0x000000352c037220 */ /* 0x002fc60000400000 */
[----:B0-----:R-:W3:Y:S01]  /*21460*/  LDL.LU R36, [R1+0xb68] ;  /* 0x000b680001247983 */ /* 0x001ee20000300800 */
[----:B------:R-:W-:Y:S01]  /*21470*/  FMUL R2, R44, R52 ;  /* 0x000000342c027220 */ /* 0x000fe20000400000 */
[----:B------:R-:W-:-:S04]  /*21480*/  MOV R53, R0 ;  /* 0x0000000000357202 */ /* 0x000fc80000000f00 */
[----:B------:R0:W-:Y:S01]  /*21490*/  STL [R1+0x4c], R2 ;  /* 0x00004c0201007387 */ /* 0x0001e20000100800 */
[----:B------:R-:W-:-:S03]  /*214a0*/  FMUL R0, R44, R55 ;  /* 0x000000372c007220 */ /* 0x000fc60000400000 */
[----:B------:R1:W-:Y:S01]  /*214b0*/  STL [R1+0x48], R3 ;  /* 0x0000480301007387 */ /* 0x0003e20000100800 */
[C---:B0-----:R-:W-:Y:S02]  /*214c0*/  FMUL R2, R44.reuse, R54 ;  /* 0x000000362c027220 */ /* 0x041fe40000400000 */
[----:B-1----:R-:W-:-:S03]  /*214d0*/  FMUL R3, R44, R56 ;  /* 0x000000382c037220 */ /* 0x002fc60000400000 */
        /* <DEDUP_REMOVED lines=9> */
[----:B------:R1:W-:Y:S01]  /*21570*/  STL [R1+0x30], R3 ;  /* 0x0000300301007387 */ /* 0x0003e20000100800 */
[----:B0-----:R-:W-:-:S03]  /*21580*/  FMUL R0, R44, R37 ;  /* 0x000000252c007220 */ /* 0x001fc60000400000 */
[----:B------:R-:W3:Y:S04]  /*21590*/  LDL.LU R37, [R1+0xb64] ;  /* 0x000b640001257983 */ /* 0x000ee80000300800 */
[----:B------:R0:W-:Y:S01]  /*215a0*/  STL [R1+0x2c], R2 ;  /* 0x00002c0201007387 */ /* 0x0001e20000100800 */
[C---:B-1----:R-:W-:Y:S02]  /*215b0*/  FMUL R3, R44.reuse, R40 ;  /* 0x000000282c037220 */ /* 0x042fe40000400000 */
[----:B------:R-:W-:Y:S02]  /*215c0*/  FMUL R54, R53, R13 ;  /* 0x0000000d35367220 */ /* 0x000fe40000400000 */
[----:B0-----:R-:W-:Y:S02]  /*215d0*/  FMUL R2, R44, R38 ;  /* 0x000000262c027220 */ /* 0x001fe40000400000 */
[----:B------:R-:W3:Y:S04]  /*215e0*/  LDL.LU R38, [R1+0xb60] ;  /* 0x000b600001267983 */ /* 0x000ee80000300800 */
[----:B------:R0:W-:Y:S01]  /*215f0*/  STL [R1+0x28], R0 ;  /* 0x0000280001007387 */ /* 0x0001e20000100800 */
[----:B------:R-:W-:-:S02]  /*21600*/  IMAD.MOV.U32 R13, RZ, RZ, R53 ;  /* 0x000000ffff0d7224 */ /* 0x000fc400078e0035 */
[C---:B0-----:R-:W-:Y:S02]  /*21610*/  FMUL R0, R44.reuse, R39 ;  /* 0x000000272c007220 */ /* 0x041fe40000400000 */
[----:B------:R-:W3:Y:S04]  /*21620*/  LDL.LU R39, [R1+0xb5c] ;  /* 0x000b5c0001277983 */ /* 0x000ee80000300800 */
[----:B------:R0:W-:Y:S04]  /*21630*/  STL [R1+0x24], R2 ;  /* 0x0000240201007387 */ /* 0x0001e80000100800 */
[----:B------:R-:W3:Y:S01]  /*21640*/  LDL.LU R40, [R1+0xb58] ;  /* 0x000b580001287983 */ /* 0x000ee20000300800 */
[----:B------:R-:W-:-:S03]  /*21650*/  FMUL R60, R44, R43 ;  /* 0x0000002b2c3c7220 */ /* 0x000fc60000400000 */
[----:B------:R1:W-:Y:S01]  /*21660*/  STL [R1+0x20], R0 ;  /* 0x0000200001007387 */ /* 0x0003e20000100800 */
[----:B0-----:R-:W-:-:S03]  /*21670*/  FMUL R2, R44, R41 ;  /* 0x000000292c027220 */ /* 0x001fc60000400000 */
[----:B------:R-:W3:Y:S01]  /*21680*/  LDL.LU R41, [R1+0xb54] ;  /* 0x000b540001297983 */ /* 0x000ee20000300800 */
[C---:B------:R-:W-:Y:S01]  /*21690*/  FMUL R11, R13.reuse, R11 ;  /* 0x0000000b0d0b7220 */ /* 0x040fe20000400000 */
[----:B------:R0:W0:Y:S01]  /*216a0*/  MUFU.RCP R52, R45 ;  /* 0x0000002d00347308 */ /* 0x0000220000001000 */
[----:B-1----:R-:W-:Y:S02]  /*216b0*/  FMUL R0, R44, R42 ;  /* 0x0000002a2c007220 */ /* 0x002fe40000400000 */
[----:B------:R-:W3:Y:S01]  /*216c0*/  LDL.LU R42, [R1+0xb50] ;  /* 0x000b5000012a7983 */ /* 0x000ee20000300800 */
[----:B------:R-:W-:-:S03]  /*216d0*/  FMUL R53, R13, R6 ;  /* 0x000000060d357220 */ /* 0x000fc60000400000 */
[----:B------:R-:W3:Y:S04]  /*216e0*/  LDL.LU R43, [R1+0xb4c] ;  /* 0x000b4c00012b7983 */ /* 0x000ee80000300800 */
[----:B------:R-:W3:Y:S04]  /*216f0*/  LDL.LU R44, [R1+0xb48] ;  /* 0x000b4800012c7983 */ /* 0x000ee80000300800 */
[----:B0-----:R-:W3:Y:S04]  /*21700*/  LDL.LU R45, [R1+0xb44] ;  /* 0x000b4400012d7983 */ /* 0x001ee80000300800 */
[----:B------:R0:W-:Y:S04]  /*21710*/  STL [R1+0x10], R54 ;  /* 0x0000103601007387 */ /* 0x0001e80000100800 */
[----:B------:R1:W-:Y:S01]  /*21720*/  STL [R1+0x8], R11 ;  /* 0x0000080b01007387 */ /* 0x0003e20000100800 */
[----:B--2---:R-:W-:-:S04]  /*21730*/  @!P6 FMUL R61, R61, 16777216 ;  /* 0x4b8000003d3de820 */ /* 0x004fc80000400000 */
[----:B------:R2:W0:Y:S02]  /*21740*/  MUFU.RCP R6, R61 ;  /* 0x0000003d00067308 */ /* 0x0004240000001000 */
[----:B--2---:R-:W2:Y:S01]  /*21750*/  LDL.LU R61, [R1+0xb40] ;  /* 0x000b4000013d7983 */ /* 0x004ea20000300800 */
[C---:B------:R-:W-:Y:S02]  /*21760*/  FMUL R58, R13.reuse, R7 ;  /* 0x000000070d3a7220 */ /* 0x040fe40000400000 */
[----:B------:R-:W-:Y:S02]  /*21770*/  FMUL R7, R13, R4 ;  /* 0x000000040d077220 */ /* 0x000fe40000400000 */
[C---:B------:R-:W-:Y:S02]  /*21780*/  FMUL R4, R52.reuse, R20 ;  /* 0x0000001434047220 */ /* 0x040fe40000400000 */
[C---:B------:R-:W-:Y:S02]  /*21790*/  FMUL R18, R52.reuse, R18 ;  /* 0x0000001234127220 */ /* 0x040fe40000400000 */
[----:B------:R-:W-:-:S03]  /*217a0*/  FMUL R20, R52, R17 ;  /* 0x0000001134147220 */ /* 0x000fc60000400000 */
[----:B------:R-:W-:Y:S02]  /*217b0*/  F2FP.PACK_AB R17, R4, R18 ;  /* 0x000000120411723e */ /* 0x000fe400000000ff */
[----:B------:R-:W0:Y:S01]  /*217c0*/  S2R R4, SR_TID.X ;  /* 0x0000000000047919 */ /* 0x000e220000002100 */
[C---:B------:R-:W-:Y:S02]  /*217d0*/  FMUL R56, R13.reuse, R10 ;  /* 0x0000000a0d387220 */ /* 0x040fe40000400000 */
[C---:B------:R-:W-:Y:S02]  /*217e0*/  FMUL R21, R52.reuse, R21 ;  /* 0x0000001534157220 */ /* 0x040fe40000400000 */
[C---:B------:R-:W-:Y:S02]  /*217f0*/  FMUL R19, R52.reuse, R19 ;  /* 0x0000001334137220 */ /* 0x040fe40000400000 */
[----:B------:R-:W-:Y:S02]  /*21800*/  FMUL R55, R13, R5 ;  /* 0x000000050d377220 */ /* 0x000fe40000400000 */
[----:B------:R-:W-:Y:S01]  /*21810*/  FMUL R5, R52, R15 ;  /* 0x0000000f34057220 */ /* 0x000fe20000400000 */
[----:B------:R-:W-:Y:S01]  /*21820*/  F2FP.PACK_AB R21, R21, R19 ;  /* 0x000000131515723e */ /* 0x000fe200000000ff */
[----:B----4-:R-:W-:-:S02]  /*21830*/  @!P6 FMUL R31, R31, 16777216 ;  /* 0x4b8000001f1fe820 */ /* 0x010fc40000400000 */
[----:B---3--:R-:W-:Y:S02]  /*21840*/  @!P6 FMUL R30, R30, 16777216 ;  /* 0x4b8000001e1ee820 */ /* 0x008fe40000400000 */
[C---:B------:R-:W-:Y:S02]  /*21850*/  FMUL R29, R52.reuse, R29 ;  /* 0x0000001d341d7220 */ /* 0x040fe40000400000 */
[C---:B------:R-:W-:Y:S02]  /*21860*/  FMUL R28, R52.reuse, R28 ;  /* 0x0000001c341c7220 */ /* 0x040fe40000400000 */
[C---:B------:R-:W-:Y:S02]  /*21870*/  FMUL R27, R52.reuse, R27 ;  /* 0x0000001b341b7220 */ /* 0x040fe40000400000 */
[C---:B------:R-:W-:Y:S02]  /*21880*/  FMUL R26, R52.reuse, R26 ;  /* 0x0000001a341a7220 */ /* 0x040fe40000400000 */
[----:B------:R-:W-:-:S02]  /*21890*/  FMUL R25, R52, R25 ;  /* 0x0000001934197220 */ /* 0x000fc40000400000 */
[----:B------:R-:W-:Y:S02]  /*218a0*/  FMUL R24, R52, R24 ;  /* 0x0000001834187220 */ /* 0x000fe40000400000 */
[----:B------:R-:W-:Y:S02]  /*218b0*/  @!P6 FMUL R32, R32, 16777216 ;  /* 0x4b8000002020e820 */ /* 0x000fe40000400000 */
[C---:B------:R-:W-:Y:S02]  /*218c0*/  FMUL R23, R52.reuse, R23 ;  /* 0x0000001734177220 */ /* 0x040fe40000400000 */
[----:B------:R-:W-:Y:S02]  /*218d0*/  @!P6 FMUL R33, R33, 16777216 ;  /* 0x4b8000002121e820 */ /* 0x000fe40000400000 */
[C---:B------:R-:W-:Y:S02]  /*218e0*/  FMUL R22, R52.reuse, R22 ;  /* 0x0000001634167220 */ /* 0x040fe40000400000 */
[----:B------:R-:W-:-:S02]  /*218f0*/  FMUL R16, R52, R16 ;  /* 0x0000001034107220 */ /* 0x000fc40000400000 */
[----:B------:R-:W-:Y:S02]  /*21900*/  FMUL R52, R52, R14 ;  /* 0x0000000e34347220 */ /* 0x000fe40000400000 */
[C---:B------:R-:W-:Y:S02]  /*21910*/  FMUL R57, R13.reuse, R12 ;  /* 0x0000000c0d397220 */ /* 0x040fe40000400000 */
[----:B------:R-:W-:Y:S02]  /*21920*/  FMUL R59, R13, R9 ;  /* 0x000000090d3b7220 */ /* 0x000fe40000400000 */
[----:B------:R-:W-:Y:S02]  /*21930*/  @!P6 FMUL R34, R34, 16777216 ;  /* 0x4b8000002222e820 */ /* 0x000fe40000400000 */
[----:B------:R-:W-:Y:S02]  /*21940*/  @!P6 FMUL R35, R35, 16777216 ;  /* 0x4b8000002323e820 */ /* 0x000fe40000400000 */
[----:B0-----:R-:W-:-:S02]  /*21950*/  FMUL R54, R13, R8 ;  /* 0x000000080d367220 */ /* 0x001fc40000400000 */
[C---:B------:R-:W-:Y:S02]  /*21960*/  FMUL R46, R13.reuse, R46 ;  /* 0x0000002e0d2e7220 */ /* 0x040fe40000400000 */
[----:B------:R-:W-:Y:S02]  /*21970*/  @!P6 FMUL R36, R36, 16777216 ;  /* 0x4b8000002424e820 */ /* 0x000fe40000400000 */
[C---:B------:R-:W-:Y:S02]  /*21980*/  FMUL R47, R13.reuse, R47 ;  /* 0x0000002f0d2f7220 */ /* 0x040fe40000400000 */
[C---:B------:R-:W-:Y:S02]  /*21990*/  FMUL R48, R13.reuse, R48 ;  /* 0x000000300d307220 */ /* 0x040fe40000400000 */
[C---:B------:R-:W-:Y:S02]  /*219a0*/  FMUL R49, R13.reuse, R49 ;  /* 0x000000310d317220 */ /* 0x040fe40000400000 */
[----:B------:R-:W-:-:S02]  /*219b0*/  FMUL R50, R13, R50 ;  /* 0x000000320d327220 */ /* 0x000fc40000400000 */
[----:B------:R-:W-:Y:S02]  /*219c0*/  FMUL R51, R13, R51 ;  /* 0x000000330d337220 */ /* 0x000fe40000400000 */
[C---:B------:R-:W-:Y:S02]  /*219d0*/  FMUL R12, R6.reuse, R33 ;  /* 0x00000021060c7220 */ /* 0x040fe40000400000 */
[C---:B------:R-:W-:Y:S02]  /*219e0*/  FMUL R8, R6.reuse, R32 ;  /* 0x0000002006087220 */ /* 0x040fe40000400000 */
[C---:B------:R-:W-:Y:S02]  /*219f0*/  FMUL R30, R6.reuse, R30 ;  /* 0x0000001e061e7220 */ /* 0x040fe40000400000 */
[C---:B------:R-:W-:Y:S02]  /*21a00*/  FMUL R31, R6.reuse, R31 ;  /* 0x0000001f061f7220 */ /* 0x040fe40000400000 */
[----:B------:R-:W-:-:S02]  /*21a10*/  FMUL R9, R6, R36 ;  /* 0x0000002406097220 */ /* 0x000fc40000400000 */
[----:B------:R-:W-:Y:S01]  /*21a20*/  FMUL R35, R6, R35 ;  /* 0x0000002306237220 */ /* 0x000fe20000400000 */
[----:B------:R-:W-:Y:S02]  /*21a30*/  F2FP.PACK_AB R8, R8, R30 ;  /* 0x0000001e0808723e */ /* 0x000fe400000000ff */
[----:B------:R-:W-:Y:S02]  /*21a40*/  F2FP.PACK_AB R12, R12, R31 ;  /* 0x0000001f0c0c723e */ /* 0x000fe400000000ff */
[----:B------:R-:W-:Y:S02]  /*21a50*/  F2FP.PACK_AB R16, R16, R52 ;  /* 0x000000341010723e */ /* 0x000fe400000000ff */
[----:B------:R-:W-:Y:S01]  /*21a60*/  F2FP.PACK_AB R20, R20, R5 ;  /* 0x000000051414723e */ /* 0x000fe200000000ff */
[----:B------:R-:W-:-:S04]  /*21a70*/  @!P6 FMUL R38, R38, 16777216 ;  /* 0x4b8000002626e820 */ /* 0x000fc80000400000 */
[----:B------:R-:W-:Y:S02]  /*21a80*/  FMUL R38, R6, R38 ;  /* 0x0000002606267220 */ /* 0x000fe40000400000 */
[----:B------:R-:W-:Y:S02]  /*21a90*/  @!P6 FMUL R37, R37, 16777216 ;  /* 0x4b8000002525e820 */ /* 0x000fe40000400000 */
[----:B------:R-:W-:-:S04]  /*21aa0*/  @!P6 FMUL R40, R40, 16777216 ;  /* 0x4b8000002828e820 */ /* 0x000fc80000400000 */
[----:B------:R-:W-:-:S05]  /*21ab0*/  FMUL R10, R6, R40 ;  /* 0x00000028060a7220 */ /* 0x000fca0000400000 */
[----:B------:R-:W-:Y:S02]  /*21ac0*/  F2FP.PACK_AB R10, R10, R38 ;  /* 0x000000260a0a723e */ /* 0x000fe400000000ff */
[----:B------:R-:W-:Y:S01]  /*21ad0*/  SHF.L.U32 R38, R4, 0x5, RZ ;  /* 0x0000000504267819 */ /* 0x000fe200000006ff */
[----:B------:R-:W-:Y:S02]  /*21ae0*/  @!P6 FMUL R41, R41, 16777216 ;  /* 0x4b8000002929e820 */ /* 0x000fe40000400000 */
[----:B------:R-:W-:Y:S02]  /*21af0*/  @!P6 FMUL R39, R39, 16777216 ;  /* 0x4b8000002727e820 */ /* 0x000fe40000400000 */
[----:B------:R-:W-:Y:S02]  /*21b00*/  @!P6 FMUL R42, R42, 16777216 ;  /* 0x4b8000002a2ae820 */ /* 0x000fe40000400000 */
[----:B------:R-:W-:Y:S02]  /*21b10*/  @!P6 FMUL R43, R43, 16777216 ;  /* 0x4b8000002b2be820 */ /* 0x000fe40000400000 */
[----:B------:R-:W-:-:S02]  /*21b20*/  @!P6 FMUL R44, R44, 16777216 ;  /* 0x4b8000002c2ce820 */ /* 0x000fc40000400000 */
[----:B------:R-:W-:Y:S02]  /*21b30*/  @!P6 FMUL R45, R45, 16777216 ;  /* 0x4b8000002d2de820 */ /* 0x000fe40000400000 */
[C---:B-1----:R-:W-:Y:S02]  /*21b40*/  FMUL R11, R6.reuse, R44 ;  /* 0x0000002c060b7220 */ /* 0x042fe40000400000 */
[C---:B------:R-:W-:Y:S02]  /*21b50*/  FMUL R15, R6.reuse, R45 ;  /* 0x0000002d060f7220 */ /* 0x040fe40000400000 */
[----:B------:R-:W3:Y:S01]  /*21b60*/  LDL.LU R45, [R1+0x60] ;  /* 0x00006000012d7983 */ /* 0x000ee20000300800 */
[C---:B------:R-:W-:Y:S02]  /*21b70*/  FMUL R14, R6.reuse, R41 ;  /* 0x00000029060e7220 */ /* 0x040fe40000400000 */
[C---:B------:R-:W-:Y:S01]  /*21b80*/  FMUL R43, R6.reuse, R43 ;  /* 0x0000002b062b7220 */ /* 0x040fe20000400000 */
[----:B------:R-:W4:Y:S01]  /*21b90*/  LDL.LU R44, [R1+0x44] ;  /* 0x00004400012c7983 */ /* 0x000f220000300800 */
[----:B------:R-:W-:-:S02]  /*21ba0*/  FMUL R42, R6, R42 ;  /* 0x0000002a062a7220 */ /* 0x000fc40000400000 */
[C---:B------:R-:W-:Y:S01]  /*21bb0*/  FMUL R39, R6.reuse, R39 ;  /* 0x0000002706277220 */ /* 0x040fe20000400000 */
[----:B------:R-:W4:Y:S01]  /*21bc0*/  LDL.LU R41, [R1+0x4c] ;  /* 0x00004c0001297983 */ /* 0x000f220000300800 */
[C---:B------:R-:W-:Y:S02]  /*21bd0*/  FMUL R13, R6.reuse, R37 ;  /* 0x00000025060d7220 */ /* 0x040fe40000400000 */
[----:B------:R-:W-:Y:S01]  /*21be0*/  FMUL R6, R6, R34 ;  /* 0x0000002206067220 */ /* 0x000fe20000400000 */
[----:B------:R-:W3:Y:S04]  /*21bf0*/  LDL.LU R40, [R1+0x40] ;  /* 0x0000400001287983 */ /* 0x000ee80000300800 */
[----:B------:R-:W3:Y:S01]  /*21c00*/  LDL.LU R37, [R1+0x48] ;  /* 0x0000480001257983 */ /* 0x000ee20000300800 */
[----:B------:R-:W-:-:S03]  /*21c10*/  F2FP.PACK_AB R9, R9, R6 ;  /* 0x000000060909723e */ /* 0x000fc600000000ff */
[----:B------:R-:W3:Y:S01]  /*21c20*/  LDL.LU R33, [R1+0x8] ;  /* 0x0000080001217983 */ /* 0x000ee20000300800 */
[----:B------:R-:W-:-:S03]  /*21c30*/  F2FP.PACK_AB R11, R11, R42 ;  /* 0x0000002a0b0b723e */ /* 0x000fc600000000ff */
[----:B------:R-:W3:Y:S01]  /*21c40*/  LDL.LU R32, [R1+0x10] ;  /* 0x0000100001207983 */ /* 0x000ee20000300800 */
[----:B------:R-:W-:-:S03]  /*21c50*/  F2FP.PACK_AB R13, R13, R35 ;  /* 0x000000230d0d723e */ /* 0x000fc600000000ff */
[----:B------:R-:W3:Y:S01]  /*21c60*/  LDL.LU R36, [R1+0x34] ;  /* 0x0000340001247983 */ /* 0x000ee20000300800 */
[----:B------:R-:W-:Y:S02]  /*21c70*/  F2FP.PACK_AB R14, R14, R39 ;  /* 0x000000270e0e723e */ /* 0x000fe400000000ff */
[----:B------:R-:W-:Y:S01]  /*21c80*/  F2FP.PACK_AB R15, R15, R43 ;  /* 0x0000002b0f0f723e */ /* 0x000fe200000000ff */
[----:B------:R-:W3:Y:S04]  /*21c90*/  LDL.LU R34, [R1+0x3c] ;  /* 0x00003c0001227983 */ /* 0x000ee80000300800 */
[----:B------:R-:W3:Y:S04]  /*21ca0*/  LDL.LU R30, [R1+0x24] ;  /* 0x00002400011e7983 */ /* 0x000ee80000300800 */
[----:B------:R-:W3:Y:S04]  /*21cb0*/  LDL.LU R31, [R1+0x30] ;  /* 0x00003000011f7983 */ /* 0x000ee80000300800 */
[----:B------:R-:W3:Y:S04]  /*21cc0*/  LDL.LU R52, [R1+0x38] ;  /* 0x0000380001347983 */ /* 0x000ee80000300800 */
[----:B------:R-:W3:Y:S04]  /*21cd0*/  LDL.LU R5, [R1+0x2c] ;  /* 0x00002c0001057983 */ /* 0x000ee80000300800 */
[----:B------:R-:W3:Y:S04]  /*21ce0*/  LDL.LU R6, [R1+0x20] ;  /* 0x0000200001067983 */ /* 0x000ee80000300800 */
[----:B------:R-:W3:Y:S01]  /*21cf0*/  LDL.LU R35, [R1+0x28] ;  /* 0x0000280001237983 */ /* 0x000ee20000300800 */
[C---:B--2---:R-:W-:Y:S01]  /*21d00*/  SHF.L.U32 R4, R61.reuse, 0x7, RZ ;  /* 0x000000073d047819 */ /* 0x044fe200000006ff */
[----:B------:R-:W-:-:S03]  /*21d10*/  IMAD.SHL.U32 R19, R61, 0x4, RZ ;  /* 0x000000043d137824 */ /* 0x000fc600078e00ff */
[----:B------:R-:W-:-:S04]  /*21d20*/  LOP3.LUT R4, R4, 0x7000, RZ, 0xc0, !PT ;  /* 0x0000700004047812 */ /* 0x000fc800078ec0ff */
[----:B------:R-:W-:Y:S02]  /*21d30*/  LOP3.LUT R4, R4, 0x60, R38, 0xf8, !PT ;  /* 0x0000006004047812 */ /* 0x000fe400078ef826 */
[----:B------:R-:W-:Y:S02]  /*21d40*/  LOP3.LUT R38, R61, 0x18, RZ, 0xc0, !PT ;  /* 0x000000183d267812 */ /* 0x000fe400078ec0ff */
[----:B------:R-:W-:-:S05]  /*21d50*/  LOP3.LUT R4, R4, 0x70, R19, 0x78, !PT ;  /* 0x0000007004047812 */ /* 0x000fca00078e7813 */
[----:B------:R-:W-:-:S05]  /*21d60*/  IMAD R4, R38, 0x1000, R4 ;  /* 0x0000100026047824 */ /* 0x000fca00078e0204 */
[----:B------:R0:W-:Y:S04]  /*21d70*/  STS.128 [R4], R8 ;  /* 0x0000000804007388 */ /* 0x0001e80000000c00 */
[----:B------:R1:W-:Y:S01]  /*21d80*/  STS.128 [R4+0x800], R12 ;  /* 0x0008000c04007388 */ /* 0x0003e20000000c00 */
[----:B0-----:R-:W-:-:S03]  /*21d90*/  F2FP.PACK_AB R8, R2, R60 ;  /* 0x0000003c0208723e */ /* 0x001fc600000000ff */
[----:B------:R-:W3:Y:S01]  /*21da0*/  LDL.LU R2, [R1+0xb3c] ;  /* 0x000b3c0001027983 */ /* 0x000ee20000300800 */
[----:B-1----:R-:W-:-:S03]  /*21db0*/  F2FP.PACK_AB R12, R3, R0 ;  /* 0x00000000030c723e */ /* 0x002fc600000000ff */
[----:B------:R-:W2:Y:S04]  /*21dc0*/  LDL.LU R3, [R1+0xb38] ;  /* 0x000b380001037983 */ /* 0x000ea80000300800 */
[----:B------:R-:W2:Y:S01]  /*21dd0*/  LDL.LU R0, [R1+0xb34] ;  /* 0x000b340001007983 */ /* 0x000ea20000300800 */
[----:B------:R-:W-:Y:S02]  /*21de0*/  F2FP.PACK_AB R18, R24, R22 ;  /* 0x000000161812723e */ /* 0x000fe400000000ff */
[----:B------:R-:W-:Y:S02]  /*21df0*/  F2FP.PACK_AB R22, R25, R23 ;  /* 0x000000171916723e */ /* 0x000fe400000000ff */
[----:B------:R-:W-:Y:S02]  /*21e00*/  F2FP.PACK_AB R19, R28, R26 ;  /* 0x0000001a1c13723e */ /* 0x000fe400000000ff */
[----:B------:R-:W-:-:S02]  /*21e10*/  F2FP.PACK_AB R23, R29, R27 ;  /* 0x0000001b1d17723e */ /* 0x000fc400000000ff */
[----:B------:R-:W-:Y:S01]  /*21e20*/  F2FP.PACK_AB R24, R49, R51 ;  /* 0x000000333118723e */ /* 0x000fe200000000ff */
[----:B------:R3:W-:Y:S01]  /*21e30*/  STS.128 [R4+0x80], R16 ;  /* 0x0000801004007388 */ /* 0x0007e20000000c00 */
[----:B------:R-:W-:Y:S02]  /*21e40*/  F2FP.PACK_AB R25, R7, R47 ;  /* 0x0000002f0719723e */ /* 0x000fe400000000ff */
[----:B------:R-:W-:Y:S02]  /*21e50*/  F2FP.PACK_AB R26, R54, R53 ;  /* 0x00000035361a723e */ /* 0x000fe400000000ff */
[----:B------:R-:W-:Y:S01]  /*21e60*/  F2FP.PACK_AB R27, R57, R56 ;  /* 0x00000038391b723e */ /* 0x000fe200000000ff */
[----:B------:R2:W-:Y:S04]  /*21e70*/  STS.128 [R4+0x880], R20 ;  /* 0x0008801404007388 */ /* 0x0005e80000000c00 */
[----:B------:R0:W-:Y:S01]  /*21e80*/  STS.128 [R4+0x100], R24 ;  /* 0x0001001804007388 */ /* 0x0001e20000000c00 */
[----:B----4-:R-:W-:-:S02]  /*21e90*/  F2FP.PACK_AB R15, R41, R44 ;  /* 0x0000002c290f723e */ /* 0x010fc400000000ff */
[----:B---3--:R-:W-:Y:S02]  /*21ea0*/  F2FP.PACK_AB R16, R45, R2 ;  /* 0x000000022d10723e */ /* 0x008fe400000000ff */
[----:B------:R-:W3:Y:S01]  /*21eb0*/  LDL.LU R2, [R1+0xb30] ;  /* 0x000b300001027983 */ /* 0x000ee20000300800 */
[----:B--2---:R-:W-:-:S03]  /*21ec0*/  F2FP.PACK_AB R20, R0, R3 ;  /* 0x000000030014723e */ /* 0x004fc600000000ff */
[----:B------:R-:W2:Y:S04]  /*21ed0*/  LDL.LU R0, [R1+0xb2c] ;  /* 0x000b2c0001007983 */ /* 0x000ea80000300800 */
[----:B------:R-:W2:Y:S04]  /*21ee0*/  LDL.LU R3, [R1+0xb28] ;  /* 0x000b280001037983 */ /* 0x000ea80000300800 */
[----:B0-----:R-:W4:Y:S04]  /*21ef0*/  LDL.LU R24, [R1+0x70] ;  /* 0x0000700001187983 */ /* 0x001f280000300800 */
[----:B------:R-:W4:Y:S04]  /*21f00*/  LDL.LU R17, [R1+0x68] ;  /* 0x0000680001117983 */ /* 0x000f280000300800 */
[----:B------:R-:W2:Y:S04]  /*21f10*/  LDL.LU R25, [R1+0x74] ;  /* 0x0000740001197983 */ /* 0x000ea80000300800 */
[----:B------:R-:W2:Y:S04]  /*21f20*/  LDL.LU R21, [R1+0x6c] ;  /* 0x00006c0001157983 */ /* 0x000ea80000300800 */
[----:B------:R-:W2:Y:S04]  /*21f30*/  LDL.LU R22, [R1+0x84] ;  /* 0x0000840001167983 */ /* 0x000ea80000300800 */
[----:B------:R-:W2:Y:S04]  /*21f40*/  LDL.LU R18, [R1+0x78] ;  /* 0x0000780001127983 */ /* 0x000ea80000300800 */
[----:B------:R-:W3:Y:S04]  /*21f50*/  LDL.LU R23, [R1+0x88] ;  /* 0x0000880001177983 */ /* 0x000ee80000300800 */
[----:B------:R-:W3:Y:S04]  /*21f60*/  LDL.LU R19, [R1+0x7c] ;  /* 0x00007c0001137983 */ /* 0x000ee80000300800 */
[----:B------:R-:W4:Y:S01]  /*21f70*/  LDL.LU R41, [R1+0x94] ;  /* 0x0000940001297983 */ /* 0x000f220000300800 */
[----:B------:R-:W-:-:S03]  /*21f80*/  F2FP.PACK_AB R10, R52, R31 ;  /* 0x0000001f340a723e */ /* 0x000fc600000000ff */
[----:B------:R-:W4:Y:S01]  /*21f90*/  LDL.LU R26, [R1+0xa4] ;  /* 0x0000a400011a7983 */ /* 0x000f220000300800 */
[----:B------:R-:W-:-:S03]  /*21fa0*/  F2FP.PACK_AB R31, R32, R33 ;  /* 0x00000021201f723e */ /* 0x000fc600000000ff */
[----:B------:R-:W4:Y:S04]  /*21fb0*/  LDL.LU R43, [R1+0x9c] ;  /* 0x00009c00012b7983 */ /* 0x000f280000300800 */
[----:B------:R-:W4:Y:S04]  /*21fc0*/  LDL.LU R27, [R1+0xb0] ;  /* 0x0000b000011b7983 */ /* 0x000f280000300800 */
[----:B------:R-:W4:Y:S01]  /*21fd0*/  LDL.LU R32, [R1+0xa0] ;  /* 0x0000a00001207983 */ /* 0x000f220000300800 */
[----:B------:R-:W-:-:S03]  /*21fe0*/  F2FP.PACK_AB R14, R34, R36 ;  /* 0x00000024220e723e */ /* 0x000fc600000000ff */
[----:B------:R-:W4:Y:S04]  /*21ff0*/  LDL.LU R56, [R1+0xbc] ;  /* 0x0000bc0001387983 */ /* 0x000f280000300800 */
[----:B------:R-:W4:Y:S04]  /*22000*/  LDL.LU R57, [R1+0xb4] ;  /* 0x0000b40001397983 */ /* 0x000f280000300800 */
[----:B------:R-:W4:Y:S04]  /*22010*/  LDL.LU R53, [R1+0xc0] ;  /* 0x0000c00001357983 */ /* 0x000f280000300800 */
        /* <DEDUP_REMOVED lines=21> */
[----:B------:R-:W4:Y:S01]  /*22170*/  LDL.LU R40, [R1+0x104] ;  /* 0x0001040001287983 */ /* 0x000f220000300800 */
[----:B--2---:R-:W-:-:S02]  /*22180*/  F2FP.PACK_AB R18, R22, R18 ;  /* 0x000000121612723e */ /* 0x004fc400000000ff */
[----:B---3--:R-:W-:Y:S02]  /*22190*/  F2FP.PACK_AB R22, R23, R19 ;  /* 0x000000131716723e */ /* 0x008fe400000000ff */
[----:B------:R-:W-:Y:S02]  /*221a0*/  F2FP.PACK_AB R23, R3, R0 ;  /* 0x000000000317723e */ /* 0x000fe400000000ff */
[----:B----4-:R-:W-:Y:S02]  /*221b0*/  F2FP.PACK_AB R19, R41, R2 ;  /* 0x000000022913723e */ /* 0x010fe400000000ff */
[----:B------:R-:W2:Y:S04]  /*221c0*/  LDL.LU R2, [R1+0xb24] ;  /* 0x000b240001027983 */ /* 0x000ea80000300800 */
[----:B------:R-:W3:Y:S04]  /*221d0*/  LDL.LU R3, [R1+0xb20] ;  /* 0x000b200001037983 */ /* 0x000ee80000300800 */
[----:B------:R-:W3:Y:S01]  /*221e0*/  LDL.LU R0, [R1+0xb1c] ;  /* 0x000b1c0001007983 */ /* 0x000ee20000300800 */
[----:B------:R-:W-:-:S02]  /*221f0*/  F2FP.PACK_AB R17, R24, R17 ;  /* 0x000000111811723e */ /* 0x000fc400000000ff */
[----:B------:R-:W-:Y:S01]  /*22200*/  F2FP.PACK_AB R24, R26, R43 ;  /* 0x0000002b1a18723e */ /* 0x000fe200000000ff */
[----:B------:R-:W4:Y:S01]  /*22210*/  LDL.LU R41, [R1+0x188] ;  /* 0x0001880001297983 */ /* 0x000f220000300800 */
[----:B------:R-:W-:-:S03]  /*22220*/  F2FP.PACK_AB R32, R27, R32 ;  /* 0x000000201b20723e */ /* 0x000fc600000000ff */
[----:B------:R-:W4:Y:S01]  /*22230*/  LDL R43, [R1+0x550] ;  /* 0x00055000012b7983 */ /* 0x000f220000100800 */
[----:B------:R-:W-:Y:S02]  /*22240*/  F2FP.PACK_AB R26, R34, R44 ;  /* 0x0000002c221a723e */ /* 0x000fe400000000ff */
[----:B--2---:R-:W-:Y:S02]  /*22250*/  F2FP.PACK_AB R34, R45, R2 ;  /* 0x000000022d22723e */ /* 0x004fe400000000ff */
[----:B------:R-:W2:Y:S01]  /*22260*/  LDL.LU R2, [R1+0xb18] ;  /* 0x000b180001027983 */ /* 0x000ea20000300800 */
[----:B---3--:R-:W-:-:S03]  /*22270*/  F2FP.PACK_AB R27, R0, R3 ;  /* 0x00000003001b723e */ /* 0x008fc600000000ff */
[----:B------:R-:W3:Y:S04]  /*22280*/  LDL.LU R0, [R1+0xb14] ;  /* 0x000b140001007983 */ /* 0x000ee80000300800 */
[----:B------:R-:W2:Y:S01]  /*22290*/  LDL.LU R3, [R1+0xb10] ;  /* 0x000b100001037983 */ /* 0x000ea20000300800 */
[----:B------:R-:W-:-:S03]  /*222a0*/  F2FP.PACK_AB R29, R55, R46 ;  /* 0x0000002e371d723e */ /* 0x000fc600000000ff */
[----:B------:R-:W4:Y:S04]  /*222b0*/  LDL.LU R44, [R1+0x124] ;  /* 0x00012400012c7983 */ /* 0x000f280000300800 */
[----:B------:R3:W-:Y:S04]  /*222c0*/  STS.128 [R4+0x200], R16 ;  /* 0x0002001004007388 */ /* 0x0007e80000000c00 */
[----:B------:R-:W4:Y:S04]  /*222d0*/  LDL.LU R45, [R1+0x118] ;  /* 0x00011800012d7983 */ /* 0x000f280000300800 */
[----:B------:R-:W4:Y:S04]  /*222e0*/  LDL.LU R46, [R1+0x1bc] ;  /* 0x0001bc00012e7983 */ /* 0x000f280000300800 */
[----:B------:R2:W-:Y:S01]  /*222f0*/  STS.128 [R4+0x980], R12 ;  /* 0x0009800c04007388 */ /* 0x0005e20000000c00 */
[----:B---3--:R-:W-:-:S03]  /*22300*/  F2FP.PACK_AB R17, R36, R0 ;  /* 0x000000002411723e */ /* 0x008fc600000000ff */
[----:B------:R-:W4:Y:S01]  /*22310*/  LDL.LU R0, [R1+0xb0c] ;  /* 0x000b0c0001007983 */ /* 0x000f220000300800 */
[----:B--2---:R-:W-:-:S03]  /*22320*/  F2FP.PACK_AB R14, R3, R2 ;  /* 0x00000002030e723e */ /* 0x004fc600000000ff */
[----:B------:R-:W2:Y:S04]  /*22330*/  LDL.LU R3, [R1+0xb08] ;  /* 0x000b080001037983 */ /* 0x000ea80000300800 */
[----:B------:R-:W2:Y:S01]  /*22340*/  LDL.LU R2, [R1+0xb04] ;  /* 0x000b040001027983 */ /* 0x000ea20000300800 */
[----:B------:R-:W-:-:S03]  /*22350*/  F2FP.PACK_AB R28, R48, R50 ;  /* 0x00000032301c723e */ /* 0x000fc600000000ff */
[----:B------:R-:W3:Y:S01]  /*22360*/  LDL.LU R55, [R1+0x18c] ;  /* 0x00018c0001377983 */ /* 0x000ee20000300800 */
[----:B------:R-:W-:-:S03]  /*22370*/  F2FP.PACK_AB R16, R42, R39 ;  /* 0x000000272a10723e */ /* 0x000fc600000000ff */
[----:B------:R-:W3:Y:S01]  /*22380*/  LDL.LU R60, [R1+0x184] ;  /* 0x00018400013c7983 */ /* 0x000ee20000300800 */
[----:B------:R-:W-:-:S03]  /*22390*/  F2FP.PACK_AB R13, R5, R52 ;  /* 0x00000034050d723e */ /* 0x000fc600000000ff */
[----:B------:R-:W2:Y:S01]  /*223a0*/  LDL.LU R50, [R1+0x1b8] ;  /* 0x0001b80001327983 */ /* 0x000ea20000300800 */
[----:B------:R-:W-:-:S03]  /*223b0*/  F2FP.PACK_AB R21, R25, R21 ;  /* 0x000000151915723e */ /* 0x000fc600000000ff */
[----:B------:R-:W2:Y:S01]  /*223c0*/  LDL.LU R48, [R1+0x1b0] ;  /* 0x0001b00001307983 */ /* 0x000ea20000300800 */
[----:B------:R-:W-:-:S03]  /*223d0*/  F2FP.PACK_AB R25, R56, R57 ;  /* 0x000000393819723e */ /* 0x000fc600000000ff */
[----:B------:R-:W2:Y:S04]  /*223e0*/  LDL.LU R42, [R1+0x1c4] ;  /* 0x0001c400012a7983 */ /* 0x000ea80000300800 */
[----:B------:R-:W2:Y:S01]  /*223f0*/  LDL.LU R52, [R1+0x1c0] ;  /* 0x0001c00001347983 */ /* 0x000ea20000300800 */
[----:B------:R-:W-:-:S03]  /*22400*/  F2FP.PACK_AB R33, R53, R33 ;  /* 0x000000213521723e */ /* 0x000fc600000000ff */
[----:B------:R0:W-:Y:S01]  /*22410*/  STS.128 [R4+0x180], R8 ;  /* 0x0001800804007388 */ /* 0x0001e20000000c00 */
[----:B------:R-:W-:Y:S02]  /*22420*/  F2FP.PACK_AB R35, R54, R35 ;  /* 0x000000233623723e */ /* 0x000fe400000000ff */
[----:B------:R-:W-:Y:S02]  /*22430*/  F2FP.PACK_AB R12, R51, R49 ;  /* 0x00000031330c723e */ /* 0x000fe400000000ff */
[----:B0-----:R-:W-:Y:S02]  /*22440*/  F2FP.PACK_AB R9, R38, R6 ;  /* 0x000000062609723e */ /* 0x001fe400000000ff */
[----:B------:R-:W-:Y:S02]  /*22450*/  F2FP.PACK_AB R8, R47, R7 ;  /* 0x000000072f08723e */ /* 0x000fe400000000ff */
[----:B------:R-:W-:Y:S02]  /*22460*/  F2FP.PACK_AB R10, R37, R40 ;  /* 0x00000028250a723e */ /* 0x000fe400000000ff */
[----:B----4-:R-:W-:-:S02]  /*22470*/  F2FP.PACK_AB R18, R41, R0 ;  /* 0x000000002912723e */ /* 0x010fc400000000ff */
[----:B------:R-:W4:Y:S04]  /*22480*/  LDL.LU R0, [R1+0xb00] ;  /* 0x000b000001007983 */ /* 0x000f280000300800 */
        /* <DEDUP_REMOVED lines=8> */
[----:B------:R-:W3:Y:S01]  /*22510*/  LDL.LU R7, [R1+0x210] ;  /* 0x0002100001077983 */ /* 0x000ee20000300800 */
[----:B--2---:R-:W-:-:S03]  /*22520*/  F2FP.PACK_AB R15, R2, R3 ;  /* 0x00000003020f723e */ /* 0x004fc600000000ff */
[----:B------:R-:W2:Y:S04]  /*22530*/  LDL.LU R51, [R1+0x1f0] ;  /* 0x0001f00001337983 */ /* 0x000ea80000300800 */
[----:B------:R-:W2:Y:S04]  /*22540*/  LDL.LU R36, [R1+0x1e8] ;  /* 0x0001e80001247983 */ /* 0x000ea80000300800 */
[----:B------:R-:W2:Y:S04]  /*22550*/  LDL.LU R37, [R1+0x1f4] ;  /* 0x0001f40001257983 */ /* 0x000ea80000300800 */
[----:B------:R-:W2:Y:S04]  /*22560*/  LDL.LU R40, [R1+0x1ec] ;  /* 0x0001ec0001287983 */ /* 0x000ea80000300800 */
[----:B------:R-:W2:Y:S04]  /*22570*/  LDL.LU R2, [R1+0xafc] ;  /* 0x000afc0001027983 */ /* 0x000ea80000300800 */
[----:B------:R-:W2:Y:S01]  /*22580*/  LDL.LU R3, [R1+0xaf8] ;  /* 0x000af80001037983 */ /* 0x000ea20000300800 */
[----:B------:R-:W-:-:S03]  /*22590*/  F2FP.PACK_AB R11, R44, R45 ;  /* 0x0000002d2c0b723e */ /* 0x000fc600000000ff */
[----:B------:R-:W3:Y:S04]  /*225a0*/  LDL.LU R49, [R1+0x22c] ;  /* 0x00022c0001317983 */ /* 0x000ee80000300800 */
[----:B------:R-:W3:Y:S04]  /*225b0*/  LDL.LU R5, [R1+0x220] ;  /* 0x0002200001057983 */ /* 0x000ee80000300800 */
[----:B------:R-:W3:Y:S04]  /*225c0*/  LDL.LU R41, [R1+0x208] ;  /* 0x0002080001297983 */ /* 0x000ee80000300800 */
[----:B------:R-:W3:Y:S04]  /*225d0*/  LDL.LU R44, [R1+0x23c] ;  /* 0x00023c00012c7983 */ /* 0x000ee80000300800 */
[----:B------:R2:W-:Y:S04]  /*225e0*/  STS.128 [R4+0xa00], R20 ;  /* 0x000a001404007388 */ /* 0x0005e80000000c00 */
[----:B------:R-:W3:Y:S01]  /*225f0*/  LDL.LU R45, [R1+0x234] ;  /* 0x00023400012d7983 */ /* 0x000ee20000300800 */
[----:B----4-:R-:W-:-:S03]  /*22600*/  F2FP.PACK_AB R19, R46, R0 ;  /* 0x000000002e13723e */ /* 0x010fc600000000ff */
[----:B------:R-:W3:Y:S01]  /*22610*/  LDL.LU R0, [R1+0xaf4] ;  /* 0x000af40001007983 */ /* 0x000ee20000300800 */
[----:B--2---:R-:W-:-:S03]  /*22620*/  F2FP.PACK_AB R20, R3, R2 ;  /* 0x000000020314723e */ /* 0x004fc600000000ff */
[----:B------:R-:W2:Y:S04]  /*22630*/  LDL.LU R3, [R1+0xaf0] ;  /* 0x000af00001037983 */ /* 0x000ea80000300800 */
[----:B------:R-:W2:Y:S01]  /*22640*/  LDL.LU R2, [R1+0xaec] ;  /* 0x000aec0001027983 */ /* 0x000ea20000300800 */
[----:B------:R-:W-:-:S03]  /*22650*/  F2FP.PACK_AB R23, R42, R52 ;  /* 0x000000342a17723e */ /* 0x000fc600000000ff */
[----:B------:R3:W-:Y:S04]  /*22660*/  STS.128 [R4+0xb00], R12 ;  /* 0x000b000c04007388 */ /* 0x0007e80000000c00 */
[----:B------:R0:W4:Y:S04]  /*22670*/  LDL R42, [R1+0x5dc] ;  /* 0x0005dc00012a7983 */ /* 0x0001280000100800 */
[----:B------:R-:W4:Y:S04]  /*22680*/  LDL.LU R52, [R1+0x21c] ;  /* 0x00021c0001347983 */ /* 0x000f280000300800 */
[----:B------:R2:W-:Y:S01]  /*22690*/  STS.128 [R4+0x300], R8 ;  /* 0x0003000804007388 */ /* 0x0005e20000000c00 */
[----:B---3--:R-:W-:-:S03]  /*226a0*/  F2FP.PACK_AB R12, R39, R0 ;  /* 0x00000000270c723e */ /* 0x008fc600000000ff */
[----:B------:R-:W3:Y:S01]  /*226b0*/  LDL.LU R0, [R1+0xae8] ;  /* 0x000ae80001007983 */ /* 0x000ee20000300800 */
[----:B--2---:R-:W-:-:S03]  /*226c0*/  F2FP.PACK_AB R9, R2, R3 ;  /* 0x000000030209723e */ /* 0x004fc600000000ff */
[----:B------:R-:W2:Y:S04]  /*226d0*/  LDL.LU R2, [R1+0xae4] ;  /* 0x000ae40001027983 */ /* 0x000ea80000300800 */
[----:B------:R-:W2:Y:S01]  /*226e0*/  LDL.LU R3, [R1+0xae0] ;  /* 0x000ae00001037983 */ /* 0x000ea20000300800 */
[----:B------:R-:W-:-:S03]  /*226f0*/  F2FP.PACK_AB R10, R51, R36 ;  /* 0x00000024330a723e */ /* 0x000fc600000000ff */
[----:B------:R1:W-:Y:S01]  /*22700*/  STS.128 [R4+0x380], R16 ;  /* 0x0003801004007388 */ /* 0x0003e20000000c00 */
[----:B------:R-:W-:-:S03]  /*22710*/  F2FP.PACK_AB R14, R37, R40 ;  /* 0x00000028250e723e */ /* 0x000fc600000000ff */
[----:B------:R-:W4:Y:S01]  /*22720*/  LDL.LU R39, [R1+0x240] ;  /* 0x0002400001277983 */ /* 0x000f220000300800 */
[----:B-1----:R-:W-:-:S03]  /*22730*/  F2FP.PACK_AB R16, R38, R6 ;  /* 0x000000062610723e */ /* 0x002fc600000000ff */
[----:B------:R-:W4:Y:S04]  /*22740*/  LDL.LU R38, [R1+0x238] ;  /* 0x0002380001267983 */ /* 0x000f280000300800 */
[----:B------:R-:W4:Y:S04]  /*22750*/  LDL.LU R6, [R1+0x248] ;  /* 0x0002480001067983 */ /* 0x000f280000300800 */
[----:B------:R-:W4:Y:S04]  /*22760*/  LDL.LU R36, [R1+0x250] ;  /* 0x0002500001247983 */ /* 0x000f280000300800 */
[----:B------:R-:W4:Y:S04]  /*22770*/  LDL.LU R37, [R1+0x258] ;  /* 0x0002580001257983 */ /* 0x000f280000300800 */
[----:B------:R-:W4:Y:S01]  /*22780*/  LDL.LU R40, [R1+0x254] ;  /* 0x0002540001287983 */ /* 0x000f220000300800 */
[----:B---3--:R-:W-:-:S03]  /*22790*/  F2FP.PACK_AB R11, R41, R0 ;  /* 0x00000000290b723e */ /* 0x008fc600000000ff */
[----:B------:R-:W3:Y:S01]  /*227a0*/  LDL.LU R0, [R1+0xadc] ;  /* 0x000adc0001007983 */ /* 0x000ee20000300800 */
[----:B--2---:R-:W-:-:S03]  /*227b0*/  F2FP.PACK_AB R15, R3, R2 ;  /* 0x00000002030f723e */ /* 0x004fc600000000ff */
[----:B------:R-:W2:Y:S04]  /*227c0*/  LDL.LU R3, [R1+0xad8] ;  /* 0x000ad80001037983 */ /* 0x000ea80000300800 */
[----:B------:R-:W2:Y:S01]  /*227d0*/  LDL.LU R2, [R1+0xad4] ;  /* 0x000ad40001027983 */ /* 0x000ea20000300800 */
[----:B------:R-:W-:Y:S02]  /*227e0*/  ISETP.GE.U32.AND P0, PT, R43, 0x7f800000, PT ;  /* 0x7f8000002b00780c */ /* 0x000fe40003f06070 */
[----:B------:R-:W-:Y:S01]  /*227f0*/  F2FP.PACK_AB R18, R49, R5 ;  /* 0x000000053112723e */ /* 0x000fe200000000ff */
[----:B------:R-:W2:Y:S01]  /*22800*/  LDL.LU R51, [R1+0x294] ;  /* 0x0002940001337983 */ /* 0x000ea20000300800 */
[----:B------:R-:W-:-:S03]  /*22810*/  F2FP.PACK_AB R19, R44, R45 ;  /* 0x0000002d2c13723e */ /* 0x000fc600000000ff */
[----:B------:R-:W2:Y:S04]  /*22820*/  LDL.LU R41, [R1+0x280] ;  /* 0x0002800001297983 */ /* 0x000ea80000300800 */
[----:B------:R3:W-:Y:S02]  /*22830*/  STS.128 [R4+0x280], R24 ;  /* 0x0002801804007388 */ /* 0x0007e40000000c00 */
[----:B------:R-:W-:Y:S02]  /*22840*/  @P0 MOV R5, 0x7f800000 ;  /* 0x7f80000000050802 */ /* 0x000fe40000000f00 */
[----:B------:R-:W2:Y:S03]  /*22850*/  LDL.LU R44, [R1+0x2d8] ;  /* 0x0002d800012c7983 */ /* 0x000ea60000300800 */
[----:B----4-:R-:W-:Y:S01]  /*22860*/  @P0 FFMA.FTZ R42, R43, R5, +INF ;  /* 0x7f8000002b2a0423 */ /* 0x010fe20000010005 */
[----:B------:R-:W4:Y:S01]  /*22870*/  LDL.LU R45, [R1+0x298] ;  /* 0x00029800012d7983 */ /* 0x000f220000300800 */
[----:B---3--:R-:W-:-:S03]  /*22880*/  F2FP.PACK_AB R24, R52, R0 ;  /* 0x000000003418723e */ /* 0x008fc600000000ff */
[----:B------:R-:W3:Y:S04]  /*22890*/  LDL.LU R0, [R1+0xad0] ;  /* 0x000ad00001007983 */ /* 0x000ee80000300800 */
[----:B------:R1:W-:Y:S01]  /*228a0*/  @P0 STL [R1+0x5dc], R42 ;  /* 0x0005dc2a01000387 */ /* 0x0003e20000100800 */
[----:B--2---:R-:W-:-:S03]  /*228b0*/  F2FP.PACK_AB R25, R2, R3 ;  /* 0x000000030219723e */ /* 0x004fc600000000ff */
[----:B------:R-:W2:Y:S04]  /*228c0*/  LDL.LU R2, [R1+0xacc] ;  /* 0x000acc0001027983 */ /* 0x000ea80000300800 */
[----:B------:R-:W0:Y:S01]  /*228d0*/  S2R R49, SR_TID.X ;  /* 0x0000000000317919 */ /* 0x000e220000002100 */
[----:B------:R-:W-:Y:S02]  /*228e0*/  F2FP.PACK_AB R17, R47, R7 ;  /* 0x000000072f11723e */ /* 0x000fe400000000ff */
[----:B------:R-:W-:Y:S01]  /*228f0*/  F2FP.PACK_AB R13, R53, R54 ;  /* 0x00000036350d723e */ /* 0x000fe200000000ff */
[----:B------:R-:W4:Y:S01]  /*22900*/  LDL.LU R3, [R1+0xac8] ;  /* 0x000ac80001037983 */ /* 0x000f220000300800 */
[----:B------:R-:W-:-:S03]  /*22910*/  F2FP.PACK_AB R8, R56, R57 ;  /* 0x000000393808723e */ /* 0x000fc600000000ff */
[----:B------:R-:W4:Y:S04]  /*22920*/  LDL.LU R53, [R1+0x284] ;  /* 0x0002840001357983 */ /* 0x000f280000300800 */
[----:B------:R-:W4:Y:S01]  /*22930*/  LDL.LU R47, [R1+0x25c] ;  /* 0x00025c00012f7983 */ /* 0x000f220000300800 */
[----:B0-----:R-:W-:-:S04]  /*22940*/  SHF.R.U32.HI R7, RZ, 0x7, R49 ;  /* 0x00000007ff077819 */ /* 0x001fc80000011631 */
[----:B------:R-:W-:-:S05]  /*22950*/  SGXT.U32 R7, R7, 0x1 ;  /* 0x000000010707781a */ /* 0x000fca0000000000 */
[----:B------:R-:W-:Y:S02]  /*22960*/  IMAD R5, R7, c[0x0][0x1c8], RZ ;  /* 0x0000720007057a24 */ /* 0x000fe400078e02ff */
[----:B------:R-:W4:Y:S01]  /*22970*/  LDL.LU R7, [R1+0x2ec] ;  /* 0x0002ec0001077983 */ /* 0x000f220000300800 */
[----:B------:R-:W-:-:S03]  /*22980*/  F2FP.PACK_AB R26, R39, R38 ;  /* 0x00000026271a723e */ /* 0x000fc600000000ff */
[----:B------:R-:W4:Y:S04]  /*22990*/  LDL.LU R52, [R1+0x2e4] ;  /* 0x0002e40001347983 */ /* 0x000f280000300800 */
[----:B------:R2:W-:Y:S01]  /*229a0*/  STS.128 [R4+0x400], R8 ;  /* 0x0004000804007388 */ /* 0x0005e20000000c00 */
[----:B---3--:R-:W-:-:S03]  /*229b0*/  F2FP.PACK_AB R27, R6, R0 ;  /* 0x00000000061b723e */ /* 0x008fc600000000ff */
[----:B------:R-:W3:Y:S04]  /*229c0*/  LDL.LU R0, [R1+0xac4] ;  /* 0x000ac40001007983 */ /* 0x000ee80000300800 */
[----:B------:R-:W3:Y:S04]  /*229d0*/  LDL.LU R43, [R1+0x2dc] ;  /* 0x0002dc00012b7983 */ /* 0x000ee80000300800 */
[----:B-1----:R-:W3:Y:S04]  /*229e0*/  LDL.LU R42, [R1+0x2fc] ;  /* 0x0002fc00012a7983 */ /* 0x002ee80000300800 */
[----:B------:R-:W3:Y:S01]  /*229f0*/  LDL.LU R39, [R1+0x2f4] ;  /* 0x0002f40001277983 */ /* 0x000ee20000300800 */
[----:B--2---:R-:W-:-:S03]  /*22a00*/  F2FP.PACK_AB R8, R36, R2 ;  /* 0x000000022408723e */ /* 0x004fc600000000ff */
[----:B------:R-:W3:Y:S01]  /*22a10*/  LDL.LU R2, [R1+0xac0] ;  /* 0x000ac00001027983 */ /* 0x000ee20000300800 */
[----:B------:R-:W-:Y:S02]  /*22a20*/  F2FP.PACK_AB R9, R37, R40 ;  /* 0x000000282509723e */ /* 0x000fe400000000ff */
[----:B------:R-:W-:Y:S01]  /*22a30*/  F2FP.PACK_AB R10, R51, R41 ;  /* 0x00000029330a723e */ /* 0x000fe200000000ff */
[----:B------:R-:W2:Y:S01]  /*22a40*/  LDL.LU R38, [R1+0x2e8] ;  /* 0x0002e80001267983 */ /* 0x000ea20000300800 */
[----:B----4-:R-:W-:-:S03]  /*22a50*/  F2FP.PACK_AB R11, R44, R45 ;  /* 0x0000002d2c0b723e */ /* 0x010fc600000000ff */
[----:B------:R-:W2:Y:S04]  /*22a60*/  LDL.LU R36, [R1+0x2e0] ;  /* 0x0002e00001247983 */ /* 0x000ea80000300800 */
[----:B------:R-:W4:Y:S04]  /*22a70*/  LDL.LU R37, [R1+0x308] ;  /* 0x0003080001257983 */ /* 0x000f280000300800 */
[----:B------:R-:W4:Y:S04]  /*22a80*/  LDL.LU R40, [R1+0x300] ;  /* 0x0003000001287983 */ /* 0x000f280000300800 */
[----:B------:R-:W2:Y:S04]  /*22a90*/  LDL.LU R41, [R1+0x2f8] ;  /* 0x0002f80001297983 */ /* 0x000ea80000300800 */
[----:B------:R-:W2:Y:S04]  /*22aa0*/  LDL.LU R44, [R1+0x32c] ;  /* 0x00032c00012c7983 */ /* 0x000ea80000300800 */
[----:B------:R3:W-:Y:S04]  /*22ab0*/  STS.128 [R4+0x500], R8 ;  /* 0x0005000804007388 */ /* 0x0007e80000000c00 */
[----:B------:R-:W2:Y:S01]  /*22ac0*/  LDL.LU R45, [R1+0x324] ;  /* 0x00032400012d7983 */ /* 0x000ea20000300800 */
[----:B------:R-:W-:Y:S01]  /*22ad0*/  F2FP.PACK_AB R21, R55, R60 ;  /* 0x0000003c3715723e */ /* 0x000fe200000000ff */
[----:B------:R-:W-:Y:S01]  /*22ae0*/  IMAD.MOV.U32 R60, RZ, RZ, c[0x0][0x1c8] ;  /* 0x00007200ff3c7624 */ /* 0x000fe200078e00ff */
[----:B---3--:R-:W-:-:S02]  /*22af0*/  F2FP.PACK_AB R9, R43, R2 ;  /* 0x000000022b09723e */ /* 0x008fc400000000ff */
[----:B------:R-:W3:Y:S01]  /*22b00*/  LDL.LU R2, [R1+0xabc] ;  /* 0x000abc0001027983 */ /* 0x000ee20000300800 */
[----:B------:R-:W-:Y:S02]  /*22b10*/  F2FP.PACK_AB R22, R50, R48 ;  /* 0x000000303216723e */ /* 0x000fe400000000ff */
[C---:B------:R-:W-:Y:S01]  /*22b20*/  LEA R48, P0, R5.reuse, R3, 0x1 ;  /* 0x0000000305307211 */ /* 0x040fe200078008ff */
[----:B------:R0:W-:Y:S01]  /*22b30*/  STS.128 [R4+0xc00], R12 ;  /* 0x000c000c04007388 */ /* 0x0001e20000000c00 */
[----:B------:R-:W-:Y:S02]  /*22b40*/  LEA R6, R60, R5, 0x1 ;  /* 0x000000053c067211 */ /* 0x000fe400078e08ff */
[-C--:B------:R-:W-:Y:S01]  /*22b50*/  LEA.HI.X.SX32 R49, R5, R0.reuse, 0x1, P0 ;  /* 0x0000000005317211 */ /* 0x080fe200000f0eff */
[----:B------:R1:W-:Y:S01]  /*22b60*/  STS.128 [R4+0x480], R16 ;  /* 0x0004801004007388 */ /* 0x0003e20000000c00 */
[----:B------:R-:W-:Y:S01]  /*22b70*/  LEA R54, P0, R6, R3, 0x1 ;  /* 0x0000000306367211 */ /* 0x000fe200078008ff */
[----:B------:R-:W-:Y:S01]  /*22b80*/  IMAD R5, R60, 0x2, R6 ;  /* 0x000000023c057824 */ /* 0x000fe200078e0206 */
[----:B------:R-:W-:Y:S01]  /*22b90*/  F2FP.PACK_AB R8, R53, R47 ;  /* 0x0000002f3508723e */ /* 0x000fe200000000ff */
[----:B------:R-:W4:Y:S01]  /*22ba0*/  LDL.LU R46, [R1+0x30c] ;  /* 0x00030c00012e7983 */ /* 0x000f220000300800 */
[----:B------:R-:W-:-:S02]  /*22bb0*/  LEA.HI.X.SX32 R55, R6, R0, 0x1, P0 ;  /* 0x0000000006377211 */ /* 0x000fc400000f0eff */
[C---:B------:R-:W-:Y:S01]  /*22bc0*/  LEA R56, P0, R5.reuse, R3, 0x1 ;  /* 0x0000000305387211 */ /* 0x040fe200078008ff */
[----:B------:R-:W4:Y:S01]  /*22bd0*/  LDL.LU R47, [R1+0x304] ;  /* 0x00030400012f7983 */ /* 0x000f220000300800 */
[----:B------:R-:W-:Y:S02]  /*22be0*/  LEA R6, R60, R5, 0x1 ;  /* 0x000000053c067211 */ /* 0x000fe400078e08ff */
[----:B------:R-:W-:Y:S01]  /*22bf0*/  LEA.HI.X.SX32 R57, R5, R0, 0x1, P0 ;  /* 0x0000000005397211 */ /* 0x000fe200000f0eff */
[----:B------:R-:W4:Y:S01]  /*22c00*/  LDL.LU R43, [R1+0x328] ;  /* 0x00032800012b7983 */ /* 0x000f220000300800 */
[----:B------:R-:W-:Y:S01]  /*22c10*/  LEA R50, P0, R6, R3, 0x1 ;  /* 0x0000000306327211 */ /* 0x000fe200078008ff */
[----:B------:R-:W-:Y:S01]  /*22c20*/  IMAD R5, R60, 0x2, R6 ;  /* 0x000000023c057824 */ /* 0x000fe200078e0206 */
[----:B0-----:R-:W-:Y:S02]  /*22c30*/  F2FP.PACK_AB R12, R7, R52 ;  /* 0x00000034070c723e */ /* 0x001fe400000000ff */
[----:B------:R-:W-:-:S02]  /*22c40*/  LEA.HI.X.SX32 R51, R6, R0, 0x1, P0 ;  /* 0x0000000006337211 */ /* 0x000fc400000f0eff */
[----:B------:R-:W-:Y:S02]  /*22c50*/  LEA R52, P0, R5, R3, 0x1 ;  /* 0x0000000305347211 */ /* 0x000fe400078008ff */
[----:B------:R-:W-:Y:S02]  /*22c60*/  LEA R6, R60, R5, 0x1 ;  /* 0x000000053c067211 */ /* 0x000fe400078e08ff */
[----:B------:R-:W-:Y:S02]  /*22c70*/  F2FP.PACK_AB R30, R59, R58 ;  /* 0x0000003a3b1e723e */ /* 0x000fe400000000ff */
[----:B------:R-:W-:Y:S02]  /*22c80*/  LEA.HI.X.SX32 R53, R5, R0, 0x1, P0 ;  /* 0x0000000005357211 */ /* 0x000fe400000f0eff */
[----:B-1----:R-:W-:Y:S01]  /*22c90*/  LEA R16, P0, R6, R3, 0x1 ;  /* 0x0000000306107211 */ /* 0x002fe200078008ff */
[----:B------:R0:W-:Y:S01]  /*22ca0*/  STS.128 [R4+0x900], R28 ;  /* 0x0009001c04007388 */ /* 0x0001e20000000c00 */
[----:B------:R-:W-:-:S02]  /*22cb0*/  F2FP.PACK_AB R13, R42, R39 ;  /* 0x000000272a0d723e */ /* 0x000fc400000000ff */
[----:B------:R-:W-:Y:S02]  /*22cc0*/  LEA.HI.X.SX32 R17, R6, R0, 0x1, P0 ;  /* 0x0000000006117211 */ /* 0x000fe400000f0eff */
[----:B--2---:R-:W-:Y:S01]  /*22cd0*/  F2FP.PACK_AB R10, R38, R36 ;  /* 0x00000024260a723e */ /* 0x004fe200000000ff */
[----:B0-----:R-:W2:Y:S04]  /*22ce0*/  LDL.LU R30, [R1+0x334] ;  /* 0x00033400011e7983 */ /* 0x001ea80000300800 */
[----:B------:R-:W2:Y:S04]  /*22cf0*/  LDL.LU R42, [R1+0x330] ;  /* 0x00033000012a7983 */ /* 0x000ea80000300800 */
[----:B------:R-:W2:Y:S04]  /*22d00*/  LDL.LU R39, [R1+0x33c] ;  /* 0x00033c0001277983 */ /* 0x000ea80000300800 */
[----:B------:R-:W2:Y:S04]  /*22d10*/  LDL.LU R38, [R1+0x338] ;  /* 0x0003380001267983 */ /* 0x000ea80000300800 */
[----:B------:R0:W-:Y:S01]  /*22d20*/  STL.64 [R1], R16 ;  /* 0x0000001001007387 */ /* 0x0001e20000100a00 */
[----:B---3--:R-:W-:-:S03]  /*22d30*/  F2FP.PACK_AB R11, R41, R2 ;  /* 0x00000002290b723e */ /* 0x008fc600000000ff */
[----:B------:R-:W3:Y:S01]  /*22d40*/  LDL.LU R2, [R1+0xab8] ;  /* 0x000ab80001027983 */ /* 0x000ee20000300800 */
[----:B------:R-:W-:Y:S01]  /*22d50*/  IMAD R5, R60, 0x2, R6 ;  /* 0x000000023c057824 */ /* 0x000fe200078e0206 */
[----:B----4-:R-:W-:Y:S02]  /*22d60*/  F2FP.PACK_AB R14, R37, R40 ;  /* 0x00000028250e723e */ /* 0x010fe400000000ff */
[----:B------:R-:W4:Y:S02]  /*22d70*/  LDL.LU R7, [R1+0x344] ;  /* 0x0003440001077983 */ /* 0x000f240000300800 */
[C---:B0-----:R-:W-:Y:S02]  /*22d80*/  LEA R16, P0, R5.reuse, R3, 0x1 ;  /* 0x0000000305107211 */ /* 0x041fe400078008ff */
[----:B------:R-:W2:Y:S02]  /*22d90*/  LDL.LU R36, [R1+0x34c] ;  /* 0x00034c0001247983 */ /* 0x000ea40000300800 */
[----:B------:R-:W-:-:S02]  /*22da0*/  LEA.HI.X.SX32 R17, R5, R0, 0x1, P0 ;  /* 0x0000000005117211 */ /* 0x000fc400000f0eff */
[----:B------:R-:W2:Y:S01]  /*22db0*/  LDL.LU R37, [R1+0x348] ;  /* 0x0003480001257983 */ /* 0x000ea20000300800 */
[----:B------:R-:W-:Y:S02]  /*22dc0*/  LEA R6, R60, R5, 0x1 ;  /* 0x000000053c067211 */ /* 0x000fe400078e08ff */
[----:B------:R-:W-:Y:S01]  /*22dd0*/  F2FP.PACK_AB R15, R44, R45 ;  /* 0x0000002d2c0f723e */ /* 0x000fe200000000ff */
[----:B------:R-:W2:Y:S04]  /*22de0*/  LDL.LU R40, [R1+0x35c] ;  /* 0x00035c0001287983 */ /* 0x000ea80000300800 */
[----:B------:R-:W4:Y:S04]  /*22df0*/  LDL.LU R41, [R1+0x354] ;  /* 0x0003540001297983 */ /* 0x000f280000300800 */
[----:B------:R-:W4:Y:S04]  /*22e00*/  LDL.LU R44, [R1+0x364] ;  /* 0x00036400012c7983 */ /* 0x000f280000300800 */
[----:B------:R0:W-:Y:S04]  /*22e10*/  STL.64 [R1+0x8], R16 ;  /* 0x0000081001007387 */ /* 0x0001e80000100a00 */
[----:B------:R-:W4:Y:S01]  /*22e20*/  LDL.LU R45, [R1+0x360] ;  /* 0x00036000012d7983 */ /* 0x000f220000300800 */
[----:B0-----:R-:W-:-:S04]  /*22e30*/  LEA R16, P0, R6, R3, 0x1 ;  /* 0x0000000306107211 */ /* 0x001fc800078008ff */
[----:B------:R-:W-:-:S05]  /*22e40*/  LEA.HI.X.SX32 R17, R6, R0, 0x1, P0 ;  /* 0x0000000006117211 */ /* 0x000fca00000f0eff */
[----:B------:R3:W-:Y:S02]  /*22e50*/  STL.64 [R1+0x20], R16 ;  /* 0x0000201001007387 */ /* 0x0007e40000100a00 */
[----:B---3--:R-:W-:Y:S02]  /*22e60*/  F2FP.PACK_AB R17, R43, R2 ;  /* 0x000000022b11723e */ /* 0x008fe400000000ff */
[----:B------:R-:W4:Y:S01]  /*22e70*/  LDL.LU R2, [R1+0xab4] ;  /* 0x000ab40001027983 */ /* 0x000f220000300800 */
[----:B------:R-:W-:-:S03]  /*22e80*/  IMAD R5, R60, 0x2, R6 ;  /* 0x000000023c057824 */ /* 0x000fc600078e0206 */
[----:B------:R0:W-:Y:S02]  /*22e90*/  STS.128 [R4+0xd00], R8 ;  /* 0x000d000804007388 */ /* 0x0001e40000000c00 */
[C---:B------:R-:W-:Y:S02]  /*22ea0*/  LEA R58, P0, R5.reuse, R3, 0x1 ;  /* 0x00000003053a7211 */ /* 0x040fe400078008ff */
[----:B------:R-:W-:Y:S01]  /*22eb0*/  LEA R6, R60, R5, 0x1 ;  /* 0x000000053c067211 */ /* 0x000fe200078e08ff */
[----:B------:R-:W3:Y:S01]  /*22ec0*/  LDL.LU R31, [R1+0x358] ;  /* 0x00035800011f7983 */ /* 0x000ee20000300800 */
[----:B------:R-:W-:Y:S02]  /*22ed0*/  LEA.HI.X.SX32 R59, R5, R0, 0x1, P0 ;  /* 0x00000000053b7211 */ /* 0x000fe400000f0eff */
[----:B------:R-:W-:Y:S02]  /*22ee0*/  F2FP.PACK_AB R16, R46, R47 ;  /* 0x0000002f2e10723e */ /* 0x000fe400000000ff */
[----:B------:R-:W3:Y:S01]  /*22ef0*/  LDL.LU R46, [R1+0x350] ;  /* 0x00035000012e7983 */ /* 0x000ee20000300800 */
[----:B--2---:R-:W-:-:S03]  /*22f00*/  F2FP.PACK_AB R18, R30, R42 ;  /* 0x0000002a1e12723e */ /* 0x004fc600000000ff */
[----:B------:R-:W2:Y:S01]  /*22f10*/  LDL.LU R47, [R1+0x378] ;  /* 0x00037800012f7983 */ /* 0x000ea20000300800 */
[----:B0-----:R-:W-:-:S03]  /*22f20*/  LEA R8, P0, R6, R3, 0x1 ;  /* 0x0000000306087211 */ /* 0x001fc600078008ff */
[----:B------:R-:W2:Y:S01]  /*22f30*/  LDL.LU R43, [R1+0x370] ;  /* 0x00037000012b7983 */ /* 0x000ea20000300800 */
[----:B------:R-:W-:Y:S02]  /*22f40*/  LEA.HI.X.SX32 R9, R6, R0, 0x1, P0 ;  /* 0x0000000006097211 */ /* 0x000fe400000f0eff */
[----:B------:R-:W-:Y:S01]  /*22f50*/  F2FP.PACK_AB R19, R39, R38 ;  /* 0x000000262713723e */ /* 0x000fe200000000ff */
[----:B------:R-:W2:Y:S04]  /*22f60*/  LDL.LU R42, [R1+0x36c] ;  /* 0x00036c00012a7983 */ /* 0x000ea80000300800 */
[----:B------:R-:W2:Y:S04]  /*22f70*/  LDL.LU R39, [R1+0x388] ;  /* 0x0003880001277983 */ /* 0x000ea80000300800 */
[----:B------:R-:W2:Y:S04]  /*22f80*/  LDL.LU R38, [R1+0x380] ;  /* 0x0003800001267983 */ /* 0x000ea80000300800 */
[----:B------:R4:W-:Y:S02]  /*22f90*/  STL.64 [R1+0x10], R8 ;  /* 0x0000100801007387 */ /* 0x0009e40000100a00 */
[----:B----4-:R-:W-:-:S02]  /*22fa0*/  F2FP.PACK_AB R8, R7, R2 ;  /* 0x000000020708723e */ /* 0x010fc400000000ff */
[----:B------:R-:W2:Y:S01]  /*22fb0*/  LDL.LU R2, [R1+0xab0] ;  /* 0x000ab00001027983 */ /* 0x000ea20000300800 */
[----:B------:R-:W-:-:S05]  /*22fc0*/  IMAD R5, R60, 0x2, R6 ;  /* 0x000000023c057824 */ /* 0x000fca00078e0206 */
[C---:B------:R-:W-:Y:S02]  /*22fd0*/  LEA R10, P0, R5.reuse, R3, 0x1 ;  /* 0x00000003050a7211 */ /* 0x040fe400078008ff */
[----:B------:R-:W-:Y:S01]  /*22fe0*/  LEA R6, R60, R5, 0x1 ;  /* 0x000000053c067211 */ /* 0x000fe200078e08ff */
[----:B------:R0:W-:Y:S01]  /*22ff0*/  STS.128 [R4+0x580], R12 ;  /* 0x0005800c04007388 */ /* 0x0001e20000000c00 */
[----:B------:R-:W-:Y:S02]  /*23000*/  LEA.HI.X.SX32 R11, R5, R0, 0x1, P0 ;  /* 0x00000000050b7211 */ /* 0x000fe400000f0eff */
[----:B------:R-:W-:Y:S01]  /*23010*/  F2FP.PACK_AB R9, R36, R37 ;  /* 0x000000252409723e */ /* 0x000fe200000000ff */
[----:B------:R-:W-:Y:S02]  /*23020*/  IMAD R7, R60, 0x2, R6 ;  /* 0x000000023c077824 */ /* 0x000fe400078e0206 */
[----:B------:R1:W-:Y:S04]  /*23030*/  STL.64 [R1+0x18], R10 ;  /* 0x0000180a01007387 */ /* 0x0003e80000100a00 */
[----:B------:R-:W4:Y:S01]  /*23040*/  LDL.LU R36, [R1+0x37c] ;  /* 0x00037c0001247983 */ /* 0x000f220000300800 */
[----:B0-----:R-:W-:-:S02]  /*23050*/  LEA R12, P0, R6, R3, 0x1 ;  /* 0x00000003060c7211 */ /* 0x001fc400078008ff */
[----:B-1----:R-:W-:Y:S02]  /*23060*/  F2FP.PACK_AB R11, R44, R45 ;  /* 0x0000002d2c0b723e */ /* 0x002fe400000000ff */
[----:B------:R-:W-:Y:S01]  /*23070*/  LEA.HI.X.SX32 R13, R6, R0, 0x1, P0 ;  /* 0x00000000060d7211 */ /* 0x000fe200000f0eff */
[----:B------:R-:W4:Y:S01]  /*23080*/  LDL.LU R44, [R1+0x484] ;  /* 0x00048400012c7983 */ /* 0x000f220000300800 */
[----:B------:R-:W-:-:S03]  /*23090*/  F2FP.PACK_AB R10, R40, R41 ;  /* 0x00000029280a723e */ /* 0x000fc600000000ff */
[----:B------:R-:W4:Y:S01]  /*230a0*/  LDL.LU R45, [R1+0x474] ;  /* 0x00047400012d7983 */ /* 0x000f220000300800 */
[----:B------:R-:W-:-:S03]  /*230b0*/  LEA R5, R60, R7, 0x1 ;  /* 0x000000073c057211 */ /* 0x000fc600078e08ff */
[----:B------:R0:W-:Y:S04]  /*230c0*/  STL.64 [R1+0x38], R12 ;  /* 0x0000380c01007387 */ /* 0x0001e80000100a00 */
[----:B------:R1:W-:Y:S04]  /*230d0*/  STS.128 [R4+0x600], R8 ;  /* 0x0006000804007388 */ /* 0x0003e80000000c00 */
[----:B------:R-:W4:Y:S01]  /*230e0*/  LDL.LU R37, [R1+0x38c] ;  /* 0x00038c0001257983 */ /* 0x000f220000300800 */
[----:B0-----:R-:W-:-:S03]  /*230f0*/  LEA R12, P0, R7, R3, 0x1 ;  /* 0x00000003070c7211 */ /* 0x001fc600078008ff */
[----:B------:R-:W4:Y:S01]  /*23100*/  LDL.LU R40, [R1+0x384] ;  /* 0x0003840001287983 */ /* 0x000f220000300800 */
[----:B------:R-:W-:-:S03]  /*23110*/  LEA.HI.X.SX32 R13, R7, R0, 0x1, P0 ;  /* 0x00000000070d7211 */ /* 0x000fc600000f0eff */
[----:B------:R-:W4:Y:S01]  /*23120*/  LDL.LU R41, [R1+0x4b0] ;  /* 0x0004b00001297983 */ /* 0x000f220000300800 */
[----:B-1----:R-:W-:-:S04]  /*23130*/  LEA R10, P0, R5, R3, 0x1 ;  /* 0x00000003050a7211 */ /* 0x002fc800078008ff */
[----:B------:R-:W-:Y:S01]  /*23140*/  LEA.HI.X.SX32 R11, R5, R0, 0x1, P0 ;  /* 0x00000000050b7211 */ /* 0x000fe200000f0eff */
[----:B------:R-:W-:Y:S04]  /*23150*/  STL.64 [R1+0x40], R12 ;  /* 0x0000400c01007387 */ /* 0x000fe80000100a00 */
[----:B------:R0:W-:Y:S01]  /*23160*/  STL.64 [R1+0x28], R10 ;  /* 0x0000280a01007387 */ /* 0x0001e20000100a00 */
[----:B--2---:R-:W-:-:S03]  /*23170*/  F2FP.PACK_AB R9, R42, R2 ;  /* 0x000000022a09723e */ /* 0x004fc600000000ff */
[----:B------:R-:W4:Y:S01]  /*23180*/  LDL.LU R2, [R1+0xaac] ;  /* 0x000aac0001027983 */ /* 0x000f220000300800 */
[----:B------:R-:W-:Y:S01]  /*23190*/  IMAD R7, R60, 0x2, R5 ;  /* 0x000000023c077824 */ /* 0x000fe200078e0205 */
[----:B---3--:R-:W-:Y:S02]  /*231a0*/  F2FP.PACK_AB R8, R31, R46 ;  /* 0x0000002e1f08723e */ /* 0x008fe400000000ff */
[----:B------:R-:W2:Y:S02]  /*231b0*/  LDL.LU R29, [R1+0x494] ;  /* 0x00049400011d7983 */ /* 0x000ea40000300800 */
[C---:B0-----:R-:W-:Y:S02]  /*231c0*/  LEA R10, P0, R7.reuse, R3, 0x1 ;  /* 0x00000003070a7211 */ /* 0x041fe400078008ff */
[----:B------:R-:W2:Y:S02]  /*231d0*/  LDL.LU R30, [R1+0x490] ;  /* 0x00049000011e7983 */ /* 0x000ea40000300800 */
[----:B------:R-:W-:-:S02]  /*231e0*/  LEA.HI.X.SX32 R11, R7, R0, 0x1, P0 ;  /* 0x00000000070b7211 */ /* 0x000fc400000f0eff */
[----:B------:R-:W3:Y:S01]  /*231f0*/  LDL.LU R31, [R1+0x4b4] ;  /* 0x0004b400011f7983 */ /* 0x000ee20000300800 */
[----:B------:R-:W-:-:S03]  /*23200*/  F2FP.PACK_AB R12, R47, R43 ;  /* 0x0000002b2f0c723e */ /* 0x000fc600000000ff */
[----:B------:R4:W-:Y:S01]  /*23210*/  STL.64 [R1+0x30], R10 ;  /* 0x0000300a01007387 */ /* 0x0009e20000100a00 */
[----:B------:R-:W-:-:S03]  /*23220*/  F2FP.PACK_AB R13, R39, R38 ;  /* 0x00000026270d723e */ /* 0x000fc600000000ff */
[----:B------:R-:W3:Y:S04]  /*23230*/  LDL.LU R46, [R1+0x4a4] ;  /* 0x0004a400012e7983 */ /* 0x000ee80000300800 */
[----:B------:R-:W2:Y:S04]  /*23240*/  LDL.LU R47, [R1+0x4c4] ;  /* 0x0004c400012f7983 */ /* 0x000ea80000300800 */
[----:B------:R-:W2:Y:S04]  /*23250*/  LDL.LU R43, [R1+0x4c0] ;  /* 0x0004c000012b7983 */ /* 0x000ea80000300800 */
[----:B------:R-:W2:Y:S04]  /*23260*/  LDL.LU R42, [R1+0x4d4] ;  /* 0x0004d400012a7983 */ /* 0x000ea80000300800 */
[----:B------:R-:W2:Y:S01]  /*23270*/  LDL.LU R39, [R1+0x4d0] ;  /* 0x0004d00001277983 */ /* 0x000ea20000300800 */
[----:B----4-:R-:W-:-:S03]  /*23280*/  F2FP.PACK_AB R10, R36, R2 ;  /* 0x00000002240a723e */ /* 0x010fc600000000ff */
[----:B------:R-:W4:Y:S01]  /*23290*/  LDL.LU R2, [R1+0xaa8] ;  /* 0x000aa80001027983 */ /* 0x000f220000300800 */
[----:B------:R-:W-:-:S03]  /*232a0*/  LEA R6, R60, R7, 0x1 ;  /* 0x000000073c067211 */ /* 0x000fc600078e08ff */
[----:B------:R0:W-:Y:S02]  /*232b0*/  STS.128 [R4+0xd80], R16 ;  /* 0x000d801004007388 */ /* 0x0001e40000000c00 */
[----:B------:R-:W-:Y:S01]  /*232c0*/  IMAD R5, R60, 0x2, R6 ;  /* 0x000000023c057824 */ /* 0x000fe200078e0206 */
[----:B------:R-:W-:Y:S01]  /*232d0*/  F2FP.PACK_AB R14, R44, R45 ;  /* 0x0000002d2c0e723e */ /* 0x000fe200000000ff */
[----:B------:R-:W2:Y:S04]  /*232e0*/  LDL.LU R38, [R1+0x55c] ;  /* 0x00055c0001267983 */ /* 0x000ea80000300800 */
[----:B------:R-:W2:Y:S04]  /*232f0*/  LDL.LU R36, [R1+0x558] ;  /* 0x0005580001247983 */ /* 0x000ea80000300800 */
[----:B------:R-:W2:Y:S01]  /*23300*/  LDL.LU R44, [R1+0x564] ;  /* 0x00056400012c7983 */ /* 0x000ea20000300800 */
[----:B0-----:R-:W-:-:S04]  /*23310*/  LEA R16, P0, R6, R3, 0x1 ;  /* 0x0000000306107211 */ /* 0x001fc800078008ff */
[----:B------:R-:W-:-:S05]  /*23320*/  LEA.HI.X.SX32 R17, R6, R0, 0x1, P0 ;  /* 0x0000000006117211 */ /* 0x000fca00000f0eff */
[----:B------:R0:W-:Y:S01]  /*23330*/  STL.64 [R1+0x60], R16 ;  /* 0x0000601001007387 */ /* 0x0001e20000100a00 */
[----:B------:R-:W-:-:S03]  /*23340*/  F2FP.PACK_AB R11, R37, R40 ;  /* 0x00000028250b723e */ /* 0x000fc600000000ff */
[----:B------:R-:W2:Y:S04]  /*23350*/  LDL.LU R45, [R1+0x560] ;  /* 0x00056000012d7983 */ /* 0x000ea80000300800 */
[----:B------:R-:W2:Y:S01]  /*23360*/  LDL.LU R37, [R1+0x570] ;  /* 0x0005700001257983 */ /* 0x000ea20000300800 */
[----:B0-----:R-:W-:-:S03]  /*23370*/  LEA R16, P0, R5, R3, 0x1 ;  /* 0x0000000305107211 */ /* 0x001fc600078008ff */
[----:B------:R-:W2:Y:S01]  /*23380*/  LDL.LU R40, [R1+0x568] ;  /* 0x0005680001287983 */ /* 0x000ea20000300800 */
[----:B------:R-:W-:Y:S02]  /*23390*/  LEA.HI.X.SX32 R17, R5, R0, 0x1, P0 ;  /* 0x0000000005117211 */ /* 0x000fe400000f0eff */
[----:B----4-:R-:W-:Y:S02]  /*233a0*/  F2FP.PACK_AB R15, R41, R2 ;  /* 0x00000002290f723e */ /* 0x010fe400000000ff */
[----:B------:R-:W4:Y:S04]  /*233b0*/  LDL.LU R41, [R1+0x57c] ;  /* 0x00057c0001297983 */ /* 0x000f280000300800 */
[----:B------:R0:W-:Y:S04]  /*233c0*/  STL.64 [R1+0x78], R16 ;  /* 0x0000781001007387 */ /* 0x0001e80000100a00 */
[----:B------:R-:W4:Y:S01]  /*233d0*/  LDL.LU R2, [R1+0x578] ;  /* 0x0005780001027983 */ /* 0x000f220000300800 */
[----:B------:R-:W-:-:S05]  /*233e0*/  LEA R6, R60, R5, 0x1 ;  /* 0x000000053c067211 */ /* 0x000fca00078e08ff */
[----:B------:R-:W-:Y:S01]  /*233f0*/  IMAD R5, R60, 0x2, R6 ;  /* 0x000000023c057824 */ /* 0x000fe200078e0206 */
[C---:B0-----:R-:W-:Y:S01]  /*23400*/  LEA R16, P0, R6.reuse, R3, 0x1 ;  /* 0x0000000306107211 */ /* 0x041fe200078008ff */
[----:B------:R0:W-:Y:S03]  /*23410*/  STS.128 [R4+0xe00], R8 ;  /* 0x000e000804007388 */ /* 0x0001e60000000c00 */
[----:B------:R-:W-:Y:S02]  /*23420*/  LEA.HI.X.SX32 R17, R6, R0, 0x1, P0 ;  /* 0x0000000006117211 */ /* 0x000fe400000f0eff */
[----:B------:R-:W-:-:S03]  /*23430*/  LEA R7, R60, R5, 0x1 ;  /* 0x000000053c077211 */ /* 0x000fc600078e08ff */
[----:B------:R-:W-:Y:S01]  /*23440*/  STL.64 [R1+0x70], R16 ;  /* 0x0000701001007387 */ /* 0x000fe20000100a00 */
[----:B0-----:R-:W-:-:S04]  /*23450*/  LEA R8, P0, R5, R3, 0x1 ;  /* 0x0000000305087211 */ /* 0x001fc800078008ff */
[----:B------:R-:W-:Y:S01]  /*23460*/  LEA.HI.X.SX32 R9, R5, R0, 0x1, P0 ;  /* 0x0000000005097211 */ /* 0x000fe200000f0eff */
[----:B------:R-:W-:-:S04]  /*23470*/  IMAD R6, R60, 0x2, R7 ;  /* 0x000000023c067824 */ /* 0x000fc800078e0207 */
[----:B------:R0:W-:Y:S04]  /*23480*/  STL.64 [R1+0x50], R8 ;  /* 0x0000500801007387 */ /* 0x0001e80000100a00 */
[----:B------:R1:W-:Y:S01]  /*23490*/  STS.128 [R4+0xa80], R32 ;  /* 0x000a802004007388 */ /* 0x0003e20000000c00 */
[----:B0-----:R-:W-:-:S04]  /*234a0*/  LEA R8, P0, R7, R3, 0x1 ;  /* 0x0000000307087211 */ /* 0x001fc800078008ff */
[----:B------:R-:W-:Y:S02]  /*234b0*/  LEA.HI.X.SX32 R9, R7, R0, 0x1, P0 ;  /* 0x0000000007097211 */ /* 0x000fe400000f0eff */
[----:B------:R-:W-:Y:S01]  /*234c0*/  LEA R10, P0, R6, R3, 0x1 ;  /* 0x00000003060a7211 */ /* 0x000fe200078008ff */
[----:B-1----:R-:W4:Y:S01]  /*234d0*/  LDL.LU R33, [R1+0x574] ;  /* 0x0005740001217983 */ /* 0x002f220000300800 */
[----:B--2---:R-:W-:-:S03]  /*234e0*/  F2FP.PACK_AB R16, R29, R30 ;  /* 0x0000001e1d10723e */ /* 0x004fc600000000ff */
[----:B------:R-:W2:Y:S01]  /*234f0*/  LDL.LU R34, [R1+0x56c] ;  /* 0x00056c0001227983 */ /* 0x000ea20000300800 */
[----:B------:R-:W-:-:S03]  /*23500*/  LEA.HI.X.SX32 R11, R6, R0, 0x1, P0 ;  /* 0x00000000060b7211 */ /* 0x000fc600000f0eff */
[----:B------:R-:W2:Y:S01]  /*23510*/  LDL.LU R35, [R1+0x59c] ;  /* 0x00059c0001237983 */ /* 0x000ea20000300800 */
[----:B---3--:R-:W-:-:S03]  /*23520*/  F2FP.PACK_AB R17, R31, R46 ;  /* 0x0000002e1f11723e */ /* 0x008fc600000000ff */
[----:B------:R-:W-:Y:S04]  /*23530*/  STL.64 [R1+0x48], R8 ;  /* 0x0000480801007387 */ /* 0x000fe80000100a00 */
[----:B------:R-:W3:Y:S01]  /*23540*/  LDL.LU R28, [R1+0x598] ;  /* 0x00059800011c7983 */ /* 0x000ee20000300800 */
[----:B------:R-:W-:-:S03]  /*23550*/  F2FP.PACK_AB R18, R47, R43 ;  /* 0x0000002b2f12723e */ /* 0x000fc600000000ff */
[----:B------:R-:W3:Y:S04]  /*23560*/  LDL.LU R29, [R1+0x584] ;  /* 0x00058400011d7983 */ /* 0x000ee80000300800 */
[----:B------:R-:W3:Y:S04]  /*23570*/  LDL.LU R30, [R1+0x580] ;  /* 0x00058000011e7983 */ /* 0x000ee80000300800 */
[----:B------:R-:W3:Y:S04]  /*23580*/  LDL.LU R46, [R1+0x5a4] ;  /* 0x0005a400012e7983 */ /* 0x000ee80000300800 */
[----:B------:R4:W-:Y:S04]  /*23590*/  STL.64 [R1+0x58], R10 ;  /* 0x0000580a01007387 */ /* 0x0009e80000100a00 */
[----:B------:R-:W3:Y:S04]  /*235a0*/  LDL.LU R47, [R1+0x5a0] ;  /* 0x0005a000012f7983 */ /* 0x000ee80000300800 */
[----:B------:R-:W3:Y:S01]  /*235b0*/  LDL.LU R31, [R1+0x58c] ;  /* 0x00058c00011f7983 */ /* 0x000ee20000300800 */
[----:B----4-:R-:W-:-:S03]  /*235c0*/  F2FP.PACK_AB R11, R41, R2 ;  /* 0x00000002290b723e */ /* 0x010fc600000000ff */
[----:B------:R-:W4:Y:S01]  /*235d0*/  LDL.LU R2, [R1+0x588] ;  /* 0x0005880001027983 */ /* 0x000f220000300800 */
[----:B------:R-:W-:Y:S02]  /*235e0*/  LEA R5, R60, R6, 0x1 ;  /* 0x000000063c057211 */ /* 0x000fe400078e08ff */
[----:B------:R-:W-:Y:S01]  /*235f0*/  F2FP.PACK_AB R9, R44, R45 ;  /* 0x0000002d2c09723e */ /* 0x000fe200000000ff */
[----:B------:R-:W4:Y:S01]  /*23600*/  LDL.LU R43, [R1+0x5ac] ;  /* 0x0005ac00012b7983 */ /* 0x000f220000300800 */
[----:B------:R-:W-:Y:S01]  /*23610*/  LEA R44, P0, R5, R3, 0x1 ;  /* 0x00000003052c7211 */ /* 0x000fe200078008ff */
[----:B------:R-:W-:Y:S01]  /*23620*/  IMAD R7, R60, 0x2, R5 ;  /* 0x000000023c077824 */ /* 0x000fe200078e0205 */
[----:B------:R-:W-:Y:S02]  /*23630*/  F2FP.PACK_AB R19, R42, R39 ;  /* 0x000000272a13723e */ /* 0x000fe400000000ff */
[----:B------:R-:W-:Y:S01]  /*23640*/  F2FP.PACK_AB R8, R38, R36 ;  /* 0x000000242608723e */ /* 0x000fe200000000ff */
[----:B------:R-:W4:Y:S01]  /*23650*/  LDL.LU R42, [R1+0x5a8] ;  /* 0x0005a800012a7983 */ /* 0x000f220000300800 */
[----:B------:R-:W-:-:S02]  /*23660*/  F2FP.PACK_AB R10, R37, R40 ;  /* 0x00000028250a723e */ /* 0x000fc400000000ff */
[-C--:B------:R-:W-:Y:S01]  /*23670*/  LEA.HI.X.SX32 R45, R5, R0.reuse, 0x1, P0 ;  /* 0x00000000052d7211 */ /* 0x080fe200000f0eff */
[----:B------:R-:W4:Y:S01]  /*23680*/  LDL.LU R36, [R1+0x594] ;  /* 0x0005940001247983 */ /* 0x000f220000300800 */
[C---:B------:R-:W-:Y:S02]  /*23690*/  LEA R6, P0, R7.reuse, R3, 0x1 ;  /* 0x0000000307067211 */ /* 0x040fe400078008ff */
[----:B------:R-:W-:Y:S01]  /*236a0*/  LEA R5, R60, R7, 0x1 ;  /* 0x000000073c057211 */ /* 0x000fe200078e08ff */
[----:B------:R-:W4:Y:S01]  /*236b0*/  LDL.LU R37, [R1+0x590] ;  /* 0x0005900001257983 */ /* 0x000f220000300800 */
[-C--:B------:R-:W-:Y:S02]  /*236c0*/  LEA.HI.X.SX32 R7, R7, R0.reuse, 0x1, P0 ;  /* 0x0000000007077211 */ /* 0x080fe400000f0eff */
[C---:B------:R-:W-:Y:S01]  /*236d0*/  LEA R38, P0, R5.reuse, R3, 0x1 ;  /* 0x0000000305267211 */ /* 0x040fe200078008ff */
[----:B------:R-:W4:Y:S04]  /*236e0*/  LDL.LU R40, [R1+0x5c0] ;  /* 0x0005c00001287983 */ /* 0x000f280000300800 */
[----:B------:R0:W-:Y:S04]  /*236f0*/  STS.128 [R4+0x700], R8 ;  /* 0x0007000804007388 */ /* 0x0001e80000000c00 */
[----:B------:R-:W4:Y:S01]  /*23700*/  LDL.LU R41, [R1+0x5b8] ;  /* 0x0005b80001297983 */ /* 0x000f220000300800 */
[----:B------:R-:W-:-:S03]  /*23710*/  LEA.HI.X.SX32 R39, R5, R0, 0x1, P0 ;  /* 0x0000000005277211 */ /* 0x000fc600000f0eff */
[----:B------:R1:W-:Y:S01]  /*23720*/  STS.128 [R4+0x680], R12 ;  /* 0x0006800c04007388 */ /* 0x0003e20000000c00 */
[----:B0-----:R-:W-:-:S05]  /*23730*/  IMAD R10, R60, 0x2, R5 ;  /* 0x000000023c0a7824 */ /* 0x001fca00078e0205 */
[----:B-1----:R-:W-:-:S04]  /*23740*/  LEA R14, P0, R10, R3, 0x1 ;  /* 0x000000030a0e7211 */ /* 0x002fc800078008ff */
[----:B------:R-:W-:Y:S02]  /*23750*/  LEA.HI.X.SX32 R15, R10, R0, 0x1, P0 ;  /* 0x000000000a0f7211 */ /* 0x000fe400000f0eff */
[----:B--2---:R-:W-:Y:S02]  /*23760*/  F2FP.PACK_AB R8, R33, R34 ;  /* 0x000000222108723e */ /* 0x004fe400000000ff */
[----:B------:R-:W2:Y:S04]  /*23770*/  LDL.LU R33, [R1+0x5b4] ;  /* 0x0005b40001217983 */ /* 0x000ea80000300800 */
[----:B------:R-:W2:Y:S01]  /*23780*/  LDL.LU R34, [R1+0x5b0] ;  /* 0x0005b00001227983 */ /* 0x000ea20000300800 */
[----:B------:R-:W-:Y:S02]  /*23790*/  LEA R11, R60, R10, 0x1 ;  /* 0x0000000a3c0b7211 */ /* 0x000fe400078e08ff */
[----:B---3--:R-:W-:-:S02]  /*237a0*/  F2FP.PACK_AB R12, R35, R28 ;  /* 0x0000001c230c723e */ /* 0x008fc400000000ff */
[----:B------:R-:W3:Y:S04]  /*237b0*/  LDL.LU R35, [R1+0x5c4] ;  /* 0x0005c40001237983 */ /* 0x000ee80000300800 */
[----:B------:R-:W3:Y:S01]  /*237c0*/  LDL.LU R28, [R1+0x5bc] ;  /* 0x0005bc00011c7983 */ /* 0x000ee20000300800 */
[----:B------:R-:W-:-:S03]  /*237d0*/  F2FP.PACK_AB R9, R29, R30 ;  /* 0x0000001e1d09723e */ /* 0x000fc600000000ff */
[----:B------:R-:W3:Y:S04]  /*237e0*/  LDL.LU R29, [R1+0x5cc] ;  /* 0x0005cc00011d7983 */ /* 0x000ee80000300800 */
[----:B------:R-:W3:Y:S04]  /*237f0*/  LDL.LU R30, [R1+0x5c8] ;  /* 0x0005c800011e7983 */ /* 0x000ee80000300800 */
[----:B------:R0:W-:Y:S01]  /*23800*/  STL.64 [R1+0x68], R14 ;  /* 0x0000680e01007387 */ /* 0x0001e20000100a00 */
[----:B----4-:R-:W-:-:S03]  /*23810*/  F2FP.PACK_AB R10, R31, R2 ;  /* 0x000000021f0a723e */ /* 0x010fc600000000ff */
[----:B------:R-:W4:Y:S04]  /*23820*/  LDL.LU R31, [R1+0x5d4] ;  /* 0x0005d400011f7983 */ /* 0x000f280000300800 */
[----:B------:R-:W4:Y:S01]  /*23830*/  LDL.LU R2, [R1+0x5d0] ;  /* 0x0005d00001027983 */ /* 0x000f220000300800 */
[----:B------:R-:W-:Y:S01]  /*23840*/  F2FP.PACK_AB R13, R46, R47 ;  /* 0x0000002f2e0d723e */ /* 0x000fe200000000ff */
[----:B------:R-:W-:Y:S01]  /*23850*/  IMAD R5, R60, 0x2, R11 ;  /* 0x000000023c057824 */ /* 0x000fe200078e020b */
[----:B------:R-:W-:Y:S01]  /*23860*/  LEA R46, P0, R11, R3, 0x1 ;  /* 0x000000030b2e7211 */ /* 0x000fe200078008ff */
[----:B------:R1:W-:Y:S01]  /*23870*/  STS.128 [R4+0xe80], R16 ;  /* 0x000e801004007388 */ /* 0x0003e20000000c00 */
[----:B0-----:R-:W-:Y:S02]  /*23880*/  F2FP.PACK_AB R14, R43, R42 ;  /* 0x0000002a2b0e723e */ /* 0x001fe400000000ff */
[----:B------:R-:W-:-:S02]  /*23890*/  LEA.HI.X.SX32 R47, R11, R0, 0x1, P0 ;  /* 0x000000000b2f7211 */ /* 0x000fc400000f0eff */
[C---:B------:R-:W-:Y:S02]  /*238a0*/  LEA R42, P0, R5.reuse, R3, 0x1 ;  /* 0x00000003052a7211 */ /* 0x040fe400078008ff */
[----:B------:R-:W-:Y:S02]  /*238b0*/  F2FP.PACK_AB R11, R36, R37 ;  /* 0x00000025240b723e */ /* 0x000fe400000000ff */
[----:B------:R-:W-:Y:S02]  /*238c0*/  LEA.HI.X.SX32 R43, R5, R0, 0x1, P0 ;  /* 0x00000000052b7211 */ /* 0x000fe400000f0eff */
[----:B-1----:R-:W-:Y:S02]  /*238d0*/  LEA R16, R60, R5, 0x1 ;  /* 0x000000053c107211 */ /* 0x002fe400078e08ff */
[----:B------:R-:W-:-:S03]  /*238e0*/  F2FP.PACK_AB R15, R40, R41 ;  /* 0x00000029280f723e */ /* 0x000fc600000000ff */
[----:B------:R-:W-:Y:S01]  /*238f0*/  IMAD R5, R60, 0x2, R16 ;  /* 0x000000023c057824 */ /* 0x000fe200078e0210 */
[CC--:B------:R-:W-:Y:S01]  /*23900*/  LEA R40, P0, R16.reuse, R3.reuse, 0x1 ;  /* 0x0000000310287211 */ /* 0x0c0fe200078008ff */
[----:B------:R0:W-:Y:S03]  /*23910*/  STS.128 [R4+0xf00], R8 ;  /* 0x000f000804007388 */ /* 0x0001e60000000c00 */
[----:B------:R-:W-:Y:S02]  /*23920*/  LEA.HI.X.SX32 R41, R16, R0, 0x1, P0 ;  /* 0x0000000010297211 */ /* 0x000fe400000f0eff */
[----:B------:R-:W-:-:S04]  /*23930*/  LEA R36, P0, R5, R3, 0x1 ;  /* 0x0000000305247211 */ /* 0x000fc800078008ff */
[----:B------:R-:W-:Y:S02]  /*23940*/  LEA.HI.X.SX32 R37, R5, R0, 0x1, P0 ;  /* 0x0000000005257211 */ /* 0x000fe400000f0eff */
[----:B0-----:R-:W-:-:S05]  /*23950*/  LEA R11, R60, R5, 0x1 ;  /* 0x000000053c0b7211 */ /* 0x001fca00078e08ff */
[----:B------:R-:W-:Y:S01]  /*23960*/  IMAD R5, R60, 0x2, R11 ;  /* 0x000000023c057824 */ /* 0x000fe200078e020b */
[----:B--2---:R-:W-:Y:S02]  /*23970*/  F2FP.PACK_AB R8, R33, R34 ;  /* 0x000000222108723e */ /* 0x004fe400000000ff */
[----:B------:R-:W-:Y:S01]  /*23980*/  LEA R34, P0, R11, R3, 0x1 ;  /* 0x000000030b227211 */ /* 0x000fe200078008ff */
[----:B------:R-:W-:Y:S01]  /*23990*/  STS.128 [R4+0xb80], R20 ;  /* 0x000b801404007388 */ /* 0x000fe20000000c00 */
[----:B---3--:R-:W-:Y:S02]  /*239a0*/  F2FP.PACK_AB R9, R35, R28 ;  /* 0x0000001c2309723e */ /* 0x008fe400000000ff */
[----:B------:R-:W-:Y:S01]  /*239b0*/  LEA.HI.X.SX32 R35, R11, R0, 0x1, P0 ;  /* 0x000000000b237211 */ /* 0x000fe200000f0eff */
[----:B------:R-:W-:Y:S01]  /*239c0*/  STS.128 [R4+0xc80], R24 ;  /* 0x000c801804007388 */ /* 0x000fe20000000c00 */
[----:B------:R-:W-:-:S03]  /*239d0*/  F2FP.PACK_AB R10, R29, R30 ;  /* 0x0000001e1d0a723e */ /* 0x000fc600000000ff */
[----:B------:R0:W-:Y:S01]  /*239e0*/  STS.128 [R4+0x780], R12 ;  /* 0x0007800c04007388 */ /* 0x0001e20000000c00 */
[----:B------:R-:W-:-:S04]  /*239f0*/  LEA R32, P0, R5, R3, 0x1 ;  /* 0x0000000305207211 */ /* 0x000fc800078008ff */
[----:B------:R-:W-:Y:S02]  /*23a00*/  LEA.HI.X.SX32 R33, R5, R0, 0x1, P0 ;  /* 0x0000000005217211 */ /* 0x000fe400000f0eff */
[C---:B0-----:R-:W-:Y:S01]  /*23a10*/  SHF.L.U32 R13, R61.reuse, 0xe, RZ ;  /* 0x0000000e3d0d7819 */ /* 0x041fe200000006ff */
[----:B------:R-:W-:Y:S01]  /*23a20*/  IMAD R12, R60, 0x2, R5 ;  /* 0x000000023c0c7824 */ /* 0x000fe200078e0205 */
[----:B------:R-:W-:Y:S02]  /*23a30*/  LOP3.LUT R61, R61, 0xff, RZ, 0xc0, !PT ;  /* 0x000000ff3d3d7812 */ /* 0x000fe400078ec0ff */
[----:B------:R-:W-:Y:S02]  /*23a40*/  LOP3.LUT R13, R13, 0x18000, RZ, 0xc0, !PT ;  /* 0x000180000d0d7812 */ /* 0x000fe400078ec0ff */
[----:B------:R-:W-:Y:S02]  /*23a50*/  LEA R30, P0, R12, R3, 0x1 ;  /* 0x000000030c1e7211 */ /* 0x000fe400078008ff */
[----:B------:R-:W-:Y:S01]  /*23a60*/  LEA R5, R60, R12, 0x1 ;  /* 0x0000000c3c057211 */ /* 0x000fe200078e08ff */
[----:B------:R-:W-:Y:S04]  /*23a70*/  STL.64 [R1+0xa70], R46 ;  /* 0x000a702e01007387 */ /* 0x000fe80000100a00 */
[----:B------:R-:W-:Y:S04]  /*23a80*/  STL.64 [R1+0xa68], R44 ;  /* 0x000a682c01007387 */ /* 0x000fe80000100a00 */
[----:B------:R-:W-:Y:S04]  /*23a90*/  STL.64 [R1+0xa80], R42 ;  /* 0x000a802a01007387 */ /* 0x000fe80000100a00 */
[----:B------:R-:W-:Y:S04]  /*23aa0*/  STL.64 [R1+0xa78], R40 ;  /* 0x000a782801007387 */ /* 0x000fe80000100a00 */
[----:B------:R-:W-:Y:S04]  /*23ab0*/  STL.64 [R1+0xa90], R38 ;  /* 0x000a902601007387 */ /* 0x000fe80000100a00 */
[----:B------:R-:W-:Y:S04]  /*23ac0*/  STL.64 [R1+0xa88], R36 ;  /* 0x000a882401007387 */ /* 0x000fe80000100a00 */
[----:B------:R-:W-:Y:S04]  /*23ad0*/  STL.64 [R1+0xaa0], R34 ;  /* 0x000aa02201007387 */ /* 0x000fe80000100a00 */
[----:B------:R-:W-:Y:S01]  /*23ae0*/  STL.64 [R1+0xa98], R32 ;  /* 0x000a982001007387 */ /* 0x000fe20000100a00 */
[----:B----4-:R-:W-:-:S05]  /*23af0*/  F2FP.PACK_AB R11, R31, R2 ;  /* 0x000000021f0b723e */ /* 0x010fca00000000ff */
[----:B------:R0:W-:Y:S01]  /*23b00*/  STS.128 [R4+0xf80], R8 ;  /* 0x000f800804007388 */ /* 0x0001e20000000c00 */
[----:B------:R-:W-:Y:S01]  /*23b10*/  LEA.HI.X.SX32 R31, R12, R0, 0x1, P0 ;  /* 0x000000000c1f7211 */ /* 0x000fe200000f0eff */
[----:B0-----:R-:W-:Y:S02]  /*23b20*/  IMAD R4, R61, 0x10, R13 ;  /* 0x000000103d047824 */ /* 0x001fe400078e020d */
[----:B------:R-:W-:Y:S03]  /*23b30*/  BAR.SYNC.DEFER_BLOCKING 0x0 ;  /* 0x0000000000007b1d */ /* 0x000fe60000010000 */
[----:B------:R-:W-:-:S03]  /*23b40*/  LOP3.LUT R10, R4, 0x20, RZ, 0x3c, !PT ;  /* 0x00000020040a7812 */ /* 0x000fc600078e3cff */
[----:B------:R-:W0:Y:S04]  /*23b50*/  LDS.128 R12, [R4] ;  /* 0x00000000040c7984 */ /* 0x000e280000000c00 */
[----:B------:R-:W1:Y:S01]  /*23b60*/  LDS.128 R16, [R10] ;  /* 0x000000000a107984 */ /* 0x000e620000000c00 */
[C---:B------:R-:W-:Y:S02]  /*23b70*/  LEA R28, P0, R5.reuse, R3, 0x1 ;  /* 0x00000003051c7211 */ /* 0x040fe400078008ff */
[C---:B------:R-:W-:Y:S01]  /*23b80*/  LEA R9, R60.reuse, R5, 0x1 ;  /* 0x000000053c097211 */ /* 0x040fe200078e08ff */
[----:B------:R-:W-:Y:S01]  /*23b90*/  LDS.128 R32, [R4+0x1000] ;  /* 0x0010000004207984 */ /* 0x000fe20000000c00 */
[----:B------:R-:W-:Y:S02]  /*23ba0*/  LEA.HI.X.SX32 R29, R5, R0, 0x1, P0 ;  /* 0x00000000051d7211 */ /* 0x000fe400000f0eff */
[----:B------:R-:W-:Y:S01]  /*23bb0*/  LEA R26, P0, R9, R3, 0x1 ;  /* 0x00000003091a7211 */ /* 0x000fe200078008ff */
[----:B------:R-:W-:-:S03]  /*23bc0*/  IMAD R8, R60, 0x2, R9 ;  /* 0x000000023c087824 */ /* 0x000fc600078e0209 */
[----:B------:R-:W-:Y:S01]  /*23bd0*/  LEA.HI.X.SX32 R27, R9, R0, 0x1, P0 ;  /* 0x00000000091b7211 */ /* 0x000fe200000f0eff */
[----:B0-----:R0:W-:Y:S04]  /*23be0*/  STL.64 [R1+0x360], R12 ;  /* 0x0003600c01007387 */ /* 0x0011e80000100a00 */
[----:B------:R-:W-:Y:S01]  /*23bf0*/  STL.64 [R1+0x368], R14 ;  /* 0x0003680e01007387 */ /* 0x000fe20000100a00 */
[----:B0-----:R-:W-:-:S03]  /*23c00*/  LEA R12, P0, R8, R3, 0x1 ;  /* 0x00000003080c7211 */ /* 0x001fc600078008ff */
[----:B------:R0:W-:Y:S01]  /*23c10*/  STL [R1+0xa60], R27 ;  /* 0x000a601b01007387 */ /* 0x0001e20000100800 */
[----:B------:R-:W-:-:S03]  /*23c20*/  LEA.HI.X.SX32 R13, R8, R0, 0x1, P0 ;  /* 0x00000000080d7211 */ /* 0x000fc600000f0eff */
[----:B0-----:R-:W2:Y:S04]  /*23c30*/  LDL.LU R27, [R1+0x360] ;  /* 0x00036000011b7983 */ /* 0x001ea80000300800 */
[----:B-1----:R-:W-:Y:S04]  /*23c40*/  STL.64 [R1+0x350], R16 ;  /* 0x0003501001007387 */ /* 0x002fe80000100a00 */
[----:B------:R-:W-:Y:S04]  /*23c50*/  STL.64 [R1+0x358], R18 ;  /* 0x0003581201007387 */ /* 0x000fe80000100a00 */
[----:B------:R0:W-:Y:S04]  /*23c60*/  STL [R1+0xa5c], R13 ;  /* 0x000a5c0d01007387 */ /* 0x0001e80000100800 */
[----:B0-----:R-:W3:Y:S01]  /*23c70*/  LDL.LU R13, [R1+0x350] ;  /* 0x00035000010d7983 */ /* 0x001ee20000300800 */
[----:B------:R-:W-:-:S05]  /*23c80*/  LOP3.LUT R11, R4, 0x40, RZ, 0x3c, !PT ;  /* 0x00000040040b7812 */ /* 0x000fca00078e3cff */
[----:B------:R-:W0:Y:S01]  /*23c90*/  LDS.128 R16, [R11] ;  /* 0x000000000b107984 */ /* 0x000e220000000c00 */
[----:B------:R-:W-:-:S05]  /*23ca0*/  LOP3.LUT R2, R4, 0x60, RZ, 0x3c, !PT ;  /* 0x0000006004027812 */ /* 0x000fca00078e3cff */
[----:B------:R-:W1:Y:S01]  /*23cb0*/  LDS.128 R20, [R2] ;  /* 0x0000000002147984 */ /* 0x000e620000000c00 */
[----:B------:R-:W-:-:S04]  /*23cc0*/  LEA R5, R60, R8, 0x1 ;  /* 0x000000083c057211 */ /* 0x000fc800078e08ff */
[----:B------:R-:W-:Y:S01]  /*23cd0*/  LEA R14, P0, R5, R3, 0x1 ;  /* 0x00000003050e7211 */ /* 0x000fe200078008ff */
[----:B------:R-:W-:-:S03]  /*23ce0*/  IMAD R8, R60, 0x2, R5 ;  /* 0x000000023c087824 */ /* 0x000fc600078e0205 */
[----:B------:R-:W-:Y:S02]  /*23cf0*/  LEA.HI.X.SX32 R15, R5, R0, 0x1, P0 ;  /* 0x00000000050f7211 */ /* 0x000fe400000f0eff */
[----:B------:R-:W-:Y:S01]  /*23d00*/  LEA R5, R60, R8, 0x1 ;  /* 0x000000083c057211 */ /* 0x000fe200078e08ff */
[----:B0-----:R0:W-:Y:S04]  /*23d10*/  STL.64 [R1+0x340], R16 ;  /* 0x0003401001007387 */ /* 0x0011e80000100a00 */
[----:B------:R4:W-:Y:S01]  /*23d20*/  STL.64 [R1+0x348], R18 ;  /* 0x0003481201007387 */ /* 0x0009e20000100a00 */
[----:B0-----:R-:W-:-:S04]  /*23d30*/  LEA R16, P0, R8, R3, 0x1 ;  /* 0x0000000308107211 */ /* 0x001fc800078008ff */
[-C--:B------:R-:W-:Y:S02]  /*23d40*/  LEA.HI.X.SX32 R17, R8, R0.reuse, 0x1, P0 ;  /* 0x0000000008117211 */ /* 0x080fe400000f0eff */
[C---:B----4-:R-:W-:Y:S01]  /*23d50*/  LEA R18, P0, R5.reuse, R3, 0x1 ;  /* 0x0000000305127211 */ /* 0x050fe200078008ff */
[----:B------:R0:W-:Y:S03]  /*23d60*/  STL [R1+0xa58], R15 ;  /* 0x000a580f01007387 */ /* 0x0001e60000100800 */
[----:B------:R-:W-:Y:S01]  /*23d70*/  LEA.HI.X.SX32 R19, R5, R0, 0x1, P0 ;  /* 0x0000000005137211 */ /* 0x000fe200000f0eff */
[----:B------:R-:W-:Y:S04]  /*23d80*/  STL [R1+0xa54], R17 ;  /* 0x000a541101007387 */ /* 0x000fe80000100800 */
[----:B-1----:R-:W-:Y:S04]  /*23d90*/  STL [R1+0x334], R21 ;  /* 0x0003341501007387 */ /* 0x002fe80000100800 */
[----:B------:R-:W-:Y:S04]  /*23da0*/  STL.64 [R1+0x338], R22 ;  /* 0x0003381601007387 */ /* 0x000fe80000100a00 */
[----:B0-----:R-:W4:Y:S04]  /*23db0*/  LDL.LU R15, [R1+0x340] ;  /* 0x00034000010f7983 */ /* 0x001f280000300800 */
[----:B------:R0:W-:Y:S04]  /*23dc0*/  STL [R1+0xa50], R19 ;  /* 0x000a501301007387 */ /* 0x0001e80000100800 */
[----:B------:R-:W-:Y:S04]  /*23dd0*/  STL [R1+0x324], R33 ;  /* 0x0003242101007387 */ /* 0x000fe80000100800 */
[----:B------:R-:W-:Y:S01]  /*23de0*/  STL.64 [R1+0x328], R34 ;  /* 0x0003282201007387 */ /* 0x000fe20000100a00 */
[----:B0-----:R-:W-:-:S03]  /*23df0*/  MOV R19, R32 ;  /* 0x0000002000137202 */ /* 0x001fc60000000f00 */
[----:B------:R-:W0:Y:S01]  /*23e00*/  LDS.128 R32, [R10+0x1000] ;  /* 0x001000000a207984 */ /* 0x000e220000000c00 */
[----:B------:R-:W-:Y:S01]  /*23e10*/  IMAD R8, R60, 0x2, R5 ;  /* 0x000000023c087824 */ /* 0x000fe200078e0205 */
[----:B------:R-:W-:-:S03]  /*23e20*/  MOV R17, R20 ;  /* 0x0000001400117202 */ /* 0x000fc60000000f00 */
[----:B------:R-:W-:Y:S01]  /*23e30*/  IMAD R5, R60, 0x2, R8 ;  /* 0x000000023c057824 */ /* 0x000fe200078e0208 */
[----:B------:R-:W-:-:S04]  /*23e40*/  LEA R20, P0, R8, R3, 0x1 ;  /* 0x0000000308147211 */ /* 0x000fc800078008ff */
[----:B------:R-:W-:Y:S02]  /*23e50*/  LEA.HI.X.SX32 R21, R8, R0, 0x1, P0 ;  /* 0x0000000008157211 */ /* 0x000fe400000f0eff */
[----:B------:R-:W-:-:S04]  /*23e60*/  LEA R22, P0, R5, R3, 0x1 ;  /* 0x0000000305167211 */ /* 0x000fc800078008ff */
[----:B------:R-:W-:Y:S01]  /*23e70*/  LEA.HI.X.SX32 R23, R5, R0, 0x1, P0 ;  /* 0x0000000005177211 */ /* 0x000fe200000f0eff */
[----:B------:R1:W-:Y:S04]  /*23e80*/  STL [R1+0xa4c], R21 ;  /* 0x000a4c1501007387 */ /* 0x0003e80000100800 */
[----:B------:R-:W-:Y:S04]  /*23e90*/  STL [R1+0xa48], R23 ;  /* 0x000a481701007387 */ /* 0x000fe80000100800 */
[----:B0-----:R-:W-:Y:S01]  /*23ea0*/  STL [R1+0x314], R33 ;  /* 0x0003142101007387 */ /* 0x001fe20000100800 */
[----:B-1----:R-:W-:-:S03]  /*23eb0*/  IMAD.MOV.U32 R21, RZ, RZ, R32 ;  /* 0x000000ffff157224 */ /* 0x002fc600078e0020 */
[----:B------:R-:W-:Y:S04]  /*23ec0*/  STL.64 [R1+0x318], R34 ;  /* 0x0003182201007387 */ /* 0x000fe80000100a00 */
[----:B------:R-:W0:Y:S01]  /*23ed0*/  LDS.128 R32, [R11+0x1000] ;  /* 0x001000000b207984 */ /* 0x000e220000000c00 */
[----:B------:R-:W-:-:S05]  /*23ee0*/  IMAD R8, R60, 0x2, R5 ;  /* 0x000000023c087824 */ /* 0x000fca00078e0205 */
[----:B------:R-:W-:Y:S02]  /*23ef0*/  LEA R24, P0, R8, R3, 0x1 ;  /* 0x0000000308187211 */ /* 0x000fe400078008ff */
[----:B------:R-:W-:Y:S02]  /*23f00*/  LEA R5, R60, R8, 0x1 ;  /* 0x000000083c057211 */ /* 0x000fe400078e08ff */
[----:B------:R-:W-:Y:S02]  /*23f10*/  LEA.HI.X.SX32 R25, R8, R0, 0x1, P0 ;  /* 0x0000000008197211 */ /* 0x000fe400000f0eff */
[----:B------:R-:W-:-:S03]  /*23f20*/  LEA R8, R60, R5, 0x1 ;  /* 0x000000053c087211 */ /* 0x000fc600078e08ff */
[----:B------:R1:W-:Y:S02]  /*23f30*/  STL.64 [R1+0x80], R24 ;  /* 0x0000801801007387 */ /* 0x0003e40000100a00 */
[----:B-1----:R-:W-:-:S04]  /*23f40*/  LEA R24, P0, R5, R3, 0x1 ;  /* 0x0000000305187211 */ /* 0x002fc800078008ff */
[-C--:B------:R-:W-:Y:S01]  /*23f50*/  LEA.HI.X.SX32 R25, R5, R0.reuse, 0x1, P0 ;  /* 0x0000000005197211 */ /* 0x080fe200000f0eff */
[----:B0-----:R-:W-:Y:S01]  /*23f60*/  IMAD.MOV.U32 R23, RZ, RZ, R32 ;  /* 0x000000ffff177224 */ /* 0x001fe200078e0020 */
[C---:B------:R-:W-:Y:S01]  /*23f70*/  LEA R32, P0, R8.reuse, R3, 0x1 ;  /* 0x0000000308207211 */ /* 0x040fe200078008ff */
[----:B------:R0:W-:Y:S04]  /*23f80*/  STL [R1+0x304], R33 ;  /* 0x0003042101007387 */ /* 0x0001e80000100800 */
[----:B------:R-:W-:Y:S04]  /*23f90*/  STL.64 [R1+0x308], R34 ;  /* 0x0003082201007387 */ /* 0x000fe80000100a00 */
[----:B------:R-:W-:Y:S01]  /*23fa0*/  STL [R1+0xa44], R24 ;  /* 0x000a441801007387 */ /* 0x000fe20000100800 */
[----:B0-----:R-:W-:-:S03]  /*23fb0*/  LEA.HI.X.SX32 R33, R8, R0, 0x1, P0 ;  /* 0x0000000008217211 */ /* 0x001fc600000f0eff */
[----:B------:R-:W-:Y:S04]  /*23fc0*/  STL [R1+0xa40], R25 ;  /* 0x000a401901007387 */ /* 0x000fe80000100800 */
[----:B------:R-:W4:Y:S04]  /*23fd0*/  LDL.LU.64 R46, [R1] ;  /* 0x00000000012e7983 */ /* 0x000f280000300a00 */
[----:B------:R-:W-:Y:S04]  /*23fe0*/  STL.64 [R1+0x90], R32 ;  /* 0x0000902001007387 */ /* 0x000fe80000100a00 */
[----:B--2---:R-:W-:Y:S04]  /*23ff0*/  STG.E.U16 [R48.64], R27 ;  /* 0x0000001b30007986 */ /* 0x004fe8000c101504 */
[----:B---3--:R0:W-:Y:S02]  /*24000*/  STG.E.U16 [R54.64], R13 ;  /* 0x0000000d36007986 */ /* 0x0081e4000c101504 */
[----:B0-----:R-:W-:-:S05]  /*24010*/  LOP3.LUT R55, R4, 0x60, RZ, 0x3c, !PT ;  /* 0x0000006004377812 */ /* 0x001fca00078e3cff */
[----:B------:R-:W0:Y:S04]  /*24020*/  LDS.128 R36, [R55+0x1000] ;  /* 0x0010000037247984 */ /* 0x000e280000000c00 */
[----:B0-----:R-:W-:Y:S04]  /*24030*/  STL [R1+0x2f4], R37 ;  /* 0x0002f42501007387 */ /* 0x001fe80000100800 */
[----:B------:R-:W-:Y:S04]  /*24040*/  STL.64 [R1+0x2f8], R38 ;  /* 0x0002f82601007387 */ /* 0x000fe80000100a00 */
[----:B------:R-:W2:Y:S01]  /*24050*/  LDL.LU.64 R44, [R1+0x8] ;  /* 0x00000800012c7983 */ /* 0x000ea20000300a00 */
[----:B------:R-:W-:-:S03]  /*24060*/  MOV R24, R36 ;  /* 0x0000002400187202 */ /* 0x000fc60000000f00 */
[----:B------:R-:W0:Y:S01]  /*24070*/  LDS.128 R36, [R4+0x2000] ;  /* 0x0020000004247984 */ /* 0x000e220000000c00 */
[----:B------:R-:W-:-:S04]  /*24080*/  LEA R5, R60, R8, 0x1 ;  /* 0x000000083c057211 */ /* 0x000fc800078e08ff */
[----:B------:R-:W-:-:S04]  /*24090*/  LEA R32, P0, R5, R3, 0x1 ;  /* 0x0000000305207211 */ /* 0x000fc800078008ff */
[----:B------:R-:W-:-:S05]  /*240a0*/  LEA.HI.X.SX32 R33, R5, R0, 0x1, P0 ;  /* 0x0000000005217211 */ /* 0x000fca00000f0eff */
[----:B------:R1:W-:Y:S01]  /*240b0*/  STL.64 [R1+0x88], R32 ;  /* 0x0000882001007387 */ /* 0x0003e20000100a00 */
[----:B------:R-:W-:-:S03]  /*240c0*/  IMAD R8, R60, 0x2, R5 ;  /* 0x000000023c087824 */ /* 0x000fc600078e0205 */
[----:B0-----:R-:W-:Y:S01]  /*240d0*/  STL [R1+0x2e4], R37 ;  /* 0x0002e42501007387 */ /* 0x001fe20000100800 */
[----:B------:R-:W-:-:S03]  /*240e0*/  MOV R25, R36 ;  /* 0x0000002400197202 */ /* 0x000fc60000000f00 */
[----:B------:R-:W-:Y:S04]  /*240f0*/  STL.64 [R1+0x2e8], R38 ;  /* 0x0002e82601007387 */ /* 0x000fe80000100a00 */
[----:B------:R-:W0:Y:S01]  /*24100*/  LDS.128 R36, [R10+0x2000] ;  /* 0x002000000a247984 */ /* 0x000e220000000c00 */
[----:B-1----:R-:W-:Y:S01]  /*24110*/  LEA R32, P0, R8, R3, 0x1 ;  /* 0x0000000308207211 */ /* 0x002fe200078008ff */
[----:B------:R-:W-:-:S03]  /*24120*/  IMAD R5, R60, 0x2, R8 ;  /* 0x000000023c057824 */ /* 0x000fc600078e0208 */
[----:B------:R-:W-:-:S05]  /*24130*/  LEA.HI.X.SX32 R33, R8, R0, 0x1, P0 ;  /* 0x0000000008217211 */ /* 0x000fca00000f0eff */
[----:B------:R1:W-:Y:S04]  /*24140*/  STL.64 [R1+0xa8], R32 ;  /* 0x0000a82001007387 */ /* 0x0003e80000100a00 */
[----:B------:R-:W3:Y:S01]  /*24150*/  LDL.LU.64 R42, [R1+0x20] ;  /* 0x00002000012a7983 */ /* 0x000ee20000300a00 */
[----:B-1----:R-:W-:-:S04]  /*24160*/  LEA R32, P0, R5, R3, 0x1 ;  /* 0x0000000305207211 */ /* 0x002fc800078008ff */
[----:B------:R-:W-:-:S05]  /*24170*/  LEA.HI.X.SX32 R33, R5, R0, 0x1, P0 ;  /* 0x0000000005217211 */ /* 0x000fca00000f0eff */
[----:B------:R1:W-:Y:S04]  /*24180*/  STL.64 [R1+0xb8], R32 ;  /* 0x0000b82001007387 */ /* 0x0003e80000100a00 */
[----:B0-----:R-:W-:Y:S01]  /*24190*/  STL.64 [R1+0x280], R36 ;  /* 0x0002802401007387 */ /* 0x001fe20000100a00 */
[----:B------:R-:W-:-:S03]  /*241a0*/  IMAD.MOV.U32 R9, RZ, RZ, R36 ;  /* 0x000000ffff097224 */ /* 0x000fc600078e0024 */
[----:B------:R-:W-:Y:S04]  /*241b0*/  STL.64 [R1+0x288], R38 ;  /* 0x0002882601007387 */ /* 0x000fe80000100a00 */
[----:B------:R-:W0:Y:S04]  /*241c0*/  LDS.128 R36, [R11+0x2000] ;  /* 0x002000000b247984 */ /* 0x000e280000000c00 */
[----:B----4-:R-:W-:Y:S04]  /*241d0*/  STG.E.U16 [R56.64], R15 ;  /* 0x0000000f38007986 */ /* 0x010fe8000c101504 */
[----:B------:R-:W-:Y:S04]  /*241e0*/  STG.E.U16 [R50.64], R17 ;  /* 0x0000001132007986 */ /* 0x000fe8000c101504 */
[----:B------:R-:W4:Y:S01]  /*241f0*/  LDS.128 R48, [R55+0x2000] ;  /* 0x0020000037307984 */ /* 0x000f220000000c00 */
[----:B------:R-:W-:-:S05]  /*24200*/  IMAD R8, R60, 0x2, R5 ;  /* 0x000000023c087824 */ /* 0x000fca00078e0205 */
[----:B-1----:R-:W-:Y:S02]  /*24210*/  LEA R32, P0, R8, R3, 0x1 ;  /* 0x0000000308207211 */ /* 0x002fe400078008ff */
[----:B------:R-:W-:Y:S02]  /*24220*/  LEA R5, R60, R8, 0x1 ;  /* 0x000000083c057211 */ /* 0x000fe400078e08ff */
[----:B------:R-:W-:-:S05]  /*24230*/  LEA.HI.X.SX32 R33, R8, R0, 0x1, P0 ;  /* 0x0000000008217211 */ /* 0x000fca00000f0eff */
[----:B------:R1:W-:Y:S01]  /*24240*/  STL.64 [R1+0xd0], R32 ;  /* 0x0000d02001007387 */ /* 0x0003e20000100a00 */
[----:B------:R-:W-:Y:S02]  /*24250*/  LEA R8, R60, R5, 0x1 ;  /* 0x000000053c087211 */ /* 0x000fe400078e08ff */
[CC--:B-1----:R-:W-:Y:S01]  /*24260*/  LEA R32, P0, R5.reuse, R3.reuse, 0x1 ;  /* 0x0000000305207211 */ /* 0x0c2fe200078008ff */
[----:B0-----:R-:W-:Y:S03]  /*24270*/  STL.64 [R1+0x270], R36 ;  /* 0x0002702401007387 */ /* 0x001fe60000100a00 */
[----:B------:R-:W-:Y:S01]  /*24280*/  LEA.HI.X.SX32 R33, R5, R0, 0x1, P0 ;  /* 0x0000000005217211 */ /* 0x000fe200000f0eff */
[----:B------:R-:W-:Y:S04]  /*24290*/  STL.64 [R1+0x278], R38 ;  /* 0x0002782601007387 */ /* 0x000fe80000100a00 */
[----:B------:R0:W-:Y:S04]  /*242a0*/  STL.64 [R1+0xc8], R32 ;  /* 0x0000c82001007387 */ /* 0x0001e80000100a00 */
[----:B------:R-:W-:Y:S01]  /*242b0*/  STG.E.U16 [R52.64], R19 ;  /* 0x0000001334007986 */ /* 0x000fe2000c101504 */
[----:B0-----:R-:W-:-:S03]  /*242c0*/  LEA R32, P0, R8, R3, 0x1 ;  /* 0x0000000308207211 */ /* 0x001fc600078008ff */
[----:B------:R0:W-:Y:S01]  /*242d0*/  STG.E.U16 [R46.64], R21 ;  /* 0x000000152e007986 */ /* 0x0001e2000c101504 */
[----:B------:R-:W-:-:S03]  /*242e0*/  LEA.HI.X.SX32 R33, R8, R0, 0x1, P0 ;  /* 0x0000000008217211 */ /* 0x000fc600000f0eff */
[----:B0-----:R-:W3:Y:S04]  /*242f0*/  LDL.LU.64 R46, [R1+0x10] ;  /* 0x00001000012e7983 */ /* 0x001ee80000300a00 */
[----:B------:R-:W-:Y:S04]  /*24300*/  STL.64 [R1+0x100], R32 ;  /* 0x0001002001007387 */ /* 0x000fe80000100a00 */
[----:B----4-:R-:W-:Y:S04]  /*24310*/  STL.64 [R1+0x260], R48 ;  /* 0x0002603001007387 */ /* 0x010fe80000100a00 */
[----:B------:R-:W-:Y:S04]  /*24320*/  STL.64 [R1+0x268], R50 ;  /* 0x0002683201007387 */ /* 0x000fe80000100a00 */
[----:B--2---:R0:W-:Y:S04]  /*24330*/  STG.E.U16 [R44.64], R23 ;  /* 0x000000172c007986 */ /* 0x0041e8000c101504 */
[----:B0-----:R-:W2:Y:S01]  /*24340*/  LDL.LU.64 R44, [R1+0x18] ;  /* 0x00001800012c7983 */ /* 0x001ea20000300a00 */
[----:B------:R-:W-:Y:S01]  /*24350*/  IMAD.MOV.U32 R37, RZ, RZ, R36 ;  /* 0x000000ffff257224 */ /* 0x000fe200078e0024 */
[----:B------:R-:W-:-:S02]  /*24360*/  MOV R36, R48 ;  /* 0x0000003000247202 */ /* 0x000fc40000000f00 */
[----:B------:R-:W0:Y:S01]  /*24370*/  LDS.128 R48, [R4+0x3000] ;  /* 0x0030000004307984 */ /* 0x000e220000000c00 */
[----:B------:R-:W-:-:S04]  /*24380*/  LEA R5, R60, R8, 0x1 ;  /* 0x000000083c057211 */ /* 0x000fc800078e08ff */
[----:B------:R-:W-:-:S04]  /*24390*/  LEA R32, P0, R5, R3, 0x1 ;  /* 0x0000000305207211 */ /* 0x000fc800078008ff */
[----:B------:R-:W-:-:S05]  /*243a0*/  LEA.HI.X.SX32 R33, R5, R0, 0x1, P0 ;  /* 0x0000000005217211 */ /* 0x000fca00000f0eff */
[----:B------:R1:W-:Y:S01]  /*243b0*/  STL.64 [R1+0xf8], R32 ;  /* 0x0000f82001007387 */ /* 0x0003e20000100a00 */
[----:B------:R-:W-:-:S03]  /*243c0*/  IMAD R8, R60, 0x2, R5 ;  /* 0x000000023c087824 */ /* 0x000fc600078e0205 */
[----:B0-----:R-:W-:Y:S01]  /*243d0*/  STL.64 [R1+0x250], R48 ;  /* 0x0002503001007387 */ /* 0x001fe20000100a00 */
[----:B------:R-:W-:-:S03]  /*243e0*/  MOV R39, R48 ;  /* 0x0000003000277202 */ /* 0x000fc60000000f00 */
[----:B------:R-:W-:Y:S04]  /*243f0*/  STL.64 [R1+0x258], R50 ;  /* 0x0002583201007387 */ /* 0x000fe80000100a00 */
[----:B------:R-:W0:Y:S01]  /*24400*/  LDS.128 R48, [R10+0x3000] ;  /* 0x003000000a307984 */ /* 0x000e220000000c00 */
[----:B-1----:R-:W-:Y:S01]  /*24410*/  LEA R32, P0, R8, R3, 0x1 ;  /* 0x0000000308207211 */ /* 0x002fe200078008ff */
[----:B------:R-:W-:-:S03]  /*24420*/  IMAD R5, R60, 0x2, R8 ;  /* 0x000000023c057824 */ /* 0x000fc600078e0208 */
[----:B------:R-:W-:-:S05]  /*24430*/  LEA.HI.X.SX32 R33, R8, R0, 0x1, P0 ;  /* 0x0000000008217211 */ /* 0x000fca00000f0eff */
[----:B------:R1:W-:Y:S04]  /*24440*/  STL.64 [R1+0x110], R32 ;  /* 0x0001102001007387 */ /* 0x0003e80000100a00 */
[----:B------:R-:W4:Y:S01]  /*24450*/  LDL.LU.64 R40, [R1+0x38] ;  /* 0x0000380001287983 */ /* 0x000f220000300a00 */
[----:B-1----:R-:W-:-:S04]  /*24460*/  LEA R32, P0, R5, R3, 0x1 ;  /* 0x0000000305207211 */ /* 0x002fc800078008ff */
[----:B------:R-:W-:-:S05]  /*24470*/  LEA.HI.X.SX32 R33, R5, R0, 0x1, P0 ;  /* 0x0000000005217211 */ /* 0x000fca00000f0eff */
[----:B------:R-:W-:Y:S04]  /*24480*/  STL.64 [R1+0x128], R32 ;  /* 0x0001282001007387 */ /* 0x000fe80000100a00 */
[----:B0-----:R-:W-:Y:S01]  /*24490*/  STL.64 [R1+0x240], R48 ;  /* 0x0002403001007387 */ /* 0x001fe20000100a00 */
[----:B------:R-:W-:Y:S01]  /*244a0*/  IMAD.MOV.U32 R35, RZ, RZ, R48 ;  /* 0x000000ffff237224 */ /* 0x000fe200078e0030 */
[----:B------:R-:W-:Y:S02]  /*244b0*/  MOV R2, R50 ;  /* 0x0000003200027202 */ /* 0x000fe40000000f00 */
[----:B------:R-:W-:Y:S04]  /*244c0*/  STL.64 [R1+0x248], R50 ;  /* 0x0002483201007387 */ /* 0x000fe80000100a00 */
[----:B------:R-:W0:Y:S04]  /*244d0*/  LDS.128 R48, [R11+0x3000] ;  /* 0x003000000b307984 */ /* 0x000e280000000c00 */
[----:B---3--:R1:W-:Y:S04]  /*244e0*/  STG.E.U16 [R42.64], R24 ;  /* 0x000000182a007986 */ /* 0x0083e8000c101504 */
[----:B------:R-:W-:Y:S01]  /*244f0*/  STL [R1+0x968], R2 ;  /* 0x0009680201007387 */ /* 0x000fe20000100800 */
[----:B------:R-:W-:-:S03]  /*24500*/  IMAD R8, R60, 0x2, R5 ;  /* 0x000000023c087824 */ /* 0x000fc600078e0205 */
[----:B-1----:R-:W3:Y:S02]  /*24510*/  LDL.LU.64 R42, [R1+0x40] ;  /* 0x00004000012a7983 */ /* 0x002ee40000300a00 */
[----:B------:R-:W-:-:S04]  /*24520*/  LEA R32, P0, R8, R3, 0x1 ;  /* 0x0000000308207211 */ /* 0x000fc800078008ff */
[----:B------:R-:W-:-:S05]  /*24530*/  LEA.HI.X.SX32 R33, R8, R0, 0x1, P0 ;  /* 0x0000000008217211 */ /* 0x000fca00000f0eff */
[----:B------:R1:W-:Y:S04]  /*24540*/  STL.64 [R1+0x2d8], R32 ;  /* 0x0002d82001007387 */ /* 0x0003e80000100a00 */
[----:B0-----:R-:W-:Y:S01]  /*24550*/  STL.64 [R1+0x230], R48 ;  /* 0x0002303001007387 */ /* 0x001fe20000100a00 */
[----:B------:R-:W-:-:S03]  /*24560*/  MOV R34, R48 ;  /* 0x0000003000227202 */ /* 0x000fc60000000f00 */
[----:B------:R-:W-:Y:S04]  /*24570*/  STL.64 [R1+0x238], R50 ;  /* 0x0002383201007387 */ /* 0x000fe80000100a00 */
[----:B------:R-:W0:Y:S01]  /*24580*/  LDS.128 R48, [R55+0x3000] ;  /* 0x0030000037307984 */ /* 0x000e220000000c00 */
[----:B------:R-:W-:-:S04]  /*24590*/  LEA R5, R60, R8, 0x1 ;  /* 0x000000083c057211 */ /* 0x000fc800078e08ff */
[----:B-1----:R-:W-:Y:S01]  /*245a0*/  LEA R32, P0, R5, R3, 0x1 ;  /* 0x0000000305207211 */ /* 0x002fe200078008ff */
[----:B------:R-:W-:-:S03]  /*245b0*/  IMAD R8, R60, 0x2, R5 ;  /* 0x000000023c087824 */ /* 0x000fc600078e0205 */
[----:B------:R-:W-:-:S05]  /*245c0*/  LEA.HI.X.SX32 R33, R5, R0, 0x1, P0 ;  /* 0x0000000005217211 */ /* 0x000fca00000f0eff */
[----:B------:R1:W-:Y:S04]  /*245d0*/  STL.64 [R1+0x298], R32 ;  /* 0x0002982001007387 */ /* 0x0003e80000100a00 */
[----:B------:R-:W-:Y:S01]  /*245e0*/  STG.E.U16 [R58.64], R25 ;  /* 0x000000193a007986 */ /* 0x000fe2000c101504 */
[----:B-1----:R-:W-:-:S03]  /*245f0*/  LEA R32, P0, R8, R3, 0x1 ;  /* 0x0000000308207211 */ /* 0x002fc600078008ff */
[----:B------:R1:W-:Y:S01]  /*24600*/  STG.E.U16 [R46.64], R9 ;  /* 0x000000092e007986 */ /* 0x0003e2000c101504 */
[----:B------:R-:W-:-:S03]  /*24610*/  LEA.HI.X.SX32 R33, R8, R0, 0x1, P0 ;  /* 0x0000000008217211 */ /* 0x000fc600000f0eff */
[----:B-1----:R-:W3:Y:S04]  /*24620*/  LDL.LU.64 R46, [R1+0x28] ;  /* 0x00002800012e7983 */ /* 0x002ee80000300a00 */
[----:B------:R-:W-:Y:S04]  /*24630*/  STL.64 [R1+0x3b8], R32 ;  /* 0x0003b82001007387 */ /* 0x000fe80000100a00 */
[----:B0-----:R-:W-:Y:S04]  /*24640*/  STL.64 [R1+0x220], R48 ;  /* 0x0002203001007387 */ /* 0x001fe80000100a00 */
[----:B------:R-:W-:Y:S04]  /*24650*/  STL.64 [R1+0x228], R50 ;  /* 0x0002283201007387 */ /* 0x000fe80000100a00 */
[----:B--2---:R0:W-:Y:S04]  /*24660*/  STG.E.U16 [R44.64], R37 ;  /* 0x000000252c007986 */ /* 0x0041e8000c101504 */
[----:B0-----:R-:W2:Y:S01]  /*24670*/  LDL.LU.64 R44, [R1+0x30] ;  /* 0x00003000012c7983 */ /* 0x001ea20000300a00 */
[----:B------:R-:W-:-:S03]  /*24680*/  IMAD.MOV.U32 R9, RZ, RZ, R48 ;  /* 0x000000ffff097224 */ /* 0x000fc600078e0030 */
[----:B------:R-:W0:Y:S01]  /*24690*/  LDS.128 R48, [R4+0x4000] ;  /* 0x0040000004307984 */ /* 0x000e220000000c00 */
[----:B------:R-:W-:-:S05]  /*246a0*/  IMAD R5, R60, 0x2, R8 ;  /* 0x000000023c057824 */ /* 0x000fca00078e0208 */
[----:B------:R-:W-:-:S04]  /*246b0*/  LEA R32, P0, R5, R3, 0x1 ;  /* 0x0000000305207211 */ /* 0x000fc800078008ff */
[----:B------:R-:W-:-:S05]  /*246c0*/  LEA.HI.X.SX32 R33, R5, R0, 0x1, P0 ;  /* 0x0000000005217211 */ /* 0x000fca00000f0eff */
[----:B------:R1:W-:Y:S04]  /*246d0*/  STL.64 [R1+0x3b0], R32 ;  /* 0x0003b02001007387 */ /* 0x0003e80000100a00 */
[----:B0-----:R-:W-:Y:S01]  /*246e0*/  STL.64 [R1+0x210], R48 ;  /* 0x0002103001007387 */ /* 0x001fe20000100a00 */
[----:B------:R-:W-:-:S03]  /*246f0*/  IMAD.MOV.U32 R38, RZ, RZ, R48 ;  /* 0x000000ffff267224 */ /* 0x000fc600078e0030 */
[----:B------:R-:W-:Y:S04]  /*24700*/  STL.64 [R1+0x218], R50 ;  /* 0x0002183201007387 */ /* 0x000fe80000100a00 */
[----:B------:R-:W0:Y:S01]  /*24710*/  LDS.128 R48, [R10+0x4000] ;  /* 0x004000000a307984 */ /* 0x000e220000000c00 */
[----:B------:R-:W-:-:S04]  /*24720*/  LEA R8, R60, R5, 0x1 ;  /* 0x000000053c087211 */ /* 0x000fc800078e08ff */
[----:B-1----:R-:W-:-:S04]  /*24730*/  LEA R32, P0, R8, R3, 0x1 ;  /* 0x0000000308207211 */ /* 0x002fc800078008ff */
[----:B------:R-:W-:Y:S01]  /*24740*/  LEA.HI.X.SX32 R33, R8, R0, 0x1, P0 ;  /* 0x0000000008217211 */ /* 0x000fe200000f0eff */
[----:B----4-:R-:W-:Y:S04]  /*24750*/  STG.E.U16 [R40.64], R36 ;  /* 0x0000002428007986 */ /* 0x010fe8000c101504 */
[----:B------:R1:W-:Y:S01]  /*24760*/  STL.64 [R1+0x3a8], R32 ;  /* 0x0003a82001007387 */ /* 0x0003e20000100a00 */
[----:B------:R-:W-:-:S04]  /*24770*/  LEA R5, R60, R8, 0x1 ;  /* 0x000000083c057211 */ /* 0x000fc800078e08ff */
[C---:B-1----:R-:W-:Y:S01]  /*24780*/  LEA R32, P0, R5.reuse, R3, 0x1 ;  /* 0x0000000305207211 */ /* 0x042fe200078008ff */
[----:B0-----:R-:W-:Y:S04]  /*24790*/  STL.64 [R1+0x200], R48 ;  /* 0x0002003001007387 */ /* 0x001fe80000100a00 */
[----:B------:R-:W-:Y:S04]  /*247a0*/  STL.64 [R1+0x208], R50 ;  /* 0x0002083201007387 */ /* 0x000fe80000100a00 */
[----:B------:R-:W4:Y:S01]  /*247b0*/  LDL.LU.64 R36, [R1+0x60] ;  /* 0x0000600001247983 */ /* 0x000f220000300a00 */
[----:B------:R-:W-:-:S03]  /*247c0*/  LEA.HI.X.SX32 R33, R5, R0, 0x1, P0 ;  /* 0x0000000005217211 */ /* 0x000fc600000f0eff */
[----:B---3--:R-:W-:Y:S04]  /*247d0*/  STG.E.U16 [R42.64], R39 ;  /* 0x000000272a007986 */ /* 0x008fe8000c101504 */
[----:B------:R-:W0:Y:S04]  /*247e0*/  LDS.128 R40, [R11+0x4000] ;  /* 0x004000000b287984 */ /* 0x000e280000000c00 */
[----:B------:R1:W-:Y:S04]  /*247f0*/  STL.64 [R1+0x3a0], R32 ;  /* 0x0003a02001007387 */ /* 0x0003e80000100a00 */
[----:B------:R-:W3:Y:S01]  /*24800*/  LDL.LU.64 R52, [R1+0x78] ;  /* 0x0000780001347983 */ /* 0x000ee20000300a00 */
[----:B------:R-:W-:-:S03]  /*24810*/  IMAD.MOV.U32 R2, RZ, RZ, R48 ;  /* 0x000000ffff027224 */ /* 0x000fc600078e0030 */
[----:B------:R-:W0:Y:S01]  /*24820*/  LDS.128 R48, [R55+0x4000] ;  /* 0x0040000037307984 */ /* 0x000e220000000c00 */
[----:B------:R-:W-:-:S04]  /*24830*/  LEA R8, R60, R5, 0x1 ;  /* 0x000000053c087211 */ /* 0x000fc800078e08ff */
[----:B-1----:R-:W-:-:S04]  /*24840*/  LEA R32, P0, R8, R3, 0x1 ;  /* 0x0000000308207211 */ /* 0x002fc800078008ff */
[----:B------:R-:W-:Y:S02]  /*24850*/  LEA.HI.X.SX32 R33, R8, R0, 0x1, P0 ;  /* 0x0000000008217211 */ /* 0x000fe400000f0eff */
[----:B------:R-:W-:-:S03]  /*24860*/  LEA R5, R60, R8, 0x1 ;  /* 0x000000083c057211 */ /* 0x000fc600078e08ff */
[----:B------:R1:W-:Y:S02]  /*24870*/  STL.64 [R1+0x398], R32 ;  /* 0x0003982001007387 */ /* 0x0003e40000100a00 */
[----:B------:R-:W-:Y:S02]  /*24880*/  IMAD R8, R60, 0x2, R5 ;  /* 0x000000023c087824 */ /* 0x000fe400078e0205 */
[----:B0-----:R-:W-:Y:S01]  /*24890*/  STL.64 [R1+0x1f0], R40 ;  /* 0x0001f02801007387 */ /* 0x001fe20000100a00 */
[----:B-1----:R-:W-:-:S03]  /*248a0*/  LEA R32, P0, R5, R3, 0x1 ;  /* 0x0000000305207211 */ /* 0x002fc600078008ff */
[----:B------:R0:W-:Y:S01]  /*248b0*/  STL.64 [R1+0x1f8], R42 ;  /* 0x0001f82a01007387 */ /* 0x0001e20000100a00 */
[----:B------:R-:W-:Y:S02]  /*248c0*/  LEA.HI.X.SX32 R33, R5, R0, 0x1, P0 ;  /* 0x0000000005217211 */ /* 0x000fe400000f0eff */
[----:B0-----:R-:W-:Y:S02]  /*248d0*/  MOV R42, R40 ;  /* 0x00000028002a7202 */ /* 0x001fe40000000f00 */
[----:B------:R-:W3:Y:S04]  /*248e0*/  LDL.LU.64 R40, [R1+0x70] ;  /* 0x0000700001287983 */ /* 0x000ee80000300a00 */
[----:B------:R0:W-:Y:S04]  /*248f0*/  STL.64 [R1+0x388], R32 ;  /* 0x0003882001007387 */ /* 0x0001e80000100a00 */
[----:B------:R-:W-:Y:S01]  /*24900*/  STL.64 [R1+0x1e0], R48 ;  /* 0x0001e03001007387 */ /* 0x000fe20000100a00 */
[----:B0-----:R-:W-:-:S04]  /*24910*/  LEA R32, P0, R8, R3, 0x1 ;  /* 0x0000000308207211 */ /* 0x001fc800078008ff */
[----:B------:R-:W-:Y:S01]  /*24920*/  LEA.HI.X.SX32 R33, R8, R0, 0x1, P0 ;  /* 0x0000000008217211 */ /* 0x000fe200000f0eff */
[----:B------:R0:W-:Y:S04]  /*24930*/  STG.E.U16 [R46.64], R35 ;  /* 0x000000232e007986 */ /* 0x0001e8000c101504 */
[----:B------:R-:W-:Y:S04]  /*24940*/  STL.64 [R1+0x1e8], R50 ;  /* 0x0001e83201007387 */ /* 0x000fe80000100a00 */
[----:B------:R1:W-:Y:S01]  /*24950*/  STL.64 [R1+0x390], R32 ;  /* 0x0003902001007387 */ /* 0x0003e20000100a00 */
[----:B0-----:R-:W-:-:S03]  /*24960*/  MOV R46, R48 ;  /* 0x00000030002e7202 */ /* 0x001fc60000000f00 */
[----:B------:R-:W0:Y:S01]  /*24970*/  LDS.128 R48, [R4+0x5000] ;  /* 0x0050000004307984 */ /* 0x000e220000000c00 */
[----:B------:R-:W-:-:S05]  /*24980*/  IMAD R5, R60, 0x2, R8 ;  /* 0x000000023c057824 */ /* 0x000fca00078e0208 */
[----:B-1----:R-:W-:-:S04]  /*24990*/  LEA R32, P0, R5, R3, 0x1 ;  /* 0x0000000305207211 */ /* 0x002fc800078008ff */
[----:B------:R-:W-:Y:S01]  /*249a0*/  LEA.HI.X.SX32 R33, R5, R0, 0x1, P0 ;  /* 0x0000000005217211 */ /* 0x000fe200000f0eff */
[----:B--2---:R1:W-:Y:S04]  /*249b0*/  STG.E.U16 [R44.64], R34 ;  /* 0x000000222c007986 */ /* 0x0043e8000c101504 */
[----:B-1----:R-:W2:Y:S04]  /*249c0*/  LDL.LU.64 R44, [R1+0x50] ;  /* 0x00005000012c7983 */ /* 0x002ea80000300a00 */
[----:B------:R-:W-:Y:S04]  /*249d0*/  STL.64 [R1+0x380], R32 ;  /* 0x0003802001007387 */ /* 0x000fe80000100a00 */
[----:B0-----:R-:W-:Y:S04]  /*249e0*/  STL.64 [R1+0x1d0], R48 ;  /* 0x0001d03001007387 */ /* 0x001fe80000100a00 */
[----:B------:R0:W-:Y:S02]  /*249f0*/  STL.64 [R1+0x1d8], R50 ;  /* 0x0001d83201007387 */ /* 0x0001e40000100a00 */
[----:B0-----:R-:W-:-:S02]  /*24a00*/  IMAD.MOV.U32 R51, RZ, RZ, R48 ;  /* 0x000000ffff337224 */ /* 0x001fc400078e0030 */
[----:B------:R-:W2:Y:S01]  /*24a10*/  LDL.LU.64 R48, [R1+0x48] ;  /* 0x0000480001307983 */ /* 0x000ea20000300a00 */
[----:B------:R-:W-:-:S05]  /*24a20*/  IMAD R8, R60, 0x2, R5 ;  /* 0x000000023c087824 */ /* 0x000fca00078e0205 */
[----:B------:R-:W-:Y:S02]  /*24a30*/  LEA R32, P0, R8, R3, 0x1 ;  /* 0x0000000308207211 */ /* 0x000fe400078008ff */
[----:B------:R-:W-:Y:S02]  /*24a40*/  LEA R5, R60, R8, 0x1 ;  /* 0x000000083c057211 */ /* 0x000fe400078e08ff */
[----:B------:R-:W-:-:S05]  /*24a50*/  LEA.HI.X.SX32 R33, R8, R0, 0x1, P0 ;  /* 0x0000000008217211 */ /* 0x000fca00000f0eff */
[----:B------:R0:W-:Y:S04]  /*24a60*/  STL.64 [R1+0x378], R32 ;  /* 0x0003782001007387 */ /* 0x0001e80000100a00 */
[----:B------:R-:W2:Y:S01]  /*24a70*/  LDL.LU.64 R56, [R1+0x58] ;  /* 0x0000580001387983 */ /* 0x000ea20000300a00 */
[----:B0-----:R-:W-:-:S04]  /*24a80*/  LEA R32, P0, R5, R3, 0x1 ;  /* 0x0000000305207211 */ /* 0x001fc800078008ff */
[----:B------:R-:W-:-:S05]  /*24a90*/  LEA.HI.X.SX32 R33, R5, R0, 0x1, P0 ;  /* 0x0000000005217211 */ /* 0x000fca00000f0eff */
[----:B------:R-:W-:Y:S04]  /*24aa0*/  STL.64 [R1+0x370], R32 ;  /* 0x0003702001007387 */ /* 0x000fe80000100a00 */
[----:B------:R-:W0:Y:S01]  /*24ab0*/  LDS.128 R32, [R10+0x5000] ;  /* 0x005000000a207984 */ /* 0x000e220000000c00 */
[----:B------:R-:W-:-:S05]  /*24ac0*/  LEA R8, R60, R5, 0x1 ;  /* 0x000000053c087211 */ /* 0x000fca00078e08ff */
[----:B------:R-:W-:Y:S01]  /*24ad0*/  IMAD R5, R60, 0x2, R8 ;  /* 0x000000023c057824 */ /* 0x000fe200078e0208 */
[----:B----4-:R1:W-:Y:S02]  /*24ae0*/  STG.E.U16 [R36.64], R9 ;  /* 0x0000000924007986 */ /* 0x0103e4000c101504 */
[----:B-1----:R-:W-:-:S04]  /*24af0*/  LEA R36, P0, R8, R3, 0x1 ;  /* 0x0000000308247211 */ /* 0x002fc800078008ff */
[----:B------:R-:W-:Y:S01]  /*24b00*/  LEA.HI.X.SX32 R37, R8, R0, 0x1, P0 ;  /* 0x0000000008257211 */ /* 0x000fe200000f0eff */
[----:B0-----:R-:W-:Y:S01]  /*24b10*/  STL.64 [R1+0x1c0], R32 ;  /* 0x0001c02001007387 */ /* 0x001fe20000100a00 */
[----:B------:R-:W-:-:S03]  /*24b20*/  MOV R9, R32 ;  /* 0x0000002000097202 */ /* 0x000fc60000000f00 */
[----:B------:R0:W-:Y:S04]  /*24b30*/  STL.64 [R1+0x1c8], R34 ;  /* 0x0001c82201007387 */ /* 0x0001e80000100a00 */
[----:B0-----:R-:W4:Y:S04]  /*24b40*/  LDL.LU.64 R34, [R1+0xaa0] ;  /* 0x000aa00001227983 */ /* 0x001f280000300a00 */
[----:B------:R-:W4:Y:S04]  /*24b50*/  LDL.LU.64 R32, [R1+0xa98] ;  /* 0x000a980001207983 */ /* 0x000f280000300a00 */
[----:B------:R0:W-:Y:S02]  /*24b60*/  STL.64 [R1+0x138], R36 ;  /* 0x0001382401007387 */ /* 0x0001e40000100a00 */
[----:B0-----:R-:W-:-:S04]  /*24b70*/  LEA R36, P0, R5, R3, 0x1 ;  /* 0x0000000305247211 */ /* 0x001fc800078008ff */
[----:B------:R-:W-:Y:S01]  /*24b80*/  LEA.HI.X.SX32 R37, R5, R0, 0x1, P0 ;  /* 0x0000000005257211 */ /* 0x000fe200000f0eff */
[----:B---3--:R-:W-:Y:S04]  /*24b90*/  STG.E.U16 [R52.64], R38 ;  /* 0x0000002634007986 */ /* 0x008fe8000c101504 */
[----:B------:R-:W-:Y:S04]  /*24ba0*/  STL.64 [R1+0x130], R36 ;  /* 0x0001302401007387 */ /* 0x000fe80000100a00 */
[----:B------:R-:W0:Y:S01]  /*24bb0*/  LDS.128 R36, [R11+0x5000] ;  /* 0x005000000b247984 */ /* 0x000e220000000c00 */
[----:B------:R-:W-:-:S03]  /*24bc0*/  IMAD R8, R60, 0x2, R5 ;  /* 0x000000023c087824 */ /* 0x000fc600078e0205 */
[----:B------:R1:W-:Y:S02]  /*24bd0*/  STG.E.U16 [R40.64], R2 ;  /* 0x0000000228007986 */ /* 0x0003e4000c101504 */
[----:B------:R-:W-:Y:S02]  /*24be0*/  LEA R5, R60, R8, 0x1 ;  /* 0x000000083c057211 */ /* 0x000fe400078e08ff */
[----:B-1----:R-:W-:-:S04]  /*24bf0*/  LEA R40, P0, R8, R3, 0x1 ;  /* 0x0000000308287211 */ /* 0x002fc800078008ff */
[----:B------:R-:W-:Y:S02]  /*24c00*/  LEA.HI.X.SX32 R41, R8, R0, 0x1, P0 ;  /* 0x0000000008297211 */ /* 0x000fe400000f0eff */
[----:B0-----:R-:W-:Y:S01]  /*24c10*/  MOV R61, R38 ;  /* 0x00000026003d7202 */ /* 0x001fe20000000f00 */
[----:B------:R-:W-:Y:S01]  /*24c20*/  STL.64 [R1+0x1b0], R36 ;  /* 0x0001b02401007387 */ /* 0x000fe20000100a00 */
[----:B------:R-:W-:-:S03]  /*24c30*/  IMAD.MOV.U32 R2, RZ, RZ, R36 ;  /* 0x000000ffff027224 */ /* 0x000fc600078e0024 */
[----:B------:R0:W-:Y:S04]  /*24c40*/  STL.64 [R1+0x1b8], R38 ;  /* 0x0001b82601007387 */ /* 0x0001e80000100a00 */
[----:B0-----:R-:W3:Y:S04]  /*24c50*/  LDL.LU.64 R38, [R1+0xa90] ;  /* 0x000a900001267983 */ /* 0x001ee80000300a00 */
[----:B------:R-:W3:Y:S04]  /*24c60*/  LDL.LU.64 R36, [R1+0xa88] ;  /* 0x000a880001247983 */ /* 0x000ee80000300a00 */
[----:B------:R-:W-:Y:S04]  /*24c70*/  STL [R1+0x96c], R61 ;  /* 0x00096c3d01007387 */ /* 0x000fe80000100800 */
[----:B------:R0:W-:Y:S02]  /*24c80*/  STL.64 [R1+0x120], R40 ;  /* 0x0001202801007387 */ /* 0x0001e40000100a00 */
[----:B0-----:R-:W-:-:S04]  /*24c90*/  LEA R40, P0, R5, R3, 0x1 ;  /* 0x0000000305287211 */ /* 0x001fc800078008ff */
[----:B------:R-:W-:-:S05]  /*24ca0*/  LEA.HI.X.SX32 R41, R5, R0, 0x1, P0 ;  /* 0x0000000005297211 */ /* 0x000fca00000f0eff */
[----:B------:R-:W-:Y:S01]  /*24cb0*/  STL.64 [R1+0x118], R40 ;  /* 0x0001182801007387 */ /* 0x000fe20000100a00 */
[----:B------:R-:W-:-:S03]  /*24cc0*/  IMAD R8, R60, 0x2, R5 ;  /* 0x000000023c087824 */ /* 0x000fc600078e0205 */
[----:B--2---:R0:W-:Y:S04]  /*24cd0*/  STG.E.U16 [R44.64], R42 ;  /* 0x0000002a2c007986 */ /* 0x0041e8000c101504 */
[----:B------:R-:W1:Y:S01]  /*24ce0*/  LDS.128 R40, [R55+0x5000] ;  /* 0x0050000037287984 */ /* 0x000e620000000c00 */
[----:B0-----:R-:W-:-:S04]  /*24cf0*/  LEA R44, P0, R8, R3, 0x1 ;  /* 0x00000003082c7211 */ /* 0x001fc800078008ff */
[----:B------:R-:W-:Y:S01]  /*24d00*/  LEA.HI.X.SX32 R45, R8, R0, 0x1, P0 ;  /* 0x00000000082d7211 */ /* 0x000fe200000f0eff */
[----:B------:R-:W-:Y:S04]  /*24d10*/  STG.E.U16 [R48.64], R46 ;  /* 0x0000002e30007986 */ /* 0x000fe8000c101504 */
[----:B-1----:R-:W-:Y:S01]  /*24d20*/  STL.64 [R1+0x1a0], R40 ;  /* 0x0001a02801007387 */ /* 0x002fe20000100a00 */
[----:B------:R-:W-:-:S03]  /*24d30*/  IMAD.MOV.U32 R50, RZ, RZ, R40 ;  /* 0x000000ffff327224 */ /* 0x000fc600078e0028 */
[----:B------:R0:W-:Y:S04]  /*24d40*/  STL.64 [R1+0x1a8], R42 ;  /* 0x0001a82a01007387 */ /* 0x0001e80000100a00 */
[----:B0-----:R-:W2:Y:S04]  /*24d50*/  LDL.LU.64 R42, [R1+0xa80] ;  /* 0x000a8000012a7983 */ /* 0x001ea80000300a00 */
[----:B------:R-:W2:Y:S04]  /*24d60*/  LDL.LU.64 R40, [R1+0xa78] ;  /* 0x000a780001287983 */ /* 0x000ea80000300a00 */
[----:B------:R-:W-:Y:S04]  /*24d70*/  STL.64 [R1+0x108], R44 ;  /* 0x0001082c01007387 */ /* 0x000fe80000100a00 */
[----:B------:R-:W0:Y:S04]  /*24d80*/  LDS.128 R44, [R4+0x6000] ;  /* 0x00600000042c7984 */ /* 0x000e280000000c00 */
[----:B0-----:R-:W-:Y:S04]  /*24d90*/  STL.64 [R1+0x190], R44 ;  /* 0x0001902c01007387 */ /* 0x001fe80000100a00 */
[----:B------:R0:W-:Y:S04]  /*24da0*/  STL.64 [R1+0x198], R46 ;  /* 0x0001982e01007387 */ /* 0x0001e80000100a00 */
[----:B0-----:R-:W2:Y:S04]  /*24db0*/  LDL.LU.64 R46, [R1+0xa70] ;  /* 0x000a7000012e7983 */ /* 0x001ea80000300a00 */
[----:B------:R-:W2:Y:S04]  /*24dc0*/  LDL.LU.64 R44, [R1+0xa68] ;  /* 0x000a6800012c7983 */ /* 0x000ea80000300a00 */
[----:B------:R-:W-:Y:S04]  /*24dd0*/  STG.E.U16 [R56.64], R51 ;  /* 0x0000003338007986 */ /* 0x000fe8000c101504 */
[----:B------:R-:W0:Y:S01]  /*24de0*/  LDS.128 R56, [R10+0x6000] ;  /* 0x006000000a387984 */ /* 0x000e220000000c00 */
[----:B------:R-:W-:-:S04]  /*24df0*/  LEA R5, R60, R8, 0x1 ;  /* 0x000000083c057211 */ /* 0x000fc800078e08ff */
[C---:B------:R-:W-:Y:S02]  /*24e00*/  LEA R48, P0, R5.reuse, R3, 0x1 ;  /* 0x0000000305307211 */ /* 0x040fe400078008ff */
[----:B------:R-:W-:Y:S02]  /*24e10*/  LEA R8, R60, R5, 0x1 ;  /* 0x000000053c087211 */ /* 0x000fe400078e08ff */
[----:B------:R-:W-:-:S05]  /*24e20*/  LEA.HI.X.SX32 R49, R5, R0, 0x1, P0 ;  /* 0x0000000005317211 */ /* 0x000fca00000f0eff */
[----:B------:R1:W-:Y:S02]  /*24e30*/  STL.64 [R1+0xf0], R48 ;  /* 0x0000f03001007387 */ /* 0x0003e40000100a00 */
[----:B-1----:R-:W-:-:S04]  /*24e40*/  LEA R48, P0, R8, R3, 0x1 ;  /* 0x0000000308307211 */ /* 0x002fc800078008ff */
[----:B------:R-:W-:-:S05]  /*24e50*/  LEA.HI.X.SX32 R49, R8, R0, 0x1, P0 ;  /* 0x0000000008317211 */ /* 0x000fca00000f0eff */
[----:B------:R1:W-:Y:S04]  /*24e60*/  STL.64 [R1+0xe8], R48 ;  /* 0x0000e83001007387 */ /* 0x0003e80000100a00 */
[----:B0-----:R-:W-:Y:S04]  /*24e70*/  STL.64 [R1+0x180], R56 ;  /* 0x0001803801007387 */ /* 0x001fe80000100a00 */
[----:B------:R-:W-:Y:S04]  /*24e80*/  STL.64 [R1+0x188], R58 ;  /* 0x0001883a01007387 */ /* 0x000fe80000100a00 */
[----:B------:R-:W0:Y:S01]  /*24e90*/  LDS.128 R56, [R11+0x6000] ;  /* 0x006000000b387984 */ /* 0x000e220000000c00 */
[----:B------:R-:W-:-:S05]  /*24ea0*/  IMAD R5, R60, 0x2, R8 ;  /* 0x000000023c057824 */ /* 0x000fca00078e0208 */
[----:B-1----:R-:W-:-:S04]  /*24eb0*/  LEA R48, P0, R5, R3, 0x1 ;  /* 0x0000000305307211 */ /* 0x002fc800078008ff */
[----:B------:R-:W-:-:S05]  /*24ec0*/  LEA.HI.X.SX32 R49, R5, R0, 0x1, P0 ;  /* 0x0000000005317211 */ /* 0x000fca00000f0eff */
[----:B------:R1:W-:Y:S04]  /*24ed0*/  STL.64 [R1+0xe0], R48 ;  /* 0x0000e03001007387 */ /* 0x0003e80000100a00 */
[----:B0-----:R-:W-:Y:S04]  /*24ee0*/  STL.64 [R1+0x170], R56 ;  /* 0x0001703801007387 */ /* 0x001fe80000100a00 */
[----:B------:R-:W-:Y:S04]  /*24ef0*/  STL.64 [R1+0x178], R58 ;  /* 0x0001783a01007387 */ /* 0x000fe80000100a00 */
[----:B------:R-:W0:Y:S01]  /*24f00*/  LDS.128 R56, [R55+0x6000] ;  /* 0x0060000037387984 */ /* 0x000e220000000c00 */
[----:B------:R-:W-:-:S04]  /*24f10*/  LEA R8, R60, R5, 0x1 ;  /* 0x000000053c087211 */ /* 0x000fc800078e08ff */
[C---:B-1----:R-:W-:Y:S01]  /*24f20*/  LEA R48, P0, R8.reuse, R3, 0x1 ;  /* 0x0000000308307211 */ /* 0x042fe200078008ff */
[----:B0-----:R-:W-:Y:S04]  /*24f30*/  STL.64 [R1+0x160], R56 ;  /* 0x0001603801007387 */ /* 0x001fe80000100a00 */
[----:B------:R-:W-:Y:S04]  /*24f40*/  STL.64 [R1+0x168], R58 ;  /* 0x0001683a01007387 */ /* 0x000fe80000100a00 */
[----:B------:R-:W0:Y:S01]  /*24f50*/  LDS.128 R56, [R4+0x7000] ;  /* 0x0070000004387984 */ /* 0x000e220000000c00 */
[----:B------:R-:W-:-:S05]  /*24f60*/  LEA.HI.X.SX32 R49, R8, R0, 0x1, P0 ;  /* 0x0000000008317211 */ /* 0x000fca00000f0eff */
[----:B------:R1:W-:Y:S01]  /*24f70*/  STL.64 [R1+0xd8], R48 ;  /* 0x0000d83001007387 */ /* 0x0003e20000100a00 */
[----:B------:R-:W-:-:S03]  /*24f80*/  IMAD R5, R60, 0x2, R8 ;  /* 0x000000023c057824 */ /* 0x000fc600078e0208 */
[----:B0-----:R-:W-:Y:S01]  /*24f90*/  STL [R1+0x150], R56 ;  /* 0x0001503801007387 */ /* 0x001fe20000100800 */
[----:B------:R-:W-:-:S03]  /*24fa0*/  IMAD.MOV.U32 R61, RZ, RZ, R57 ;  /* 0x000000ffff3d7224 */ /* 0x000fc600078e0039 */
[----:B------:R-:W-:Y:S04]  /*24fb0*/  STL.64 [R1+0x158], R58 ;  /* 0x0001583a01007387 */ /* 0x000fe80000100a00 */
[----:B------:R-:W0:Y:S04]  /*24fc0*/  LDS.128 R56, [R10+0x7000] ;  /* 0x007000000a387984 */ /* 0x000e280000000c00 */
[----:B------:R-:W-:Y:S04]  /*24fd0*/  STL [R1+0xa30], R61 ;  /* 0x000a303d01007387 */ /* 0x000fe80000100800 */
[----:B-1----:R-:W4:Y:S04]  /*24fe0*/  LDL.LU.64 R48, [R1+0x68] ;  /* 0x0000680001307983 */ /* 0x002f280000300a00 */
[----:B--2---:R1:W-:Y:S02]  /*24ff0*/  STG.E.U16 [R44.64], R9 ;  /* 0x000000092c007986 */ /* 0x0043e4000c101504 */
[----:B-1----:R-:W-:-:S02]  /*25000*/  LEA R44, P0, R5, R3, 0x1 ;  /* 0x00000003052c7211 */ /* 0x002fc400078008ff */
[C---:B------:R-:W-:Y:S02]  /*25010*/  LEA R9, R60.reuse, R5, 0x1 ;  /* 0x000000053c097211 */ /* 0x040fe400078e08ff */
[----:B------:R-:W-:Y:S01]  /*25020*/  LEA.HI.X.SX32 R45, R5, R0, 0x1, P0 ;  /* 0x00000000052d7211 */ /* 0x000fe200000f0eff */
[----:B------:R1:W-:Y:S01]  /*25030*/  STG.E.U16 [R6.64], R2 ;  /* 0x0000000206007986 */ /* 0x0003e2000c101504 */
[----:B------:R-:W-:-:S03]  /*25040*/  LEA R8, R60, R9, 0x1 ;  /* 0x000000093c087211 */ /* 0x000fc600078e08ff */
[----:B------:R2:W-:Y:S04]  /*25050*/  STL.64 [R1+0xc0], R44 ;  /* 0x0000c02c01007387 */ /* 0x0005e80000100a00 */
[----:B0-----:R-:W-:Y:S01]  /*25060*/  STL.64 [R1+0x148], R58 ;  /* 0x0001483a01007387 */ /* 0x001fe20000100a00 */
[----:B-1----:R-:W-:-:S03]  /*25070*/  MOV R2, R57 ;  /* 0x0000003900027202 */ /* 0x002fc60000000f00 */
[----:B------:R-:W0:Y:S01]  /*25080*/  LDS.128 R4, [R11+0x7000] ;  /* 0x007000000b047984 */ /* 0x000e220000000c00 */
[----:B--2---:R-:W-:-:S03]  /*25090*/  LEA R44, P0, R9, R3, 0x1 ;  /* 0x00000003092c7211 */ /* 0x004fc600078008ff */
[----:B------:R1:W-:Y:S01]  /*250a0*/  STL [R1+0xa34], R2 ;  /* 0x000a340201007387 */ /* 0x0003e20000100800 */
[-C--:B------:R-:W-:Y:S02]  /*250b0*/  LEA.HI.X.SX32 R45, R9, R0.reuse, 0x1, P0 ;  /* 0x00000000092d7211 */ /* 0x080fe400000f0eff */
[C---:B------:R-:W-:Y:S01]  /*250c0*/  LEA R52, P0, R8.reuse, R3, 0x1 ;  /* 0x0000000308347211 */ /* 0x040fe200078008ff */
[----:B-1----:R-:W2:Y:S03]  /*250d0*/  LDL.LU R2, [R1+0x170] ;  /* 0x0001700001027983 */ /* 0x002ea60000300800 */
[----:B------:R-:W-:Y:S01]  /*250e0*/  LEA.HI.X.SX32 R53, R8, R0, 0x1, P0 ;  /* 0x0000000008357211 */ /* 0x000fe200000f0eff */
[----:B------:R1:W-:Y:S02]  /*250f0*/  STL.64 [R1+0xb0], R44 ;  /* 0x0000b02c01007387 */ /* 0x0003e40000100a00 */
[----:B-1----:R-:W-:-:S02]  /*25100*/  IMAD R44, R60, 0x2, R8 ;  /* 0x000000023c2c7824 */ /* 0x002fc400078e0208 */
[----:B------:R-:W1:Y:S04]  /*25110*/  LDS.128 R8, [R55+0x7000] ;  /* 0x0070000037087984 */ /* 0x000e680000000c00 */
[----:B0-----:R0:W-:Y:S04]  /*25120*/  STL [R1+0xa38], R5 ;  /* 0x000a380501007387 */ /* 0x0011e80000100800 */
[----:B0-----:R-:W2:Y:S04]  /*25130*/  LDL.LU R5, [R1+0x180] ;  /* 0x0001800001057983 */ /* 0x001ea80000300800 */
[----:B------:R-:W-:Y:S04]  /*25140*/  STL [R1+0x880], R7 ;  /* 0x0008800701007387 */ /* 0x000fe80000100800 */
[----:B------:R-:W-:Y:S04]  /*25150*/  STL [R1+0x95c], R6 ;  /* 0x00095c0601007387 */ /* 0x000fe80000100800 */
[----:B------:R-:W-:Y:S04]  /*25160*/  STL.64 [R1+0xa0], R52 ;  /* 0x0000a03401007387 */ /* 0x000fe80000100a00 */
[----:B-1----:R0:W-:Y:S04]  /*25170*/  STL [R1+0xa3c], R9 ;  /* 0x000a3c0901007387 */ /* 0x0021e80000100800 */
[----:B0-----:R-:W4:Y:S04]  /*25180*/  LDL.LU R9, [R1+0x190] ;  /* 0x0001900001097983 */ /* 0x001f280000300800 */
[----:B------:R0:W-:Y:S04]  /*25190*/  STL [R1+0x890], R11 ;  /* 0x0008900b01007387 */ /* 0x0001e80000100800 */
[----:B0-----:R-:W2:Y:S04]  /*251a0*/  LDL.LU R11, [R1+0x150] ;  /* 0x00015000010b7983 */ /* 0x001ea80000300800 */
[----:B------:R0:W-:Y:S04]  /*251b0*/  STL [R1+0x960], R10 ;  /* 0x0009600a01007387 */ /* 0x0001e80000100800 */
[----:B0-----:R-:W2:Y:S01]  /*251c0*/  LDL.LU R10, [R1+0x160] ;  /* 0x00016000010a7983 */ /* 0x001ea20000300800 */
[----:B------:R-:W-:-:S02]  /*251d0*/  LEA R6, P0, R44, R3, 0x1 ;  /* 0x000000032c067211 */ /* 0x000fc400078008ff */
[----:B------:R-:W-:Y:S02]  /*251e0*/  LEA R45, R60, R44, 0x1 ;  /* 0x0000002c3c2d7211 */ /* 0x000fe400078e08ff */
[----:B------:R-:W-:-:S05]  /*251f0*/  LEA.HI.X.SX32 R7, R44, R0, 0x1, P0 ;  /* 0x000000002c077211 */ /* 0x000fca00000f0eff */
[----:B------:R0:W-:Y:S04]  /*25200*/  STL.64 [R1+0x98], R6 ;  /* 0x0000980601007387 */ /* 0x0001e80000100a00 */
[----:B---3--:R1:W-:Y:S01]  /*25210*/  STG.E.U16 [R38.64], R50 ;  /* 0x0000003226007986 */ /* 0x0083e2000c101504 */
[----:B0-----:R-:W-:-:S04]  /*25220*/  LEA R6, P0, R45, R3, 0x1 ;  /* 0x000000032d067211 */ /* 0x001fc800078008ff */
[----:B------:R-:W-:Y:S01]  /*25230*/  LEA.HI.X.SX32 R7, R45, R0, 0x1, P0 ;  /* 0x000000002d077211 */ /* 0x000fe200000f0eff */
[----:B-1----:R-:W-:-:S04]  /*25240*/  IMAD R38, R60, 0x2, R45 ;  /* 0x000000023c267824 */ /* 0x002fc800078e022d */
[----:B------:R0:W-:Y:S01]  /*25250*/  STL.64 [R1+0x78], R6 ;  /* 0x0000780601007387 */ /* 0x0001e20000100a00 */
[----:B------:R-:W-:Y:S02]  /*25260*/  LEA R39, R60, R38, 0x1 ;  /* 0x000000263c277211 */ /* 0x000fe400078e08ff */
[----:B0-----:R-:W-:-:S04]  /*25270*/  LEA R6, P0, R38, R3, 0x1 ;  /* 0x0000000326067211 */ /* 0x001fc800078008ff */
[----:B------:R-:W-:-:S05]  /*25280*/  LEA.HI.X.SX32 R7, R38, R0, 0x1, P0 ;  /* 0x0000000026077211 */ /* 0x000fca00000f0eff */
[----:B------:R0:W-:Y:S01]  /*25290*/  STL.64 [R1+0x70], R6 ;  /* 0x0000700601007387 */ /* 0x0001e20000100a00 */
[----:B------:R-:W-:Y:S01]  /*252a0*/  IMAD R38, R60, 0x2, R39 ;  /* 0x000000023c267824 */ /* 0x000fe200078e0227 */
[----:B0-----:R-:W-:-:S04]  /*252b0*/  LEA R6, P0, R39, R3, 0x1 ;  /* 0x0000000327067211 */ /* 0x001fc800078008ff */
[----:B------:R-:W-:Y:S02]  /*252c0*/  LEA.HI.X.SX32 R7, R39, R0, 0x1, P0 ;  /* 0x0000000027077211 */ /* 0x000fe400000f0eff */
[----:B------:R-:W-:-:S03]  /*252d0*/  LEA R39, R60, R38, 0x1 ;  /* 0x000000263c277211 */ /* 0x000fc600078e08ff */
[----:B------:R0:W-:Y:S01]  /*252e0*/  STL.64 [R1+0x68], R6 ;  /* 0x0000680601007387 */ /* 0x0001e20000100a00 */
[----:B------:R-:W-:Y:S01]  /*252f0*/  IMAD.MOV.U32 R61, RZ, RZ, R56 ;  /* 0x000000ffff3d7224 */ /* 0x000fe200078e0038 */
[----:B0-----:R-:W-:-:S04]  /*25300*/  LEA R6, P0, R38, R3, 0x1 ;  /* 0x0000000326067211 */ /* 0x001fc800078008ff */
[----:B------:R-:W-:Y:S01]  /*25310*/  LEA.HI.X.SX32 R7, R38, R0, 0x1, P0 ;  /* 0x0000000026077211 */ /* 0x000fe200000f0eff */
[----:B------:R-:W-:Y:S01]  /*25320*/  IMAD R38, R60, 0x2, R39 ;  /* 0x000000023c267824 */ /* 0x000fe200078e0227 */
[----:B------:R-:W-:-:S04]  /*25330*/  LEA R56, P0, R39, R3, 0x1 ;  /* 0x0000000327387211 */ /* 0x000fc800078008ff */
[----:B------:R-:W-:Y:S02]  /*25340*/  LEA.HI.X.SX32 R57, R39, R0, 0x1, P0 ;  /* 0x0000000027397211 */ /* 0x000fe400000f0eff */
[----:B------:R-:W-:-:S04]  /*25350*/  LEA R54, P0, R38, R3, 0x1 ;  /* 0x0000000326367211 */ /* 0x000fc800078008ff */
[----:B------:R-:W-:Y:S01]  /*25360*/  LEA.HI.X.SX32 R55, R38, R0, 0x1, P0 ;  /* 0x0000000026377211 */ /* 0x000fe200000f0eff */
[----:B------:R-:W-:Y:S04]  /*25370*/  STL.64 [R1+0xa00], R6 ;  /* 0x000a000601007387 */ /* 0x000fe80000100a00 */
[----:B------:R-:W-:Y:S04]  /*25380*/  STL.64 [R1+0xa08], R56 ;  /* 0x000a083801007387 */ /* 0x000fe80000100a00 */
[----:B------:R-:W-:Y:S04]  /*25390*/  STL.64 [R1+0xa10], R54 ;  /* 0x000a103601007387 */ /* 0x000fe80000100a00 */
[----:B----4-:R-:W-:Y:S04]  /*253a0*/  STG.E.U16 [R48.64], R9 ;  /* 0x0000000930007986 */ /* 0x010fe8000c101504 */
[----:B--2---:R-:W-:Y:S04]  /*253b0*/  STG.E.U16 [R46.64], R5 ;  /* 0x000000052e007986 */ /* 0x004fe8000c101504 */
[----:B------:R-:W-:Y:S04]  /*253c0*/  STG.E.U16 [R42.64], R2 ;  /* 0x000000022a007986 */ /* 0x000fe8000c101504 */
[----:B------:R-:W-:Y:S04]  /*253d0*/  STG.E.U16 [R40.64], R10 ;  /* 0x0000000a28007986 */ /* 0x000fe8000c101504 */
[----:B------:R0:W-:Y:S04]  /*253e0*/  STG.E.U16 [R36.64], R11 ;  /* 0x0000000b24007986 */ /* 0x0001e8000c101504 */
[----:B------:R1:W-:Y:S01]  /*253f0*/  STG.E.U16 [R34.64], R61 ;  /* 0x0000003d22007986 */ /* 0x0003e2000c101504 */
[----:B0-----:R-:W-:-:S04]  /*25400*/  LEA R36, R60, R38, 0x1 ;  /* 0x000000263c247211 */ /* 0x001fc800078e08ff */
[----:B------:R-:W-:Y:S01]  /*25410*/  LEA R52, P0, R36, R3, 0x1 ;  /* 0x0000000324347211 */ /* 0x000fe200078008ff */
[----:B-1----:R-:W-:-:S03]  /*25420*/  IMAD R34, R60, 0x2, R36 ;  /* 0x000000023c227824 */ /* 0x002fc600078e0224 */
[----:B------:R-:W-:Y:S02]  /*25430*/  LEA.HI.X.SX32 R53, R36, R0, 0x1, P0 ;  /* 0x0000000024357211 */ /* 0x000fe400000f0eff */
[----:B------:R-:W-:-:S04]  /*25440*/  LEA R50, P0, R34, R3, 0x1 ;  /* 0x0000000322327211 */ /* 0x000fc800078008ff */
[----:B------:R-:W-:Y:S01]  /*25450*/  LEA.HI.X.SX32 R51, R34, R0, 0x1, P0 ;  /* 0x0000000022337211 */ /* 0x000fe200000f0eff */
[----:B------:R0:W-:Y:S04]  /*25460*/  STG.E.U16 [R32.64], R4 ;  /* 0x0000000420007986 */ /* 0x0001e8000c101504 */
[----:B------:R-:W-:Y:S04]  /*25470*/  STL.64 [R1+0xa18], R52 ;  /* 0x000a183401007387 */ /* 0x000fe80000100a00 */
[----:B------:R-:W-:Y:S01]  /*25480*/  STL.64 [R1+0xa20], R50 ;  /* 0x000a203201007387 */ /* 0x000fe20000100a00 */
[----:B0-----:R-:W-:-:S03]  /*25490*/  PRMT R4, R27, 0x7632, R4 ;  /* 0x000076321b047816 */ /* 0x001fc60000000004 */
[----:B------:R-:W2:Y:S01]  /*254a0*/  LDL.LU R27, [R1+0xa60] ;  /* 0x000a6000011b7983 */ /* 0x000ea20000300800 */
[----:B------:R-:W-:-:S03]  /*254b0*/  LEA R32, R60, R34, 0x1 ;  /* 0x000000223c207211 */ /* 0x000fc600078e08ff */
[----:B------:R0:W-:Y:S01]  /*254c0*/  STG.E.U16 [R30.64], R8 ;  /* 0x000000081e007986 */ /* 0x0001e2000c101504 */
[----:B------:R-:W-:-:S04]  /*254d0*/  LEA R48, P0, R32, R3, 0x1 ;  /* 0x0000000320307211 */ /* 0x000fc800078008ff */
[-C--:B------:R-:W-:Y:S01]  /*254e0*/  LEA.HI.X.SX32 R49, R32, R0.reuse, 0x1, P0 ;  /* 0x0000000020317211 */ /* 0x080fe200000f0eff */
[C---:B0-----:R-:W-:Y:S01]  /*254f0*/  IMAD R31, R60.reuse, 0x2, R32 ;  /* 0x000000023c1f7824 */ /* 0x041fe200078e0220 */
[----:B------:R0:W-:Y:S04]  /*25500*/  STG.E.U16 [R28.64], R4 ;  /* 0x000000041c007986 */ /* 0x0001e8000c101504 */
[C---:B------:R-:W-:Y:S01]  /*25510*/  LEA R6, P0, R31.reuse, R3, 0x1 ;  /* 0x000000031f067211 */ /* 0x040fe200078008ff */
[----:B------:R-:W-:Y:S01]  /*25520*/  STL.64 [R1+0xa28], R48 ;  /* 0x000a283001007387 */ /* 0x000fe20000100a00 */
[----:B------:R-:W-:Y:S02]  /*25530*/  LEA R30, R60, R31, 0x1 ;  /* 0x0000001f3c1e7211 */ /* 0x000fe400078e08ff */
[----:B------:R-:W-:-:S02]  /*25540*/  LEA.HI.X.SX32 R7, R31, R0, 0x1, P0 ;  /* 0x000000001f077211 */ /* 0x000fc400000f0eff */
[----:B0-----:R-:W-:Y:S02]  /*25550*/  PRMT R4, R13, 0x7632, R4 ;  /* 0x000076320d047816 */ /* 0x001fe40000000004 */
[----:B------:R-:W3:Y:S04]  /*25560*/  LDL.LU R13, [R1+0xa5c] ;  /* 0x000a5c00010d7983 */ /* 0x000ee80000300800 */
[----:B------:R0:W-:Y:S02]  /*25570*/  STL.64 [R1+0x8], R6 ;  /* 0x0000080601007387 */ /* 0x0001e40000100a00 */
[----:B0-----:R-:W-:-:S04]  /*25580*/  LEA R6, P0, R30, R3, 0x1 ;  /* 0x000000031e067211 */ /* 0x001fc800078008ff */
[----:B------:R-:W-:-:S05]  /*25590*/  LEA.HI.X.SX32 R7, R30, R0, 0x1, P0 ;  /* 0x000000001e077211 */ /* 0x000fca00000f0eff */
[----:B------:R-:W-:Y:S04]  /*255a0*/  STL.64 [R1], R6 ;  /* 0x0000000601007387 */ /* 0x000fe80000100a00 */
[----:B--2---:R0:W-:Y:S02]  /*255b0*/  STG.E.U16 [R26.64], R4 ;  /* 0x000000041a007986 */ /* 0x0041e4000c101504 */
[----:B0-----:R-:W-:Y:S02]  /*255c0*/  PRMT R4, R15, 0x7632, R4 ;  /* 0x000076320f047816 */ /* 0x001fe40000000004 */
[----:B------:R-:W2:Y:S01]  /*255d0*/  LDL.LU R15, [R1+0xa58] ;  /* 0x000a5800010f7983 */ /* 0x000ea20000300800 */
[----:B------:R-:W-:-:S05]  /*255e0*/  IMAD R28, R60, 0x2, R30 ;  /* 0x000000023c1c7824 */ /* 0x000fca00078e021e */
[-C--:B------:R-:W-:Y:S02]  /*255f0*/  LEA R58, P0, R28, R3.reuse, 0x1 ;  /* 0x000000031c3a7211 */ /* 0x080fe400078008ff */
[----:B------:R-:W-:Y:S02]  /*25600*/  LEA R27, R60, R28, 0x1 ;  /* 0x0000001c3c1b7211 */ /* 0x000fe400078e08ff */
[----:B------:R-:W-:Y:S02]  /*25610*/  LEA.HI.X.SX32 R59, R28, R0, 0x1, P0 ;  /* 0x000000001c3b7211 */ /* 0x000fe400000f0eff */
[----:B------:R-:W-:Y:S01]  /*25620*/  LEA R6, P0, R27, R3, 0x1 ;  /* 0x000000031b067211 */ /* 0x000fe200078008ff */
[----:B------:R-:W-:-:S03]  /*25630*/  IMAD R26, R60, 0x2, R27 ;  /* 0x000000023c1a7824 */ /* 0x000fc600078e021b */
[----:B------:R-:W-:Y:S01]  /*25640*/  LEA.HI.X.SX32 R7, R27, R0, 0x1, P0 ;  /* 0x000000001b077211 */ /* 0x000fe200000f0eff */
[----:B---3--:R0:W-:Y:S02]  /*25650*/  STG.E.U16 [R12.64], R4 ;  /* 0x000000040c007986 */ /* 0x0081e4000c101504 */
[----:B0-----:R-:W-:Y:S02]  /*25660*/  PRMT R4, R17, 0x7632, R4 ;  /* 0x0000763211047816 */ /* 0x001fe40000000004 */
[----:B------:R-:W3:Y:S04]  /*25670*/  LDL.LU R17, [R1+0xa54] ;  /* 0x000a540001117983 */ /* 0x000ee80000300800 */
[----:B------:R0:W-:Y:S02]  /*25680*/  STL.64 [R1+0x58], R6 ;  /* 0x0000580601007387 */ /* 0x0001e40000100a00 */
[----:B0-----:R-:W-:-:S04]  /*25690*/  LEA R6, P0, R26, R3, 0x1 ;  /* 0x000000031a067211 */ /* 0x001fc800078008ff */
[----:B------:R-:W-:-:S05]  /*256a0*/  LEA.HI.X.SX32 R7, R26, R0, 0x1, P0 ;  /* 0x000000001a077211 */ /* 0x000fca00000f0eff */
[----:B------:R-:W-:Y:S04]  /*256b0*/  STL.64 [R1+0x18], R6 ;  /* 0x0000180601007387 */ /* 0x000fe80000100a00 */
[----:B--2---:R0:W-:Y:S02]  /*256c0*/  STG.E.U16 [R14.64], R4 ;  /* 0x000000040e007986 */ /* 0x0041e4000c101504 */
[----:B0-----:R-:W-:Y:S02]  /*256d0*/  PRMT R4, R19, 0x7632, R4 ;  /* 0x0000763213047816 */ /* 0x001fe40000000004 */
[----:B------:R-:W2:Y:S01]  /*256e0*/  LDL.LU R19, [R1+0xa50] ;  /* 0x000a500001137983 */ /* 0x000ea20000300800 */
[----:B------:R-:W-:-:S03]  /*256f0*/  LEA R13, R60, R26, 0x1 ;  /* 0x0000001a3c0d7211 */ /* 0x000fc600078e08ff */
[----:B------:R-:W4:Y:S01]  /*25700*/  LDL.LU.64 R46, [R1+0x80] ;  /* 0x00008000012e7983 */ /* 0x000f220000300a00 */
[C---:B------:R-:W-:Y:S01]  /*25710*/  LEA R6, P0, R13.reuse, R3, 0x1 ;  /* 0x000000030d067211 */ /* 0x040fe200078008ff */
[----:B------:R-:W-:Y:S02]  /*25720*/  IMAD R12, R60, 0x2, R13 ;  /* 0x000000023c0c7824 */ /* 0x000fe400078e020d */
[----:B------:R-:W4:Y:S01]  /*25730*/  LDL.LU R44, [R1+0x280] ;  /* 0x00028000012c7983 */ /* 0x000f220000300800 */
[----:B------:R-:W-:-:S05]  /*25740*/  LEA.HI.X.SX32 R7, R13, R0, 0x1, P0 ;  /* 0x000000000d077211 */ /* 0x000fca00000f0eff */
[----:B------:R0:W-:Y:S01]  /*25750*/  STL.64 [R1+0x10], R6 ;  /* 0x0000100601007387 */ /* 0x0001e20000100a00 */
[----:B------:R-:W-:-:S03]  /*25760*/  LEA R13, R60, R12, 0x1 ;  /* 0x0000000c3c0d7211 */ /* 0x000fc600078e08ff */
[----:B---3--:R1:W-:Y:S01]  /*25770*/  STG.E.U16 [R16.64], R4 ;  /* 0x0000000410007986 */ /* 0x0083e2000c101504 */
[----:B0-----:R-:W-:-:S04]  /*25780*/  LEA R6, P0, R12, R3, 0x1 ;  /* 0x000000030c067211 */ /* 0x001fc800078008ff */
[----:B------:R-:W-:Y:S02]  /*25790*/  LEA.HI.X.SX32 R7, R12, R0, 0x1, P0 ;  /* 0x000000000c077211 */ /* 0x000fe400000f0eff */
[----:B-1----:R-:W-:Y:S02]  /*257a0*/  PRMT R4, R21, 0x7632, R4 ;  /* 0x0000763215047816 */ /* 0x002fe40000000004 */
        /* <DEDUP_REMOVED lines=8> */
[----:B------:R-:W-:-:S03]  /*25830*/  IMAD R12, R60, 0x2, R13 ;  /* 0x000000023c0c7824 */ /* 0x000fc600078e020d */
[----:B------:R-:W4:Y:S02]  /*25840*/  LDL.LU R41, [R1+0x270] ;  /* 0x0002700001297983 */ /* 0x000f240000300800 */
[----:B------:R-:W-:Y:S02]  /*25850*/  LEA R6, P0, R12, R3, 0x1 ;  /* 0x000000030c067211 */ /* 0x000fe400078008ff */
[----:B------:R-:W-:Y:S02]  /*25860*/  LEA R13, R60, R12, 0x1 ;  /* 0x0000000c3c0d7211 */ /* 0x000fe400078e08ff */
[----:B------:R-:W-:-:S05]  /*25870*/  LEA.HI.X.SX32 R7, R12, R0, 0x1, P0 ;  /* 0x000000000c077211 */ /* 0x000fca00000f0eff */
[----:B------:R0:W-:Y:S01]  /*25880*/  STL.64 [R1+0x20], R6 ;  /* 0x0000200601007387 */ /* 0x0001e20000100a00 */
[----:B------:R-:W-:-:S03]  /*25890*/  IMAD R12, R60, 0x2, R13 ;  /* 0x000000023c0c7824 */ /* 0x000fc600078e020d */
[----:B---3--:R1:W-:Y:S01]  /*258a0*/  STG.E.U16 [R20.64], R4 ;  /* 0x0000000414007986 */ /* 0x0083e2000c101504 */
[----:B0-----:R-:W-:-:S04]  /*258b0*/  LEA R6, P0, R13, R3, 0x1 ;  /* 0x000000030d067211 */ /* 0x001fc800078008ff */
[----:B------:R-:W-:Y:S02]  /*258c0*/  LEA.HI.X.SX32 R7, R13, R0, 0x1, P0 ;  /* 0x000000000d077211 */ /* 0x000fe400000f0eff */
[----:B-1----:R-:W-:Y:S02]  /*258d0*/  PRMT R4, R24, 0x7632, R4 ;  /* 0x0000763218047816 */ /* 0x002fe40000000004 */
[----:B------:R-:W3:Y:S04]  /*258e0*/  LDL.LU R24, [R1+0xa44] ;  /* 0x000a440001187983 */ /* 0x000ee80000300800 */
[----:B------:R-:W3:Y:S04]  /*258f0*/  LDL.LU.64 R38, [R1+0x90] ;  /* 0x0000900001267983 */ /* 0x000ee80000300a00 */
[----:B------:R-:W3:Y:S04]  /*25900*/  LDL.LU R45, [R1+0x260] ;  /* 0x00026000012d7983 */ /* 0x000ee80000300800 */
[----:B------:R0:W-:Y:S01]  /*25910*/  STL.64 [R1+0x30], R6 ;  /* 0x0000300601007387 */ /* 0x0001e20000100a00 */
[----:B------:R-:W-:-:S02]  /*25920*/  LEA R13, R60, R12, 0x1 ;  /* 0x0000000c3c0d7211 */ /* 0x000fc400078e08ff */
[----:B0-----:R-:W-:-:S04]  /*25930*/  LEA R6, P0, R12, R3, 0x1 ;  /* 0x000000030c067211 */ /* 0x001fc800078008ff */
[----:B------:R-:W-:-:S05]  /*25940*/  LEA.HI.X.SX32 R7, R12, R0, 0x1, P0 ;  /* 0x000000000c077211 */ /* 0x000fca00000f0eff */
[----:B------:R0:W-:Y:S01]  /*25950*/  STL.64 [R1+0x48], R6 ;  /* 0x0000480601007387 */ /* 0x0001e20000100a00 */
[----:B------:R-:W-:Y:S01]  /*25960*/  IMAD R12, R60, 0x2, R13 ;  /* 0x000000023c0c7824 */ /* 0x000fe200078e020d */
[----:B0-----:R-:W-:-:S04]  /*25970*/  LEA R6, P0, R13, R3, 0x1 ;  /* 0x000000030d067211 */ /* 0x001fc800078008ff */
[----:B------:R-:W-:Y:S01]  /*25980*/  LEA.HI.X.SX32 R7, R13, R0, 0x1, P0 ;  /* 0x000000000d077211 */ /* 0x000fe200000f0eff */
[----:B--2---:R0:W-:Y:S02]  /*25990*/  STG.E.U16 [R22.64], R4 ;  /* 0x0000000416007986 */ /* 0x0041e4000c101504 */
[----:B0-----:R-:W-:Y:S02]  /*259a0*/  PRMT R4, R25, 0x7632, R4 ;  /* 0x0000763219047816 */ /* 0x001fe40000000004 */
[----:B------:R-:W3:Y:S04]  /*259b0*/  LDL.LU R25, [R1+0xa40] ;  /* 0x000a400001197983 */ /* 0x000ee80000300800 */
[----:B------:R-:W2:Y:S04]  /*259c0*/  LDL.LU.64 R56, [R1+0x88] ;  /* 0x0000880001387983 */ /* 0x000ea80000300a00 */
[----:B------:R0:W-:Y:S02]  /*259d0*/  STL.64 [R1+0x38], R6 ;  /* 0x0000380601007387 */ /* 0x0001e40000100a00 */
[----:B0-----:R-:W-:-:S04]  /*259e0*/  LEA R6, P0, R12, R3, 0x1 ;  /* 0x000000030c067211 */ /* 0x001fc800078008ff */
[----:B------:R-:W-:-:S05]  /*259f0*/  LEA.HI.X.SX32 R7, R12, R0, 0x1, P0 ;  /* 0x000000000c077211 */ /* 0x000fca00000f0eff */
[----:B------:R0:W-:Y:S04]  /*25a00*/  STL.64 [R1+0x40], R6 ;  /* 0x0000400601007387 */ /* 0x0001e80000100a00 */
[----:B----4-:R1:W-:Y:S04]  /*25a10*/  STG.E.U16 [R46.64], R4 ;  /* 0x000000042e007986 */ /* 0x0103e8000c101504 */
[----:B0-----:R-:W4:Y:S01]  /*25a20*/  LDL.LU R7, [R1+0x250] ;  /* 0x0002500001077983 */ /* 0x001f220000300800 */
[----:B-1----:R-:W-:-:S03]  /*25a30*/  PRMT R4, R44, 0x7632, R4 ;  /* 0x000076322c047816 */ /* 0x002fc60000000004 */
[----:B------:R-:W4:Y:S04]  /*25a40*/  LDL.LU.64 R50, [R1+0xa8] ;  /* 0x0000a80001327983 */ /* 0x000f280000300a00 */
[----:B------:R-:W4:Y:S01]  /*25a50*/  LDL.LU R44, [R1+0x240] ;  /* 0x00024000012c7983 */ /* 0x000f220000300800 */
[----:B------:R-:W-:-:S04]  /*25a60*/  LEA R13, R60, R12, 0x1 ;  /* 0x0000000c3c0d7211 */ /* 0x000fc800078e08ff */
[----:B------:R-:W-:Y:S01]  /*25a70*/  LEA R46, P0, R13, R3, 0x1 ;  /* 0x000000030d2e7211 */ /* 0x000fe200078008ff */
[----:B------:R-:W-:-:S03]  /*25a80*/  IMAD R12, R60, 0x2, R13 ;  /* 0x000000023c0c7824 */ /* 0x000fc600078e020d */
[----:B------:R-:W-:Y:S02]  /*25a90*/  LEA.HI.X.SX32 R47, R13, R0, 0x1, P0 ;  /* 0x000000000d2f7211 */ /* 0x000fe400000f0eff */
[----:B------:R-:W-:-:S03]  /*25aa0*/  LEA R42, P0, R12, R3, 0x1 ;  /* 0x000000030c2a7211 */ /* 0x000fc600078008ff */
[----:B------:R-:W-:Y:S01]  /*25ab0*/  STL [R1+0x9b8], R47 ;  /* 0x0009b82f01007387 */ /* 0x000fe20000100800 */
[----:B------:R-:W-:-:S03]  /*25ac0*/  LEA R13, R60, R12, 0x1 ;  /* 0x0000000c3c0d7211 */ /* 0x000fc600078e08ff */
[----:B------:R-:W4:Y:S01]  /*25ad0*/  LDL.LU.64 R52, [R1+0xb8] ;  /* 0x0000b80001347983 */ /* 0x000f220000300a00 */
[----:B------:R-:W-:Y:S01]  /*25ae0*/  LEA.HI.X.SX32 R43, R12, R0, 0x1, P0 ;  /* 0x000000000c2b7211 */ /* 0x000fe200000f0eff */
[----:B------:R-:W-:Y:S01]  /*25af0*/  IMAD R12, R60, 0x2, R13 ;  /* 0x000000023c0c7824 */ /* 0x000fe200078e020d */
[----:B------:R-:W-:Y:S01]  /*25b00*/  LEA R40, P0, R13, R3, 0x1 ;  /* 0x000000030d287211 */ /* 0x000fe200078008ff */
[----:B------:R-:W-:Y:S04]  /*25b10*/  STL [R1+0x9c8], R42 ;  /* 0x0009c82a01007387 */ /* 0x000fe80000100800 */
[----:B------:R-:W-:Y:S04]  /*25b20*/  STL [R1+0x9b4], R43 ;  /* 0x0009b42b01007387 */ /* 0x000fe80000100800 */
[----:B------:R-:W4:Y:S04]  /*25b30*/  LDL.LU R6, [R1+0x230] ;  /* 0x0002300001067983 */ /* 0x000f280000300800 */
[----:B------:R-:W-:Y:S04]  /*25b40*/  STL [R1+0x9d8], R40 ;  /* 0x0009d82801007387 */ /* 0x000fe80000100800 */
[----:B---3--:R0:W-:Y:S02]  /*25b50*/  STG.E.U16 [R24.64], R4 ;  /* 0x0000000418007986 */ /* 0x0081e4000c101504 */
[----:B0-----:R-:W-:-:S02]  /*25b60*/  PRMT R4, R41, 0x7632, R4 ;  /* 0x0000763229047816 */ /* 0x001fc40000000004 */
[----:B------:R-:W-:Y:S02]  /*25b70*/  LEA.HI.X.SX32 R41, R13, R0, 0x1, P0 ;  /* 0x000000000d297211 */ /* 0x000fe400000f0eff */
[----:B------:R-:W-:Y:S01]  /*25b80*/  LEA R13, R60, R12, 0x1 ;  /* 0x0000000c3c0d7211 */ /* 0x000fe200078e08ff */
[----:B------:R0:W-:Y:S04]  /*25b90*/  STG.E.U16 [R38.64], R4 ;  /* 0x0000000426007986 */ /* 0x0001e8000c101504 */
[----:B------:R-:W-:Y:S01]  /*25ba0*/  STL [R1+0x9b0], R41 ;  /* 0x0009b02901007387 */ /* 0x000fe20000100800 */
[----:B0-----:R-:W-:Y:S02]  /*25bb0*/  LEA R38, P0, R12, R3, 0x1 ;  /* 0x000000030c267211 */ /* 0x001fe400078008ff */
[----:B------:R-:W-:-:S02]  /*25bc0*/  PRMT R4, R45, 0x7632, R4 ;  /* 0x000076322d047816 */ /* 0x000fc40000000004 */
[-C--:B------:R-:W-:Y:S01]  /*25bd0*/  LEA.HI.X.SX32 R39, R12, R0.reuse, 0x1, P0 ;  /* 0x000000000c277211 */ /* 0x080fe200000f0eff */
[----:B------:R-:W-:Y:S01]  /*25be0*/  IMAD R12, R60, 0x2, R13 ;  /* 0x000000023c0c7824 */ /* 0x000fe200078e020d */
[CC--:B------:R-:W-:Y:S01]  /*25bf0*/  LEA R36, P0, R13.reuse, R3.reuse, 0x1 ;  /* 0x000000030d247211 */ /* 0x0c0fe200078008ff */
[----:B--2---:R0:W-:Y:S03]  /*25c00*/  STG.E.U16 [R56.64], R4 ;  /* 0x0000000438007986 */ /* 0x0041e6000c101504 */
[----:B------:R-:W-:Y:S02]  /*25c10*/  LEA.HI.X.SX32 R37, R13, R0, 0x1, P0 ;  /* 0x000000000d257211 */ /* 0x000fe400000f0eff */
[----:B------:R-:W-:Y:S01]  /*25c20*/  LEA R34, P0, R12, R3, 0x1 ;  /* 0x000000030c227211 */ /* 0x000fe200078008ff */
[----:B0-----:R-:W2:Y:S04]  /*25c30*/  LDL.LU.64 R56, [R1+0xd0] ;  /* 0x0000d00001387983 */ /* 0x001ea80000300a00 */
[----:B------:R-:W3:Y:S01]  /*25c40*/  LDL.LU R45, [R1+0x220] ;  /* 0x00022000012d7983 */ /* 0x000ee20000300800 */
[----:B----4-:R-:W-:-:S03]  /*25c50*/  PRMT R4, R7, 0x7632, R4 ;  /* 0x0000763207047816 */ /* 0x010fc60000000004 */
[----:B------:R-:W-:Y:S01]  /*25c60*/  STL [R1+0x9ac], R39 ;  /* 0x0009ac2701007387 */ /* 0x000fe20000100800 */
[----:B------:R-:W-:-:S03]  /*25c70*/  LEA.HI.X.SX32 R35, R12, R0, 0x1, P0 ;  /* 0x000000000c237211 */ /* 0x000fc600000f0eff */
[----:B------:R-:W4:Y:S04]  /*25c80*/  LDL.LU.64 R54, [R1+0xc8] ;  /* 0x0000c80001367983 */ /* 0x000f280000300a00 */
[----:B------:R-:W-:Y:S04]  /*25c90*/  STL [R1+0x9a8], R37 ;  /* 0x0009a82501007387 */ /* 0x000fe80000100800 */
[----:B------:R-:W4:Y:S04]  /*25ca0*/  LDL.LU R7, [R1+0x210] ;  /* 0x0002100001077983 */ /* 0x000f280000300800 */
[----:B------:R0:W-:Y:S04]  /*25cb0*/  STG.E.U16 [R50.64], R4 ;  /* 0x0000000432007986 */ /* 0x0001e8000c101504 */
[----:B------:R-:W-:Y:S01]  /*25cc0*/  STL [R1+0x9a4], R35 ;  /* 0x0009a42301007387 */ /* 0x000fe20000100800 */
[----:B0-----:R-:W-:-:S03]  /*25cd0*/  PRMT R4, R44, 0x7632, R4 ;  /* 0x000076322c047816 */ /* 0x001fc60000000004 */
[----:B------:R-:W4:Y:S04]  /*25ce0*/  LDL.LU.64 R50, [R1+0x100] ;  /* 0x0001000001327983 */ /* 0x000f280000300a00 */
[----:B------:R-:W4:Y:S01]  /*25cf0*/  LDL.LU R44, [R1+0x200] ;  /* 0x00020000012c7983 */ /* 0x000f220000300800 */
[----:B------:R-:W-:-:S04]  /*25d00*/  LEA R13, R60, R12, 0x1 ;  /* 0x0000000c3c0d7211 */ /* 0x000fc800078e08ff */
[----:B------:R-:W-:-:S04]  /*25d10*/  LEA R32, P0, R13, R3, 0x1 ;  /* 0x000000030d207211 */ /* 0x000fc800078008ff */
[----:B------:R-:W-:Y:S01]  /*25d20*/  LEA.HI.X.SX32 R33, R13, R0, 0x1, P0 ;  /* 0x000000000d217211 */ /* 0x000fe200000f0eff */
[----:B------:R0:W-:Y:S01]  /*25d30*/  STG.E.U16 [R52.64], R4 ;  /* 0x0000000434007986 */ /* 0x0001e2000c101504 */
[----:B------:R-:W-:-:S03]  /*25d40*/  IMAD R12, R60, 0x2, R13 ;  /* 0x000000023c0c7824 */ /* 0x000fc600078e020d */
[----:B------:R-:W-:Y:S04]  /*25d50*/  STL [R1+0x9a0], R33 ;  /* 0x0009a02101007387 */ /* 0x000fe80000100800 */
[----:B0-----:R-:W4:Y:S01]  /*25d60*/  LDL.LU.64 R52, [R1+0xf8] ;  /* 0x0000f80001347983 */ /* 0x001f220000300a00 */
[-C--:B------:R-:W-:Y:S02]  /*25d70*/  LEA R30, P0, R12, R3.reuse, 0x1 ;  /* 0x000000030c1e7211 */ /* 0x080fe400078008ff */
[----:B------:R-:W-:Y:S02]  /*25d80*/  LEA R13, R60, R12, 0x1 ;  /* 0x0000000c3c0d7211 */ /* 0x000fe400078e08ff */
[----:B------:R-:W-:Y:S02]  /*25d90*/  LEA.HI.X.SX32 R31, R12, R0, 0x1, P0 ;  /* 0x000000000c1f7211 */ /* 0x000fe400000f0eff */
[----:B------:R-:W-:Y:S01]  /*25da0*/  LEA R28, P0, R13, R3, 0x1 ;  /* 0x000000030d1c7211 */ /* 0x000fe200078008ff */
[----:B------:R-:W-:Y:S01]  /*25db0*/  IMAD R12, R60, 0x2, R13 ;  /* 0x000000023c0c7824 */ /* 0x000fe200078e020d */
[----:B------:R-:W-:-:S02]  /*25dc0*/  PRMT R4, R6, 0x7632, R4 ;  /* 0x0000763206047816 */ /* 0x000fc40000000004 */
[----:B------:R-:W-:Y:S02]  /*25dd0*/  LEA.HI.X.SX32 R29, R13, R0, 0x1, P0 ;  /* 0x000000000d1d7211 */ /* 0x000fe400000f0eff */
[-C--:B------:R-:W-:Y:S02]  /*25de0*/  LEA R26, P0, R12, R3.reuse, 0x1 ;  /* 0x000000030c1a7211 */ /* 0x080fe400078008ff */
[----:B------:R-:W-:Y:S01]  /*25df0*/  LEA R13, R60, R12, 0x1 ;  /* 0x0000000c3c0d7211 */ /* 0x000fe200078e08ff */
[----:B------:R-:W-:Y:S01]  /*25e00*/  STL [R1+0x99c], R31 ;  /* 0x00099c1f01007387 */ /* 0x000fe20000100800 */
[----:B------:R-:W-:Y:S02]  /*25e10*/  LEA.HI.X.SX32 R27, R12, R0, 0x1, P0 ;  /* 0x000000000c1b7211 */ /* 0x000fe400000f0eff */
[----:B------:R-:W-:Y:S01]  /*25e20*/  LEA R12, P0, R13, R3, 0x1 ;  /* 0x000000030d0c7211 */ /* 0x000fe200078008ff */
[----:B------:R-:W-:-:S03]  /*25e30*/  IMAD R15, R60, 0x2, R13 ;  /* 0x000000023c0f7824 */ /* 0x000fc600078e020d */
[-C--:B------:R-:W-:Y:S02]  /*25e40*/  LEA.HI.X.SX32 R13, R13, R0.reuse, 0x1, P0 ;  /* 0x000000000d0d7211 */ /* 0x080fe400000f0eff */
[C---:B------:R-:W-:Y:S02]  /*25e50*/  LEA R14, P0, R15.reuse, R3, 0x1 ;  /* 0x000000030f0e7211 */ /* 0x040fe400078008ff */
[----:B------:R-:W-:Y:S02]  /*25e60*/  LEA R17, R60, R15, 0x1 ;  /* 0x0000000f3c117211 */ /* 0x000fe400078e08ff */
[----:B------:R-:W-:Y:S01]  /*25e70*/  LEA.HI.X.SX32 R15, R15, R0, 0x1, P0 ;  /* 0x000000000f0f7211 */ /* 0x000fe200000f0eff */
[----:B--2---:R3:W-:Y:S02]  /*25e80*/  STG.E.U16 [R56.64], R4 ;  /* 0x0000000438007986 */ /* 0x0047e4000c101504 */
[----:B---3--:R-:W-:Y:S02]  /*25e90*/  PRMT R4, R45, 0x7632, R4 ;  /* 0x000076322d047816 */ /* 0x008fe40000000004 */
[----:B------:R-:W2:Y:S04]  /*25ea0*/  LDL.LU R56, [R1+0x1f0] ;  /* 0x0001f00001387983 */ /* 0x000ea80000300800 */
[----:B------:R-:W-:Y:S04]  /*25eb0*/  STL [R1+0x998], R29 ;  /* 0x0009981d01007387 */ /* 0x000fe80000100800 */
[----:B----4-:R0:W-:Y:S04]  /*25ec0*/  STG.E.U16 [R54.64], R4 ;  /* 0x0000000436007986 */ /* 0x0101e8000c101504 */
[----:B0-----:R-:W3:Y:S01]  /*25ed0*/  LDL.LU.64 R54, [R1+0x110] ;  /* 0x0001100001367983 */ /* 0x001ee20000300a00 */
[----:B------:R-:W-:-:S03]  /*25ee0*/  PRMT R4, R7, 0x7632, R4 ;  /* 0x0000763207047816 */ /* 0x000fc60000000004 */
[----:B------:R-:W4:Y:S04]  /*25ef0*/  LDL.LU R45, [R1+0x1e0] ;  /* 0x0001e000012d7983 */ /* 0x000f280000300800 */
[----:B------:R-:W-:Y:S04]  /*25f00*/  STL [R1+0x994], R27 ;  /* 0x0009941b01007387 */ /* 0x000fe80000100800 */
[----:B------:R-:W4:Y:S04]  /*25f10*/  LDL.LU.64 R6, [R1+0x128] ;  /* 0x0001280001067983 */ /* 0x000f280000300a00 */
[----:B------:R0:W-:Y:S04]  /*25f20*/  STG.E.U16 [R50.64], R4 ;  /* 0x0000000432007986 */ /* 0x0001e8000c101504 */
[----:B------:R-:W-:Y:S01]  /*25f30*/  STL [R1+0x990], R13 ;  /* 0x0009900d01007387 */ /* 0x000fe20000100800 */
[----:B0-----:R-:W-:-:S03]  /*25f40*/  PRMT R4, R44, 0x7632, R4 ;  /* 0x000076322c047816 */ /* 0x001fc60000000004 */
[----:B------:R-:W4:Y:S04]  /*25f50*/  LDL.LU R44, [R1+0x1d0] ;  /* 0x0001d000012c7983 */ /* 0x000f280000300800 */
[----:B------:R-:W-:Y:S04]  /*25f60*/  STL [R1+0x98c], R15 ;  /* 0x00098c0f01007387 */ /* 0x000fe80000100800 */
[----:B------:R-:W4:Y:S04]  /*25f70*/  LDL.LU.64 R40, [R1+0x2d8] ;  /* 0x0002d80001287983 */ /* 0x000f280000300a00 */
[----:B------:R-:W4:Y:S01]  /*25f80*/  LDL.LU R57, [R1+0x1c0] ;  /* 0x0001c00001397983 */ /* 0x000f220000300800 */
[----:B------:R-:W-:Y:S01]  /*25f90*/  LEA R16, P0, R17, R3, 0x1 ;  /* 0x0000000311107211 */ /* 0x000fe200078008ff */
[----:B------:R-:W-:-:S03]  /*25fa0*/  IMAD R19, R60, 0x2, R17 ;  /* 0x000000023c137824 */ /* 0x000fc600078e0211 */
[----:B------:R-:W-:Y:S02]  /*25fb0*/  LEA.HI.X.SX32 R17, R17, R0, 0x1, P0 ;  /* 0x0000000011117211 */ /* 0x000fe400000f0eff */
[----:B------:R-:W-:-:S03]  /*25fc0*/  LEA R18, P0, R19, R3, 0x1 ;  /* 0x0000000313127211 */ /* 0x000fc600078008ff */
[----:B------:R-:W-:Y:S01]  /*25fd0*/  STL [R1+0x988], R17 ;  /* 0x0009881101007387 */ /* 0x000fe20000100800 */
[----:B------:R-:W-:-:S03]  /*25fe0*/  LEA R21, R60, R19, 0x1 ;  /* 0x000000133c157211 */ /* 0x000fc600078e08ff */
[----:B------:R-:W4:Y:S01]  /*25ff0*/  LDL.LU.64 R50, [R1+0x298] ;  /* 0x0002980001327983 */ /* 0x000f220000300a00 */
[----:B------:R-:W-:-:S03]  /*26000*/  LEA.HI.X.SX32 R19, R19, R0, 0x1, P0 ;  /* 0x0000000013137211 */ /* 0x000fc600000f0eff */
[----:B------:R0:W-:Y:S04]  /*26010*/  STG.E.U16 [R52.64], R4 ;  /* 0x0000000434007986 */ /* 0x0001e8000c101504 */
[----:B0-----:R-:W4:Y:S04]  /*26020*/  LDL.LU R52, [R1+0x1b0] ;  /* 0x0001b00001347983 */ /* 0x001f280000300800 */
[----:B------:R-:W-:Y:S04]  /*26030*/  STL [R1+0x984], R19 ;  /* 0x0009841301007387 */ /* 0x000fe80000100800 */
[----:B------:R-:W4:Y:S04]  /*26040*/  LDL.LU.64 R42, [R1+0x3b8] ;  /* 0x0003b800012a7983 */ /* 0x000f280000300a00 */
[----:B------:R-:W4:Y:S01]  /*26050*/  LDL.LU R53, [R1+0x1a0] ;  /* 0x0001a00001357983 */ /* 0x000f220000300800 */
[----:B------:R-:W-:Y:S01]  /*26060*/  LEA R20, P0, R21, R3, 0x1 ;  /* 0x0000000315147211 */ /* 0x000fe200078008ff */
[----:B------:R-:W-:-:S03]  /*26070*/  IMAD R23, R60, 0x2, R21 ;  /* 0x000000023c177824 */ /* 0x000fc600078e0215 */
[-C--:B------:R-:W-:Y:S02]  /*26080*/  LEA.HI.X.SX32 R21, R21, R0.reuse, 0x1, P0 ;  /* 0x0000000015157211 */ /* 0x080fe400000f0eff */
[C---:B------:R-:W-:Y:S02]  /*26090*/  LEA R22, P0, R23.reuse, R3, 0x1 ;  /* 0x0000000317167211 */ /* 0x040fe400078008ff */
[----:B------:R-:W-:Y:S01]  /*260a0*/  LEA R25, R60, R23, 0x1 ;  /* 0x000000173c197211 */ /* 0x000fe200078e08ff */
[----:B------:R-:W-:Y:S01]  /*260b0*/  STL [R1+0x980], R21 ;  /* 0x0009801501007387 */ /* 0x000fe20000100800 */
[----:B------:R-:W-:-:S03]  /*260c0*/  LEA.HI.X.SX32 R23, R23, R0, 0x1, P0 ;  /* 0x0000000017177211 */ /* 0x000fc600000f0eff */
[----:B------:R-:W4:Y:S01]  /*260d0*/  LDL.LU.64 R48, [R1+0x3b0] ;  /* 0x0003b00001307983 */ /* 0x000f220000300a00 */
[----:B------:R-:W-:-:S03]  /*260e0*/  LEA R24, P0, R25, R3, 0x1 ;  /* 0x0000000319187211 */ /* 0x000fc600078008ff */
[----:B------:R-:W-:Y:S01]  /*260f0*/  STL [R1+0x97c], R23 ;  /* 0x00097c1701007387 */ /* 0x000fe20000100800 */
[----:B--2---:R-:W-:-:S05]  /*26100*/  PRMT R4, R56, 0x7632, R4 ;  /* 0x0000763238047816 */ /* 0x004fca0000000004 */
[----:B---3--:R4:W-:Y:S02]  /*26110*/  STG.E.U16 [R54.64], R4 ;  /* 0x0000000436007986 */ /* 0x0089e4000c101504 */
[----:B----4-:R-:W-:Y:S01]  /*26120*/  PRMT R4, R45, 0x7632, R4 ;  /* 0x000076322d047816 */ /* 0x010fe20000000004 */
[----:B------:R-:W-:Y:S01]  /*26130*/  IMAD R45, R60, 0x2, R25 ;  /* 0x000000023c2d7824 */ /* 0x000fe200078e0219 */
[----:B------:R-:W2:Y:S01]  /*26140*/  LDL.LU.64 R54, [R1+0x3a8] ;  /* 0x0003a80001367983 */ /* 0x000ea20000300a00 */
[----:B------:R-:W-:-:S03]  /*26150*/  LEA.HI.X.SX32 R25, R25, R0, 0x1, P0 ;  /* 0x0000000019197211 */ /* 0x000fc600000f0eff */
[----:B------:R0:W-:Y:S04]  /*26160*/  STG.E.U16 [R6.64], R4 ;  /* 0x0000000406007986 */ /* 0x0001e8000c101504 */
[----:B------:R-:W-:Y:S01]  /*26170*/  STL [R1+0x978], R25 ;  /* 0x0009781901007387 */ /* 0x000fe20000100800 */
[----:B0-----:R-:W-:-:S05]  /*26180*/  PRMT R4, R44, 0x7632, R4 ;  /* 0x000076322c047816 */ /* 0x001fca0000000004 */
[----:B------:R0:W-:Y:S02]  /*26190*/  STG.E.U16 [R40.64], R4 ;  /* 0x0000000428007986 */ /* 0x0001e4000c101504 */
[----:B0-----:R-:W-:Y:S02]  /*261a0*/  PRMT R4, R57, 0x7632, R4 ;  /* 0x0000763239047816 */ /* 0x001fe40000000004 */
[----:B------:R-:W3:Y:S01]  /*261b0*/  LDL.LU.64 R56, [R1+0x3a0] ;  /* 0x0003a00001387983 */ /* 0x000ee20000300a00 */
[C---:B------:R-:W-:Y:S02]  /*261c0*/  LEA R6, P0, R45.reuse, R3, 0x1 ;  /* 0x000000032d067211 */ /* 0x040fe400078008ff */
[----:B------:R-:W-:Y:S02]  /*261d0*/  LEA R44, R60, R45, 0x1 ;  /* 0x0000002d3c2c7211 */ /* 0x000fe400078e08ff */
[----:B------:R-:W-:-:S05]  /*261e0*/  LEA.HI.X.SX32 R7, R45, R0, 0x1, P0 ;  /* 0x000000002d077211 */ /* 0x000fca00000f0eff */
[----:B------:R0:W-:Y:S01]  /*261f0*/  STL.64 [R1+0x80], R6 ;  /* 0x0000800601007387 */ /* 0x0001e20000100a00 */
[----:B------:R-:W-:Y:S01]  /*26200*/  IMAD R45, R60, 0x2, R44 ;  /* 0x000000023c2d7824 */ /* 0x000fe200078e022c */
[----:B0-----:R-:W-:-:S04]  /*26210*/  LEA R6, P0, R44, R3, 0x1 ;  /* 0x000000032c067211 */ /* 0x001fc800078008ff */
[----:B------:R-:W-:-:S05]  /*26220*/  LEA.HI.X.SX32 R7, R44, R0, 0x1, P0 ;  /* 0x000000002c077211 */ /* 0x000fca00000f0eff */
[----:B------:R0:W-:Y:S01]  /*26230*/  STL.64 [R1+0x88], R6 ;  /* 0x0000880601007387 */ /* 0x0001e20000100a00 */
[----:B------:R-:W-:-:S03]  /*26240*/  LEA R44, R60, R45, 0x1 ;  /* 0x0000002d3c2c7211 */ /* 0x000fc600078e08ff */
[----:B------:R1:W-:Y:S01]  /*26250*/  STG.E.U16 [R50.64], R4 ;  /* 0x0000000432007986 */ /* 0x0003e2000c101504 */
[----:B0-----:R-:W-:-:S04]  /*26260*/  LEA R6, P0, R45, R3, 0x1 ;  /* 0x000000032d067211 */ /* 0x001fc800078008ff */
[----:B------:R-:W-:Y:S01]  /*26270*/  LEA.HI.X.SX32 R7, R45, R0, 0x1, P0 ;  /* 0x000000002d077211 */ /* 0x000fe200000f0eff */
[----:B-1----:R-:W4:Y:S01]  /*26280*/  LDL.LU.64 R50, [R1+0x398] ;  /* 0x0003980001327983 */ /* 0x002f220000300a00 */
[----:B------:R-:W-:-:S03]  /*26290*/  PRMT R4, R52, 0x7632, R4 ;  /* 0x0000763234047816 */ /* 0x000fc60000000004 */
[----:B------:R0:W-:Y:S01]  /*262a0*/  STL.64 [R1+0x90], R6 ;  /* 0x0000900601007387 */ /* 0x0001e20000100a00 */
[----:B------:R-:W-:-:S03]  /*262b0*/  IMAD R45, R60, 0x2, R44 ;  /* 0x000000023c2d7824 */ /* 0x000fc600078e022c */
[----:B------:R1:W-:Y:S01]  /*262c0*/  STG.E.U16 [R42.64], R4 ;  /* 0x000000042a007986 */ /* 0x0003e2000c101504 */
[----:B0-----:R-:W-:-:S04]  /*262d0*/  LEA R6, P0, R44, R3, 0x1 ;  /* 0x000000032c067211 */ /* 0x001fc800078008ff */
[----:B------:R-:W-:Y:S02]  /*262e0*/  LEA.HI.X.SX32 R7, R44, R0, 0x1, P0 ;  /* 0x000000002c077211 */ /* 0x000fe400000f0eff */
[----:B-1----:R-:W-:Y:S02]  /*262f0*/  PRMT R4, R53, 0x7632, R4 ;  /* 0x0000763235047816 */ /* 0x002fe40000000004 */
[----:B------:R-:W4:Y:S04]  /*26300*/  LDL.LU.64 R52, [R1+0x388] ;  /* 0x0003880001347983 */ /* 0x000f280000300a00 */
[----:B------:R0:W-:Y:S01]  /*26310*/  STL.64 [R1+0xa8], R6 ;  /* 0x0000a80601007387 */ /* 0x0001e20000100a00 */
[----:B------:R-:W-:Y:S02]  /*26320*/  LEA R44, R60, R45, 0x1 ;  /* 0x0000002d3c2c7211 */ /* 0x000fe400078e08ff */
[----:B0-----:R-:W-:-:S04]  /*26330*/  LEA R6, P0, R45, R3, 0x1 ;  /* 0x000000032d067211 */ /* 0x001fc800078008ff */
[----:B------:R-:W-:-:S05]  /*26340*/  LEA.HI.X.SX32 R7, R45, R0, 0x1, P0 ;  /* 0x000000002d077211 */ /* 0x000fca00000f0eff */
[----:B------:R0:W-:Y:S01]  /*26350*/  STL.64 [R1+0xc8], R6 ;  /* 0x0000c80601007387 */ /* 0x0001e20000100a00 */
[----:B------:R-:W-:-:S03]  /*26360*/  IMAD R45, R60, 0x2, R44 ;  /* 0x000000023c2d7824 */ /* 0x000fc600078e022c */
[----:B------:R1:W-:Y:S01]  /*26370*/  STG.E.U16 [R48.64], R4 ;  /* 0x0000000430007986 */ /* 0x0003e2000c101504 */
[----:B0-----:R-:W-:-:S04]  /*26380*/  LEA R6, P0, R44, R3, 0x1 ;  /* 0x000000032c067211 */ /* 0x001fc800078008ff */
[----:B------:R-:W-:Y:S02]  /*26390*/  LEA.HI.X.SX32 R7, R44, R0, 0x1, P0 ;  /* 0x000000002c077211 */ /* 0x000fe400000f0eff */
[----:B-1----:R-:W-:Y:S02]  /*263a0*/  PRMT R4, R9, 0x7632, R4 ;  /* 0x0000763209047816 */ /* 0x002fe40000000004 */
[----:B------:R-:W4:Y:S04]  /*263b0*/  LDL.LU R9, [R1+0xa3c] ;  /* 0x000a3c0001097983 */ /* 0x000f280000300800 */
[----:B------:R0:W-:Y:S02]  /*263c0*/  STL.64 [R1+0xb8], R6 ;  /* 0x0000b80601007387 */ /* 0x0001e40000100a00 */
[----:B0-----:R-:W-:-:S04]  /*263d0*/  LEA R6, P0, R45, R3, 0x1 ;  /* 0x000000032d067211 */ /* 0x001fc800078008ff */
[----:B------:R-:W-:Y:S01]  /*263e0*/  LEA.HI.X.SX32 R7, R45, R0, 0x1, P0 ;  /* 0x000000002d077211 */ /* 0x000fe200000f0eff */
[----:B--2---:R0:W-:Y:S04]  /*263f0*/  STG.E.U16 [R54.64], R4 ;  /* 0x0000000436007986 */ /* 0x0041e8000c101504 */
[----:B0-----:R-:W2:Y:S01]  /*26400*/  LDL.LU.64 R54, [R1+0x390] ;  /* 0x0003900001367983 */ /* 0x001ea20000300a00 */
[----:B------:R-:W-:-:S03]  /*26410*/  PRMT R4, R5, 0x7632, R4 ;  /* 0x0000763205047816 */ /* 0x000fc60000000004 */
[----:B------:R-:W2:Y:S04]  /*26420*/  LDL.LU R5, [R1+0xa38] ;  /* 0x000a380001057983 */ /* 0x000ea80000300800 */
[----:B------:R-:W-:Y:S04]  /*26430*/  STL.64 [R1+0x3b0], R6 ;  /* 0x0003b00601007387 */ /* 0x000fe80000100a00 */
[----:B---3--:R0:W-:Y:S04]  /*26440*/  STG.E.U16 [R56.64], R4 ;  /* 0x0000000438007986 */ /* 0x0081e8000c101504 */
[----:B0-----:R-:W3:Y:S01]  /*26450*/  LDL.LU.64 R56, [R1+0x380] ;  /* 0x0003800001387983 */ /* 0x001ee20000300a00 */
[----:B------:R-:W-:-:S04]  /*26460*/  LEA R44, R60, R45, 0x1 ;  /* 0x0000002d3c2c7211 */ /* 0x000fc800078e08ff */
[----:B------:R-:W-:Y:S01]  /*26470*/  LEA R6, P0, R44, R3, 0x1 ;  /* 0x000000032c067211 */ /* 0x000fe200078008ff */
[----:B------:R-:W-:-:S03]  /*26480*/  IMAD R45, R60, 0x2, R44 ;  /* 0x000000023c2d7824 */ /* 0x000fc600078e022c */
[----:B------:R-:W-:-:S05]  /*26490*/  LEA.HI.X.SX32 R7, R44, R0, 0x1, P0 ;  /* 0x000000002c077211 */ /* 0x000fca00000f0eff */
[----:B------:R0:W-:Y:S01]  /*264a0*/  STL.64 [R1+0x3a8], R6 ;  /* 0x0003a80601007387 */ /* 0x0001e20000100a00 */
[----:B------:R-:W-:Y:S02]  /*264b0*/  LEA R44, R60, R45, 0x1 ;  /* 0x0000002d3c2c7211 */ /* 0x000fe400078e08ff */
[----:B------:R-:W-:Y:S02]  /*264c0*/  PRMT R4, R2, 0x7632, R4 ;  /* 0x0000763202047816 */ /* 0x000fe40000000004 */
[----:B------:R-:W3:Y:S01]  /*264d0*/  LDL.LU R2, [R1+0xa34] ;  /* 0x000a340001027983 */ /* 0x000ee20000300800 */
[----:B0-----:R-:W-:-:S04]  /*264e0*/  LEA R6, P0, R45, R3, 0x1 ;  /* 0x000000032d067211 */ /* 0x001fc800078008ff */
[----:B------:R-:W-:-:S05]  /*264f0*/  LEA.HI.X.SX32 R7, R45, R0, 0x1, P0 ;  /* 0x000000002d077211 */ /* 0x000fca00000f0eff */
[----:B------:R0:W-:Y:S01]  /*26500*/  STL.64 [R1+0x3a0], R6 ;  /* 0x0003a00601007387 */ /* 0x0001e20000100a00 */
[----:B------:R-:W-:Y:S01]  /*26510*/  IMAD R45, R60, 0x2, R44 ;  /* 0x000000023c2d7824 */ /* 0x000fe200078e022c */
[----:B0-----:R-:W-:-:S04]  /*26520*/  LEA R6, P0, R44, R3, 0x1 ;  /* 0x000000032c067211 */ /* 0x001fc800078008ff */
[----:B------:R-:W-:-:S05]  /*26530*/  LEA.HI.X.SX32 R7, R44, R0, 0x1, P0 ;  /* 0x000000002c077211 */ /* 0x000fca00000f0eff */
[----:B------:R0:W-:Y:S04]  /*26540*/  STL.64 [R1+0x3b8], R6 ;  /* 0x0003b80601007387 */ /* 0x0001e80000100a00 */
[----:B------:R-:W3:Y:S01]  /*26550*/  LDL.LU.64 R48, [R1+0x378] ;  /* 0x0003780001307983 */ /* 0x000ee20000300a00 */
[----:B------:R-:W-:Y:S02]  /*26560*/  LEA R44, R60, R45, 0x1 ;  /* 0x0000002d3c2c7211 */ /* 0x000fe400078e08ff */
[----:B0-----:R-:W-:-:S04]  /*26570*/  LEA R6, P0, R45, R3, 0x1 ;  /* 0x000000032d067211 */ /* 0x001fc800078008ff */
[----:B------:R-:W-:Y:S01]  /*26580*/  LEA.HI.X.SX32 R7, R45, R0, 0x1, P0 ;  /* 0x000000002d077211 */ /* 0x000fe200000f0eff */
[----:B----4-:R0:W-:Y:S04]  /*26590*/  STG.E.U16 [R50.64], R4 ;  /* 0x0000000432007986 */ /* 0x0101e8000c101504 */
[----:B------:R1:W-:Y:S01]  /*265a0*/  STL.64 [R1+0x398], R6 ;  /* 0x0003980601007387 */ /* 0x0003e20000100a00 */
[----:B------:R-:W-:Y:S01]  /*265b0*/  IMAD R45, R60, 0x2, R44 ;  /* 0x000000023c2d7824 */ /* 0x000fe200078e022c */
[----:B0-----:R-:W-:Y:S02]  /*265c0*/  PRMT R4, R10, 0x7632, R4 ;  /* 0x000076320a047816 */ /* 0x001fe40000000004 */
[----:B------:R-:W4:Y:S01]  /*265d0*/  LDL.LU.64 R50, [R1+0x370] ;  /* 0x0003700001327983 */ /* 0x000f220000300a00 */
[----:B-1----:R-:W-:-:S03]  /*265e0*/  LEA R6, P0, R44, R3, 0x1 ;  /* 0x000000032c067211 */ /* 0x002fc600078008ff */
[----:B------:R0:W-:Y:S01]  /*265f0*/  STG.E.U16 [R52.64], R4 ;  /* 0x0000000434007986 */ /* 0x0001e2000c101504 */
[----:B------:R-:W-:-:S03]  /*26600*/  LEA.HI.X.SX32 R7, R44, R0, 0x1, P0 ;  /* 0x000000002c077211 */ /* 0x000fc600000f0eff */
[----:B------:R-:W4:Y:S01]  /*26610*/  LDL.LU R40, [R1+0x364] ;  /* 0x0003640001287983 */ /* 0x000f220000300800 */
[----:B0-----:R-:W-:-:S03]  /*26620*/  PRMT R4, R11, 0x7632, R4 ;  /* 0x000076320b047816 */ /* 0x001fc60000000004 */
[----:B------:R-:W4:Y:S04]  /*26630*/  LDL.LU.64 R10, [R1+0x138] ;  /* 0x00013800010a7983 */ /* 0x000f280000300a00 */
[----:B------:R0:W-:Y:S04]  /*26640*/  STL.64 [R1+0x388], R6 ;  /* 0x0003880601007387 */ /* 0x0001e80000100a00 */
[----:B------:R-:W4:Y:S01]  /*26650*/  LDL.LU R42, [R1+0x354] ;  /* 0x00035400012a7983 */ /* 0x000f220000300800 */
[----:B0-----:R-:W-:-:S04]  /*26660*/  LEA R6, P0, R45, R3, 0x1 ;  /* 0x000000032d067211 */ /* 0x001fc800078008ff */
[----:B------:R-:W-:Y:S01]  /*26670*/  LEA.HI.X.SX32 R7, R45, R0, 0x1, P0 ;  /* 0x000000002d077211 */ /* 0x000fe200000f0eff */
[----:B--2---:R0:W-:Y:S02]  /*26680*/  STG.E.U16 [R54.64], R4 ;  /* 0x0000000436007986 */ /* 0x0041e4000c101504 */
[----:B0-----:R-:W-:Y:S02]  /*26690*/  PRMT R4, R61, 0x7632, R4 ;  /* 0x000076323d047816 */ /* 0x001fe40000000004 */
[----:B------:R-:W2:Y:S04]  /*266a0*/  LDL.LU R61, [R1+0xa30] ;  /* 0x000a3000013d7983 */ /* 0x000ea80000300800 */
[----:B------:R-:W2:Y:S04]  /*266b0*/  LDL.LU.64 R54, [R1+0x130] ;  /* 0x0001300001367983 */ /* 0x000ea80000300a00 */
[----:B------:R-:W2:Y:S04]  /*266c0*/  LDL.LU R47, [R1+0x344] ;  /* 0x00034400012f7983 */ /* 0x000ea80000300800 */
[----:B------:R-:W-:Y:S04]  /*266d0*/  STL.64 [R1+0x3c0], R6 ;  /* 0x0003c00601007387 */ /* 0x000fe80000100a00 */
[----:B---3--:R0:W-:Y:S04]  /*266e0*/  STG.E.U16 [R56.64], R4 ;  /* 0x0000000438007986 */ /* 0x0081e8000c101504 */
[----:B0-----:R-:W3:Y:S01]  /*266f0*/  LDL.LU.64 R56, [R1+0x120] ;  /* 0x0001200001387983 */ /* 0x001ee20000300a00 */
[----:B------:R-:W-:-:S03]  /*26700*/  LEA R44, R60, R45, 0x1 ;  /* 0x0000002d3c2c7211 */ /* 0x000fc600078e08ff */
[----:B------:R-:W3:Y:S01]  /*26710*/  LDL.LU R43, [R1+0x334] ;  /* 0x00033400012b7983 */ /* 0x000ee20000300800 */
[----:B------:R-:W-:Y:S01]  /*26720*/  LEA R6, P0, R44, R3, 0x1 ;  /* 0x000000032c067211 */ /* 0x000fe200078008ff */
[----:B------:R-:W-:-:S03]  /*26730*/  IMAD R45, R60, 0x2, R44 ;  /* 0x000000023c2d7824 */ /* 0x000fc600078e022c */
[----:B------:R-:W-:Y:S02]  /*26740*/  LEA.HI.X.SX32 R7, R44, R0, 0x1, P0 ;  /* 0x000000002c077211 */ /* 0x000fe400000f0eff */
[----:B------:R-:W-:-:S03]  /*26750*/  LEA R44, R60, R45, 0x1 ;  /* 0x0000002d3c2c7211 */ /* 0x000fc600078e08ff */
[----:B------:R0:W-:Y:S01]  /*26760*/  STL.64 [R1+0x390], R6 ;  /* 0x0003900601007387 */ /* 0x0001e20000100a00 */
[----:B------:R-:W-:Y:S01]  /*26770*/  PRMT R8, R4, 0x7632, R8 ;  /* 0x0000763204087816 */ /* 0x000fe20000000008 */
[----:B------:R-:W-:Y:S01]  /*26780*/  IMAD R4, R60, 0x2, R44 ;  /* 0x000000023c047824 */ /* 0x000fe200078e022c */
[----:B0-----:R-:W-:-:S04]  /*26790*/  LEA R6, P0, R45, R3, 0x1 ;  /* 0x000000032d067211 */ /* 0x001fc800078008ff */
[----:B------:R-:W-:Y:S02]  /*267a0*/  LEA.HI.X.SX32 R7, R45, R0, 0x1, P0 ;  /* 0x000000002d077211 */ /* 0x000fe400000f0eff */
[----:B------:R-:W-:-:S03]  /*267b0*/  LEA R52, P0, R44, R3, 0x1 ;  /* 0x000000032c347211 */ /* 0x000fc600078008ff */
[----:B------:R0:W-:Y:S01]  /*267c0*/  STL.64 [R1+0x380], R6 ;  /* 0x0003800601007387 */ /* 0x0001e20000100a00 */
[----:B------:R-:W-:Y:S02]  /*267d0*/  LEA.HI.X.SX32 R53, R44, R0, 0x1, P0 ;  /* 0x000000002c357211 */ /* 0x000fe400000f0eff */
[----:B------:R-:W-:Y:S01]  /*267e0*/  PRMT R45, R8, 0x7632, R45 ;  /* 0x00007632082d7816 */ /* 0x000fe2000000002d */
[----:B0-----:R-:W3:Y:S04]  /*267f0*/  LDL.LU.64 R6, [R1+0x118] ;  /* 0x0001180001067983 */ /* 0x001ee80000300a00 */
[----:B------:R-:W3:Y:S04]  /*26800*/  LDL.LU R41, [R1+0x324] ;  /* 0x0003240001297983 */ /* 0x000ee80000300800 */
[----:B------:R0:W-:Y:S04]  /*26810*/  STG.E.U16 [R48.64], R8 ;  /* 0x0000000830007986 */ /* 0x0001e8000c101504 */
[----:B0-----:R-:W3:Y:S01]  /*26820*/  LDL.LU.64 R48, [R1+0xa28] ;  /* 0x000a280001307983 */ /* 0x001ee20000300a00 */
[----:B------:R-:W-:-:S03]  /*26830*/  LEA R8, R60, R4, 0x1 ;  /* 0x000000043c087211 */ /* 0x000fc600078e08ff */
[----:B------:R-:W3:Y:S04]  /*26840*/  LDL.LU R39, [R1+0x314] ;  /* 0x0003140001277983 */ /* 0x000ee80000300800 */
[----:B------:R0:W-:Y:S04]  /*26850*/  STL.64 [R1+0x3f8], R52 ;  /* 0x0003f83401007387 */ /* 0x0001e80000100a00 */
[----:B----4-:R1:W-:Y:S01]  /*26860*/  STG.E.U16 [R50.64], R45 ;  /* 0x0000002d32007986 */ /* 0x0103e2000c101504 */
[----:B0-----:R-:W-:-:S04]  /*26870*/  LEA R52, P0, R4, R3, 0x1 ;  /* 0x0000000304347211 */ /* 0x001fc800078008ff */
[-C--:B------:R-:W-:Y:S01]  /*26880*/  LEA.HI.X.SX32 R53, R4, R0.reuse, 0x1, P0 ;  /* 0x0000000004357211 */ /* 0x080fe200000f0eff */
[----:B-1----:R-:W4:Y:S01]  /*26890*/  LDL.LU.64 R50, [R1+0xa20] ;  /* 0x000a200001327983 */ /* 0x002f220000300a00 */
[----:B------:R-:W-:Y:S01]  /*268a0*/  LEA R44, P0, R8, R3, 0x1 ;  /* 0x00000003082c7211 */ /* 0x000fe200078008ff */
[----:B------:R-:W-:Y:S02]  /*268b0*/  IMAD R4, R60, 0x2, R8 ;  /* 0x000000023c047824 */ /* 0x000fe400078e0208 */
[----:B------:R0:W-:Y:S01]  /*268c0*/  STL.64 [R1+0x3f0], R52 ;  /* 0x0003f03401007387 */ /* 0x0001e20000100a00 */
[----:B------:R-:W-:-:S03]  /*268d0*/  LEA.HI.X.SX32 R45, R8, R0, 0x1, P0 ;  /* 0x00000000082d7211 */ /* 0x000fc600000f0eff */
[----:B------:R1:W-:Y:S04]  /*268e0*/  STG.E.U16 [R10.64], R40 ;  /* 0x000000280a007986 */ /* 0x0003e8000c101504 */
[----:B0-----:R-:W4:Y:S04]  /*268f0*/  LDL.LU.64 R52, [R1+0xa18] ;  /* 0x000a180001347983 */ /* 0x001f280000300a00 */
[----:B-1----:R-:W4:Y:S04]  /*26900*/  LDL.LU.64 R10, [R1+0xf0] ;  /* 0x0000f000010a7983 */ /* 0x002f280000300a00 */
[----:B------:R-:W4:Y:S04]  /*26910*/  LDL.LU R37, [R1+0x304] ;  /* 0x0003040001257983 */ /* 0x000f280000300800 */
[----:B------:R0:W-:Y:S02]  /*26920*/  STL.64 [R1+0x3e8], R44 ;  /* 0x0003e82c01007387 */ /* 0x0001e40000100a00 */
[----:B0-----:R-:W-:-:S04]  /*26930*/  LEA R44, P0, R4, R3, 0x1 ;  /* 0x00000003042c7211 */ /* 0x001fc800078008ff */
[----:B------:R-:W-:Y:S01]  /*26940*/  LEA.HI.X.SX32 R45, R4, R0, 0x1, P0 ;  /* 0x00000000042d7211 */ /* 0x000fe200000f0eff */
[----:B--2---:R0:W-:Y:S04]  /*26950*/  STG.E.U16 [R54.64], R42 ;  /* 0x0000002a36007986 */ /* 0x0041e8000c101504 */
[----:B0-----:R-:W2:Y:S04]  /*26960*/  LDL.LU.64 R54, [R1+0xa10] ;  /* 0x000a100001367983 */ /* 0x001ea80000300a00 */
[----:B------:R-:W2:Y:S04]  /*26970*/  LDL.LU R35, [R1+0x2f4] ;  /* 0x0002f40001237983 */ /* 0x000ea80000300800 */
[----:B------:R-:W-:Y:S04]  /*26980*/  STL.64 [R1+0x3e0], R44 ;  /* 0x0003e02c01007387 */ /* 0x000fe80000100a00 */
[----:B---3--:R0:W-:Y:S04]  /*26990*/  STG.E.U16 [R56.64], R47 ;  /* 0x0000002f38007986 */ /* 0x0081e8000c101504 */
[----:B0-----:R-:W3:Y:S04]  /*269a0*/  LDL.LU.64 R56, [R1+0xa08] ;  /* 0x000a080001387983 */ /* 0x001ee80000300a00 */
[----:B------:R0:W-:Y:S04]  /*269b0*/  STL.64 [R1+0x9c0], R46 ;  /* 0x0009c02e01007387 */ /* 0x0001e80000100a00 */
[----:B0-----:R-:W2:Y:S01]  /*269c0*/  LDL.LU.64 R46, [R1+0x108] ;  /* 0x00010800012e7983 */ /* 0x001ea20000300a00 */
[----:B------:R-:W-:-:S03]  /*269d0*/  LEA R8, R60, R4, 0x1 ;  /* 0x000000043c087211 */ /* 0x000fc600078e08ff */
[----:B------:R-:W3:Y:S01]  /*269e0*/  LDL.LU R33, [R1+0x2e4] ;  /* 0x0002e40001217983 */ /* 0x000ee20000300800 */
[----:B------:R-:W-:Y:S01]  /*269f0*/  LEA R44, P0, R8, R3, 0x1 ;  /* 0x00000003082c7211 */ /* 0x000fe200078008ff */
[----:B------:R-:W-:-:S03]  /*26a00*/  IMAD R4, R60, 0x2, R8 ;  /* 0x000000023c047824 */ /* 0x000fc600078e0208 */
[----:B------:R-:W-:-:S05]  /*26a10*/  LEA.HI.X.SX32 R45, R8, R0, 0x1, P0 ;  /* 0x00000000082d7211 */ /* 0x000fca00000f0eff */
[----:B------:R0:W-:Y:S04]  /*26a20*/  STL.64 [R1+0x3d8], R44 ;  /* 0x0003d82c01007387 */ /* 0x0001e80000100a00 */
[----:B------:R1:W-:Y:S01]  /*26a30*/  STG.E.U16 [R6.64], R43 ;  /* 0x0000002b06007986 */ /* 0x0003e2000c101504 */
[----:B0-----:R-:W-:-:S04]  /*26a40*/  LEA R44, P0, R4, R3, 0x1 ;  /* 0x00000003042c7211 */ /* 0x001fc800078008ff */
[----:B------:R-:W-:Y:S01]  /*26a50*/  LEA.HI.X.SX32 R45, R4, R0, 0x1, P0 ;  /* 0x00000000042d7211 */ /* 0x000fe200000f0eff */
[----:B-1----:R-:W3:Y:S04]  /*26a60*/  LDL.LU.64 R6, [R1+0xa00] ;  /* 0x000a000001067983 */ /* 0x002ee80000300a00 */
[----:B------:R0:W-:Y:S04]  /*26a70*/  STL.64 [R1+0x9d0], R42 ;  /* 0x0009d02a01007387 */ /* 0x0001e80000100a00 */
[----:B0-----:R-:W3:Y:S04]  /*26a80*/  LDL.LU.64 R42, [R1+0xe0] ;  /* 0x0000e000012a7983 */ /* 0x001ee80000300a00 */
[----:B------:R-:W3:Y:S04]  /*26a90*/  LDL.LU R31, [R1+0x284] ;  /* 0x00028400011f7983 */ /* 0x000ee80000300800 */
[----:B------:R-:W-:Y:S04]  /*26aa0*/  STL.64 [R1+0x3d0], R44 ;  /* 0x0003d02c01007387 */ /* 0x000fe80000100a00 */
[----:B------:R-:W-:Y:S04]  /*26ab0*/  STL.64 [R1+0x9e0], R40 ;  /* 0x0009e02801007387 */ /* 0x000fe80000100a00 */
[----:B--2---:R0:W-:Y:S04]  /*26ac0*/  STG.E.U16 [R46.64], R41 ;  /* 0x000000292e007986 */ /* 0x0041e8000c101504 */
[----:B0-----:R-:W2:Y:S04]  /*26ad0*/  LDL.LU.64 R40, [R1+0xe8] ;  /* 0x0000e80001287983 */ /* 0x001ea80000300a00 */
[----:B------:R-:W3:Y:S01]  /*26ae0*/  LDL.LU.64 R46, [R1+0xd8] ;  /* 0x0000d800012e7983 */ /* 0x000ee20000300a00 */
[----:B------:R-:W-:-:S03]  /*26af0*/  LEA R8, R60, R4, 0x1 ;  /* 0x000000043c087211 */ /* 0x000fc600078e08ff */
[----:B------:R-:W3:Y:S01]  /*26b00*/  LDL.LU R29, [R1+0x274] ;  /* 0x00027400011d7983 */ /* 0x000ee20000300800 */
[----:B------:R-:W-:Y:S01]  /*26b10*/  LEA R44, P0, R8, R3, 0x1 ;  /* 0x00000003082c7211 */ /* 0x000fe200078008ff */
[----:B------:R-:W-:-:S03]  /*26b20*/  IMAD R4, R60, 0x2, R8 ;  /* 0x000000023c047824 */ /* 0x000fc600078e0208 */
[----:B------:R-:W-:Y:S02]  /*26b30*/  LEA.HI.X.SX32 R45, R8, R0, 0x1, P0 ;  /* 0x00000000082d7211 */ /* 0x000fe400000f0eff */
[----:B------:R-:W-:-:S03]  /*26b40*/  LEA R8, R60, R4, 0x1 ;  /* 0x000000043c087211 */ /* 0x000fc600078e08ff */
[----:B------:R0:W-:Y:S04]  /*26b50*/  STL.64 [R1+0x3c8], R44 ;  /* 0x0003c82c01007387 */ /* 0x0001e80000100a00 */
[----:B----4-:R1:W-:Y:S01]  /*26b60*/  STG.E.U16 [R10.64], R39 ;  /* 0x000000270a007986 */ /* 0x0103e2000c101504 */
[----:B0-----:R-:W-:-:S03]  /*26b70*/  LEA R44, P0, R4, R3, 0x1 ;  /* 0x00000003042c7211 */ /* 0x001fc600078008ff */
[----:B------:R-:W-:Y:S01]  /*26b80*/  STL.64 [R1+0x9e8], R38 ;  /* 0x0009e82601007387 */ /* 0x000fe20000100a00 */
[----:B------:R-:W-:-:S03]  /*26b90*/  LEA.HI.X.SX32 R45, R4, R0, 0x1, P0 ;  /* 0x00000000042d7211 */ /* 0x000fc600000f0eff */
[----:B------:R-:W4:Y:S01]  /*26ba0*/  LDL.LU R27, [R1+0x264] ;  /* 0x00026400011b7983 */ /* 0x000f220000300800 */
[----:B-1----:R-:W-:-:S03]  /*26bb0*/  LEA R10, P0, R8, R3, 0x1 ;  /* 0x00000003080a7211 */ /* 0x002fc600078008ff */
[----:B------:R-:W4:Y:S01]  /*26bc0*/  LDL.LU R13, [R1+0x254] ;  /* 0x00025400010d7983 */ /* 0x000f220000300800 */
[----:B------:R-:W-:-:S03]  /*26bd0*/  LEA.HI.X.SX32 R11, R8, R0, 0x1, P0 ;  /* 0x00000000080b7211 */ /* 0x000fc600000f0eff */
[----:B------:R-:W-:Y:S01]  /*26be0*/  STL [R1+0x974], R44 ;  /* 0x0009742c01007387 */ /* 0x000fe20000100800 */
[----:B------:R-:W-:-:S03]  /*26bf0*/  IMAD R4, R60, 0x2, R8 ;  /* 0x000000023c047824 */ /* 0x000fc600078e0208 */
[----:B------:R0:W-:Y:S04]  /*26c00*/  STL [R1+0x970], R45 ;  /* 0x0009702d01007387 */ /* 0x0001e80000100800 */
[----:B0-----:R-:W4:Y:S04]  /*26c10*/  LDL.LU.64 R44, [R1+0xa0] ;  /* 0x0000a000012c7983 */ /* 0x001f280000300a00 */
[----:B------:R-:W-:Y:S01]  /*26c20*/  STL.64 [R1+0x9f0], R36 ;  /* 0x0009f02401007387 */ /* 0x000fe20000100a00 */
[----:B------:R-:W-:-:S03]  /*26c30*/  LEA R8, R60, R4, 0x1 ;  /* 0x000000043c087211 */ /* 0x000fc600078e08ff */
[----:B--2---:R0:W-:Y:S04]  /*26c40*/  STG.E.U16 [R40.64], R37 ;  /* 0x0000002528007986 */ /* 0x0041e8000c101504 */
[----:B0-----:R-:W2:Y:S04]  /*26c50*/  LDL.LU.64 R36, [R1+0xb0] ;  /* 0x0000b00001247983 */ /* 0x001ea80000300a00 */
[----:B------:R-:W2:Y:S04]  /*26c60*/  LDL.LU.64 R38, [R1+0x98] ;  /* 0x0000980001267983 */ /* 0x000ea80000300a00 */
[----:B------:R-:W2:Y:S04]  /*26c70*/  LDL.LU R15, [R1+0x244] ;  /* 0x00024400010f7983 */ /* 0x000ea80000300800 */
[----:B------:R0:W-:Y:S04]  /*26c80*/  STL.64 [R1+0x408], R10 ;  /* 0x0004080a01007387 */ /* 0x0001e80000100a00 */
[----:B------:R-:W2:Y:S01]  /*26c90*/  LDL.LU.64 R40, [R1+0x78] ;  /* 0x0000780001287983 */ /* 0x000ea20000300a00 */
[----:B0-----:R-:W-:-:S03]  /*26ca0*/  LEA R10, P0, R4, R3, 0x1 ;  /* 0x00000003040a7211 */ /* 0x001fc600078008ff */
[----:B---3--:R-:W-:Y:S01]  /*26cb0*/  STG.E.U16 [R42.64], R35 ;  /* 0x000000232a007986 */ /* 0x008fe2000c101504 */
[----:B------:R-:W-:-:S03]  /*26cc0*/  LEA.HI.X.SX32 R11, R4, R0, 0x1, P0 ;  /* 0x00000000040b7211 */ /* 0x000fc600000f0eff */
[----:B------:R0:W-:Y:S01]  /*26cd0*/  STL.64 [R1+0x9f8], R34 ;  /* 0x0009f82201007387 */ /* 0x0001e20000100a00 */
[----:B------:R-:W-:-:S03]  /*26ce0*/  IMAD R4, R60, 0x2, R8 ;  /* 0x000000023c047824 */ /* 0x000fc600078e0208 */
[----:B0-----:R-:W3:Y:S04]  /*26cf0*/  LDL.LU.64 R34, [R1+0xc0] ;  /* 0x0000c00001227983 */ /* 0x001ee80000300a00 */
[----:B------:R-:W2:Y:S04]  /*26d00*/  LDL.LU.64 R42, [R1+0x70] ;  /* 0x00007000012a7983 */ /* 0x000ea80000300a00 */
[----:B------:R-:W4:Y:S04]  /*26d10*/  LDL.LU R17, [R1+0x234] ;  /* 0x0002340001117983 */ /* 0x000f280000300800 */
[----:B------:R0:W-:Y:S04]  /*26d20*/  STL.64 [R1+0x418], R10 ;  /* 0x0004180a01007387 */ /* 0x0001e80000100a00 */
[----:B------:R1:W-:Y:S01]  /*26d30*/  STG.E.U16 [R46.64], R33 ;  /* 0x000000212e007986 */ /* 0x0003e2000c101504 */
[----:B0-----:R-:W-:-:S04]  /*26d40*/  LEA R10, P0, R8, R3, 0x1 ;  /* 0x00000003080a7211 */ /* 0x001fc800078008ff */
[----:B------:R-:W-:Y:S01]  /*26d50*/  LEA.HI.X.SX32 R11, R8, R0, 0x1, P0 ;  /* 0x00000000080b7211 */ /* 0x000fe200000f0eff */
[----:B-1----:R-:W4:Y:S04]  /*26d60*/  LDL.LU.64 R46, [R1+0x68] ;  /* 0x00006800012e7983 */ /* 0x002f280000300a00 */
[----:B------:R-:W4:Y:S04]  /*26d70*/  LDL.LU R19, [R1+0x224] ;  /* 0x0002240001137983 */ /* 0x000f280000300800 */
[----:B------:R0:W-:Y:S01]  /*26d80*/  STL.64 [R1+0x420], R10 ;  /* 0x0004200a01007387 */ /* 0x0001e20000100a00 */
[----:B------:R-:W-:-:S03]  /*26d90*/  LEA R8, R60, R4, 0x1 ;  /* 0x000000043c087211 */ /* 0x000fc600078e08ff */
[----:B------:R-:W4:Y:S01]  /*26da0*/  LDL.LU R21, [R1+0x214] ;  /* 0x0002140001157983 */ /* 0x000f220000300800 */
[----:B0-----:R-:W-:-:S04]  /*26db0*/  LEA R10, P0, R4, R3, 0x1 ;  /* 0x00000003040a7211 */ /* 0x001fc800078008ff */
[----:B------:R-:W-:-:S05]  /*26dc0*/  LEA.HI.X.SX32 R11, R4, R0, 0x1, P0 ;  /* 0x00000000040b7211 */ /* 0x000fca00000f0eff */
[----:B------:R0:W-:Y:S04]  /*26dd0*/  STL.64 [R1+0x430], R10 ;  /* 0x0004300a01007387 */ /* 0x0001e80000100a00 */
[----:B------:R-:W4:Y:S01]  /*26de0*/  LDL.LU R23, [R1+0x204] ;  /* 0x0002040001177983 */ /* 0x000f220000300800 */
[----:B0-----:R-:W-:-:S04]  /*26df0*/  LEA R10, P0, R8, R3, 0x1 ;  /* 0x00000003080a7211 */ /* 0x001fc800078008ff */
[----:B------:R-:W-:-:S05]  /*26e00*/  LEA.HI.X.SX32 R11, R8, R0, 0x1, P0 ;  /* 0x00000000080b7211 */ /* 0x000fca00000f0eff */
[----:B------:R0:W-:Y:S04]  /*26e10*/  STL.64 [R1+0x4c0], R10 ;  /* 0x0004c00a01007387 */ /* 0x0001e80000100a00 */
[----:B------:R-:W4:Y:S01]  /*26e20*/  LDL.LU R25, [R1+0x1f4] ;  /* 0x0001f40001197983 */ /* 0x000f220000300800 */
[----:B------:R-:W-:-:S05]  /*26e30*/  IMAD R4, R60, 0x2, R8 ;  /* 0x000000023c047824 */ /* 0x000fca00078e0208 */
[----:B0-----:R-:W-:Y:S02]  /*26e40*/  LEA R10, P0, R4, R3, 0x1 ;  /* 0x00000003040a7211 */ /* 0x001fe400078008ff */
[----:B------:R-:W-:Y:S02]  /*26e50*/  LEA R8, R60, R4, 0x1 ;  /* 0x000000043c087211 */ /* 0x000fe400078e08ff */
[----:B------:R-:W-:-:S05]  /*26e60*/  LEA.HI.X.SX32 R11, R4, R0, 0x1, P0 ;  /* 0x00000000040b7211 */ /* 0x000fca00000f0eff */
[----:B------:R0:W-:Y:S01]  /*26e70*/  STL.64 [R1+0x4b8], R10 ;  /* 0x0004b80a01007387 */ /* 0x0001e20000100a00 */
[----:B------:R-:W-:Y:S01]  /*26e80*/  IMAD R4, R60, 0x2, R8 ;  /* 0x000000023c047824 */ /* 0x000fe200078e0208 */
[----:B0-----:R-:W-:-:S04]  /*26e90*/  LEA R10, P0, R8, R3, 0x1 ;  /* 0x00000003080a7211 */ /* 0x001fc800078008ff */
[----:B------:R-:W-:-:S05]  /*26ea0*/  LEA.HI.X.SX32 R11, R8, R0, 0x1, P0 ;  /* 0x00000000080b7211 */ /* 0x000fca00000f0eff */
[----:B------:R0:W-:Y:S01]  /*26eb0*/  STL.64 [R1+0x4b0], R10 ;  /* 0x0004b00a01007387 */ /* 0x0001e20000100a00 */
[----:B------:R-:W-:Y:S02]  /*26ec0*/  LEA R8, R60, R4, 0x1 ;  /* 0x000000043c087211 */ /* 0x000fe400078e08ff */
[----:B0-----:R-:W-:-:S04]  /*26ed0*/  LEA R10, P0, R4, R3, 0x1 ;  /* 0x00000003040a7211 */ /* 0x001fc800078008ff */
[----:B------:R-:W-:Y:S01]  /*26ee0*/  LEA.HI.X.SX32 R11, R4, R0, 0x1, P0 ;  /* 0x00000000040b7211 */ /* 0x000fe200000f0eff */
[----:B------:R-:W-:Y:S01]  /*26ef0*/  IMAD R4, R60, 0x2, R8 ;  /* 0x000000023c047824 */ /* 0x000fe200078e0208 */
[----:B---3--:R-:W-:Y:S04]  /*26f00*/  STG.E.U16 [R34.64], R31 ;  /* 0x0000001f22007986 */ /* 0x008fe8000c101504 */
[----:B--2---:R-:W-:Y:S04]  /*26f10*/  STG.E.U16 [R36.64], R29 ;  /* 0x0000001d24007986 */ /* 0x004fe8000c101504 */
[----:B----4-:R0:W-:Y:S04]  /*26f20*/  STG.E.U16 [R44.64], R27 ;  /* 0x0000001b2c007986 */ /* 0x0101e8000c101504 */
[----:B0-----:R-:W2:Y:S04]  /*26f30*/  LDL.LU R44, [R1+0x1d4] ;  /* 0x0001d400012c7983 */ /* 0x001ea80000300800 */
[----:B------:R0:W-:Y:S04]  /*26f40*/  STL.64 [R1+0x4a8], R10 ;  /* 0x0004a80a01007387 */ /* 0x0001e80000100a00 */
[----:B------:R-:W3:Y:S01]  /*26f50*/  LDL.LU R45, [R1+0x1c4] ;  /* 0x0001c400012d7983 */ /* 0x000ee20000300800 */
[----:B0-----:R-:W-:-:S04]  /*26f60*/  LEA R10, P0, R8, R3, 0x1 ;  /* 0x00000003080a7211 */ /* 0x001fc800078008ff */
[----:B------:R-:W-:-:S05]  /*26f70*/  LEA.HI.X.SX32 R11, R8, R0, 0x1, P0 ;  /* 0x00000000080b7211 */ /* 0x000fca00000f0eff */
[----:B------:R0:W-:Y:S04]  /*26f80*/  STL.64 [R1+0x4a0], R10 ;  /* 0x0004a00a01007387 */ /* 0x0001e80000100a00 */
[----:B------:R-:W-:Y:S01]  /*26f90*/  STG.E.U16 [R38.64], R13 ;  /* 0x0000000d26007986 */ /* 0x000fe2000c101504 */
[----:B0-----:R-:W-:-:S03]  /*26fa0*/  LEA R10, P0, R4, R3, 0x1 ;  /* 0x00000003040a7211 */ /* 0x001fc600078008ff */
[----:B------:R0:W-:Y:S01]  /*26fb0*/  STG.E.U16 [R40.64], R15 ;  /* 0x0000000f28007986 */ /* 0x0001e2000c101504 */
[----:B------:R-:W-:-:S03]  /*26fc0*/  LEA.HI.X.SX32 R11, R4, R0, 0x1, P0 ;  /* 0x00000000040b7211 */ /* 0x000fc600000f0eff */
[----:B------:R1:W-:Y:S04]  /*26fd0*/  STG.E.U16 [R42.64], R17 ;  /* 0x000000112a007986 */ /* 0x0003e8000c101504 */
[----:B------:R-:W-:Y:S04]  /*26fe0*/  STG.E.U16 [R46.64], R19 ;  /* 0x000000132e007986 */ /* 0x000fe8000c101504 */
[----:B------:R-:W-:Y:S04]  /*26ff0*/  STL.64 [R1+0x498], R10 ;  /* 0x0004980a01007387 */ /* 0x000fe80000100a00 */
[----:B------:R-:W-:Y:S04]  /*27000*/  STG.E.U16 [R6.64], R21 ;  /* 0x0000001506007986 */ /* 0x000fe8000c101504 */
[----:B0-----:R-:W4:Y:S04]  /*27010*/  LDL.LU.64 R40, [R1+0x8] ;  /* 0x0000080001287983 */ /* 0x001f280000300a00 */
[----:B-1----:R-:W2:Y:S04]  /*27020*/  LDL.LU.64 R42, [R1] ;  /* 0x00000000012a7983 */ /* 0x002ea80000300a00 */
[----:B------:R0:W-:Y:S04]  /*27030*/  STG.E.U16 [R56.64], R23 ;  /* 0x0000001738007986 */ /* 0x0001e8000c101504 */
[----:B------:R1:W-:Y:S04]  /*27040*/  STG.E.U16 [R54.64], R25 ;  /* 0x0000001936007986 */ /* 0x0003e8000c101504 */
[----:B0-----:R-:W2:Y:S04]  /*27050*/  LDL.LU R56, [R1+0x194] ;  /* 0x0001940001387983 */ /* 0x001ea80000300800 */
[----:B------:R-:W2:Y:S04]  /*27060*/  LDL.LU R57, [R1+0x184] ;  /* 0x0001840001397983 */ /* 0x000ea80000300800 */
[----:B-1----:R-:W2:Y:S01]  /*27070*/  LDL.LU R55, [R1+0x1e4] ;  /* 0x0001e40001377983 */ /* 0x002ea20000300800 */
[----:B------:R-:W-:-:S04]  /*27080*/  LEA R8, R60, R4, 0x1 ;  /* 0x000000043c087211 */ /* 0x000fc800078e08ff */
[----:B------:R-:W-:Y:S01]  /*27090*/  LEA R10, P0, R8, R3, 0x1 ;  /* 0x00000003080a7211 */ /* 0x000fe200078008ff */
[----:B------:R-:W-:-:S03]  /*270a0*/  IMAD R4, R60, 0x2, R8 ;  /* 0x000000023c047824 */ /* 0x000fc600078e0208 */
[----:B------:R-:W-:Y:S02]  /*270b0*/  LEA.HI.X.SX32 R11, R8, R0, 0x1, P0 ;  /* 0x00000000080b7211 */ /* 0x000fe400000f0eff */
[-C--:B------:R-:W-:Y:S02]  /*270c0*/  LEA R6, P0, R4, R3.reuse, 0x1 ;  /* 0x0000000304067211 */ /* 0x080fe400078008ff */
[----:B------:R-:W-:Y:S02]  /*270d0*/  LEA R8, R60, R4, 0x1 ;  /* 0x000000043c087211 */ /* 0x000fe400078e08ff */
[----:B------:R-:W-:Y:S02]  /*270e0*/  LEA.HI.X.SX32 R7, R4, R0, 0x1, P0 ;  /* 0x0000000004077211 */ /* 0x000fe400000f0eff */
[----:B------:R-:W-:-:S04]  /*270f0*/  LEA R34, P0, R8, R3, 0x1 ;  /* 0x0000000308227211 */ /* 0x000fc800078008ff */
[----:B------:R-:W-:-:S05]  /*27100*/  LEA.HI.X.SX32 R35, R8, R0, 0x1, P0 ;  /* 0x0000000008237211 */ /* 0x000fca00000f0eff */
[----:B------:R0:W-:Y:S01]  /*27110*/  STL.64 [R1+0x480], R34 ;  /* 0x0004802201007387 */ /* 0x0001e20000100a00 */
[----:B------:R-:W-:-:S05]  /*27120*/  IMAD R4, R60, 0x2, R8 ;  /* 0x000000023c047824 */ /* 0x000fca00078e0208 */
[----:B------:R-:W-:Y:S02]  /*27130*/  LEA R8, R60, R4, 0x1 ;  /* 0x000000043c087211 */ /* 0x000fe400078e08ff */
[C---:B0-----:R-:W-:Y:S01]  /*27140*/  LEA R34, P0, R4.reuse, R3, 0x1 ;  /* 0x0000000304227211 */ /* 0x041fe200078008ff */
[----:B--2---:R0:W-:Y:S04]  /*27150*/  STG.E.U16 [R52.64], R55 ;  /* 0x0000003734007986 */ /* 0x0041e8000c101504 */
[----:B0-----:R-:W4:Y:S04]  /*27160*/  LDL.LU R52, [R1+0x1b4] ;  /* 0x0001b40001347983 */ /* 0x001f280000300800 */
[----:B------:R-:W2:Y:S01]  /*27170*/  LDL.LU R53, [R1+0x1a4] ;  /* 0x0001a40001357983 */ /* 0x000ea20000300800 */
[----:B------:R-:W-:Y:S01]  /*27180*/  LEA.HI.X.SX32 R35, R4, R0, 0x1, P0 ;  /* 0x0000000004237211 */ /* 0x000fe200000f0eff */
[----:B------:R-:W-:-:S02]  /*27190*/  IMAD R4, R60, 0x2, R8 ;  /* 0x000000023c047824 */ /* 0x000fc400078e0208 */
[----:B------:R-:W2:Y:S04]  /*271a0*/  LDL.LU.64 R46, [R1+0x58] ;  /* 0x00005800012e7983 */ /* 0x000ea80000300a00 */
[----:B------:R0:W-:Y:S04]  /*271b0*/  STL.64 [R1+0x478], R34 ;  /* 0x0004782201007387 */ /* 0x0001e80000100a00 */
[----:B------:R1:W-:Y:S01]  /*271c0*/  STG.E.U16 [R50.64], R44 ;  /* 0x0000002c32007986 */ /* 0x0003e2000c101504 */
[----:B0-----:R-:W-:-:S04]  /*271d0*/  LEA R34, P0, R8, R3, 0x1 ;  /* 0x0000000308227211 */ /* 0x001fc800078008ff */
[----:B------:R-:W-:Y:S01]  /*271e0*/  LEA.HI.X.SX32 R35, R8, R0, 0x1, P0 ;  /* 0x0000000008237211 */ /* 0x000fe200000f0eff */
[----:B-1----:R-:W2:Y:S01]  /*271f0*/  LDL.LU R50, [R1+0x174] ;  /* 0x0001740001327983 */ /* 0x002ea20000300800 */
[----:B------:R-:W-:Y:S02]  /*27200*/  LEA R36, P0, R4, R3, 0x1 ;  /* 0x0000000304247211 */ /* 0x000fe400078008ff */
[----:B------:R-:W-:Y:S01]  /*27210*/  LEA R8, R60, R4, 0x1 ;  /* 0x000000043c087211 */ /* 0x000fe200078e08ff */
[----:B------:R-:W2:Y:S01]  /*27220*/  LDL.LU R51, [R1+0x164] ;  /* 0x0001640001337983 */ /* 0x000ea20000300800 */
[----:B------:R-:W-:-:S03]  /*27230*/  LEA.HI.X.SX32 R37, R4, R0, 0x1, P0 ;  /* 0x0000000004257211 */ /* 0x000fc600000f0eff */
[----:B------:R0:W-:Y:S01]  /*27240*/  STL.64 [R1+0x470], R34 ;  /* 0x0004702201007387 */ /* 0x0001e20000100a00 */
[----:B------:R-:W-:-:S03]  /*27250*/  IMAD R4, R60, 0x2, R8 ;  /* 0x000000023c047824 */ /* 0x000fc600078e0208 */
[----:B---3--:R1:W-:Y:S04]  /*27260*/  STG.E.U16 [R48.64], R45 ;  /* 0x0000002d30007986 */ /* 0x0083e8000c101504 */
[----:B0-----:R-:W3:Y:S04]  /*27270*/  LDL.LU.64 R34, [R1+0x10] ;  /* 0x0000100001227983 */ /* 0x001ee80000300a00 */
[----:B-1----:R-:W3:Y:S04]  /*27280*/  LDL.LU.64 R48, [R1+0x18] ;  /* 0x0000180001307983 */ /* 0x002ee80000300a00 */
[----:B------:R0:W-:Y:S02]  /*27290*/  STL.64 [R1+0x468], R36 ;  /* 0x0004682401007387 */ /* 0x0001e40000100a00 */
[----:B0-----:R-:W-:-:S04]  /*272a0*/  LEA R36, P0, R8, R3, 0x1 ;  /* 0x0000000308247211 */ /* 0x001fc800078008ff */
[----:B------:R-:W-:Y:S02]  /*272b0*/  LEA.HI.X.SX32 R37, R8, R0, 0x1, P0 ;  /* 0x0000000008257211 */ /* 0x000fe400000f0eff */
[----:B------:R-:W-:-:S04]  /*272c0*/  LEA R38, P0, R4, R3, 0x1 ;  /* 0x0000000304267211 */ /* 0x000fc800078008ff */
[----:B------:R-:W-:Y:S01]  /*272d0*/  LEA.HI.X.SX32 R39, R4, R0, 0x1, P0 ;  /* 0x0000000004277211 */ /* 0x000fe200000f0eff */
[----:B------:R0:W-:Y:S04]  /*272e0*/  STL.64 [R1+0x460], R36 ;  /* 0x0004602401007387 */ /* 0x0001e80000100a00 */
[----:B0-----:R-:W3:Y:S04]  /*272f0*/  LDL.LU.64 R36, [R1+0x28] ;  /* 0x0000280001247983 */ /* 0x001ee80000300a00 */
[----:B------:R0:W-:Y:S04]  /*27300*/  STL.64 [R1+0x458], R38 ;  /* 0x0004582601007387 */ /* 0x0001e80000100a00 */
[----:B0-----:R-:W3:Y:S04]  /*27310*/  LDL.LU.64 R38, [R1+0x20] ;  /* 0x0000200001267983 */ /* 0x001ee80000300a00 */
[----:B----4-:R0:W-:Y:S04]  /*27320*/  STG.E.U16 [R40.64], R52 ;  /* 0x0000003428007986 */ /* 0x0101e8000c101504 */
[----:B--2---:R-:W-:Y:S04]  /*27330*/  STG.E.U16 [R42.64], R53 ;  /* 0x000000352a007986 */ /* 0x004fe8000c101504 */
[----:B------:R1:W-:Y:S04]  /*27340*/  STG.E.U16 [R58.64], R56 ;  /* 0x000000383a007986 */ /* 0x0003e8000c101504 */
[----:B0-----:R-:W2:Y:S04]  /*27350*/  LDL.LU.64 R40, [R1+0x30] ;  /* 0x0000300001287983 */ /* 0x001ea80000300a00 */
[----:B-1----:R-:W4:Y:S01]  /*27360*/  LDL.LU.64 R58, [R1+0x50] ;  /* 0x00005000013a7983 */ /* 0x002f220000300a00 */
[----:B------:R-:W-:-:S04]  /*27370*/  LEA R8, R60, R4, 0x1 ;  /* 0x000000043c087211 */ /* 0x000fc800078e08ff */
[----:B------:R-:W-:Y:S01]  /*27380*/  LEA R42, P0, R8, R3, 0x1 ;  /* 0x00000003082a7211 */ /* 0x000fe200078008ff */
[----:B------:R-:W-:-:S03]  /*27390*/  IMAD R4, R60, 0x2, R8 ;  /* 0x000000023c047824 */ /* 0x000fc600078e0208 */
[----:B------:R-:W-:Y:S02]  /*273a0*/  LEA.HI.X.SX32 R43, R8, R0, 0x1, P0 ;  /* 0x00000000082b7211 */ /* 0x000fe400000f0eff */
[----:B------:R-:W-:-:S03]  /*273b0*/  LEA R8, R60, R4, 0x1 ;  /* 0x000000043c087211 */ /* 0x000fc600078e08ff */
[----:B------:R0:W-:Y:S04]  /*273c0*/  STL.64 [R1+0x450], R42 ;  /* 0x0004502a01007387 */ /* 0x0001e80000100a00 */
[----:B------:R1:W-:Y:S01]  /*273d0*/  STG.E.U16 [R46.64], R57 ;  /* 0x000000392e007986 */ /* 0x0003e2000c101504 */
[----:B0-----:R-:W-:-:S04]  /*273e0*/  LEA R42, P0, R4, R3, 0x1 ;  /* 0x00000003042a7211 */ /* 0x001fc800078008ff */
[-C--:B------:R-:W-:Y:S01]  /*273f0*/  LEA.HI.X.SX32 R43, R4, R0.reuse, 0x1, P0 ;  /* 0x00000000042b7211 */ /* 0x080fe200000f0eff */
[----:B------:R-:W-:Y:S01]  /*27400*/  IMAD R4, R60, 0x2, R8 ;  /* 0x000000023c047824 */ /* 0x000fe200078e0208 */
[CC--:B-1----:R-:W-:Y:S01]  /*27410*/  LEA R46, P0, R8.reuse, R3.reuse, 0x1 ;  /* 0x00000003082e7211 */ /* 0x0c2fe200078008ff */
[----:B---3--:R0:W-:Y:S03]  /*27420*/  STG.E.U16 [R48.64], R50 ;  /* 0x0000003230007986 */ /* 0x0081e6000c101504 */
[----:B------:R-:W-:Y:S01]  /*27430*/  LEA.HI.X.SX32 R47, R8, R0, 0x1, P0 ;  /* 0x00000000082f7211 */ /* 0x000fe200000f0eff */
[----:B------:R1:W-:Y:S01]  /*27440*/  STL.64 [R1+0x448], R42 ;  /* 0x0004482a01007387 */ /* 0x0003e20000100a00 */
[----:B------:R-:W-:Y:S02]  /*27450*/  LEA R8, R60, R4, 0x1 ;  /* 0x000000043c087211 */ /* 0x000fe400078e08ff */
[C---:B0-----:R-:W-:Y:S01]  /*27460*/  LEA R48, P0, R4.reuse, R3, 0x1 ;  /* 0x0000000304307211 */ /* 0x041fe200078008ff */
[----:B------:R-:W-:Y:S03]  /*27470*/  STG.E.U16 [R34.64], R51 ;  /* 0x0000003322007986 */ /* 0x000fe6000c101504 */
[----:B------:R-:W-:Y:S01]  /*27480*/  LEA.HI.X.SX32 R49, R4, R0, 0x1, P0 ;  /* 0x0000000004317211 */ /* 0x000fe200000f0eff */
[----:B-1----:R-:W3:Y:S04]  /*27490*/  LDL.LU.64 R42, [R1+0x48] ;  /* 0x00004800012a7983 */ /* 0x002ee80000300a00 */
[----:B------:R0:W-:Y:S01]  /*274a0*/  STL.64 [R1+0x440], R46 ;  /* 0x0004402e01007387 */ /* 0x0001e20000100a00 */
[----:B------:R-:W-:-:S03]  /*274b0*/  IMAD R4, R60, 0x2, R8 ;  /* 0x000000023c047824 */ /* 0x000fc600078e0208 */
[----:B0-----:R-:W3:Y:S04]  /*274c0*/  LDL.LU.64 R46, [R1+0x38] ;  /* 0x00003800012e7983 */ /* 0x001ee80000300a00 */
[----:B------:R-:W3:Y:S04]  /*274d0*/  LDL.LU.64 R34, [R1+0x9f8] ;  /* 0x0009f80001227983 */ /* 0x000ee80000300a00 */
[----:B------:R0:W-:Y:S02]  /*274e0*/  STL.64 [R1+0x4e8], R48 ;  /* 0x0004e83001007387 */ /* 0x0001e40000100a00 */
[----:B0-----:R-:W-:-:S04]  /*274f0*/  LEA R48, P0, R8, R3, 0x1 ;  /* 0x0000000308307211 */ /* 0x001fc800078008ff */
[----:B------:R-:W-:Y:S02]  /*27500*/  LEA.HI.X.SX32 R49, R8, R0, 0x1, P0 ;  /* 0x0000000008317211 */ /* 0x000fe400000f0eff */
[----:B------:R-:W-:Y:S01]  /*27510*/  LEA R8, R60, R4, 0x1 ;  /* 0x000000043c087211 */ /* 0x000fe200078e08ff */
[----:B----4-:R0:W-:Y:S04]  /*27520*/  STG.E.U16 [R58.64], R61 ;  /* 0x0000003d3a007986 */ /* 0x0101e8000c101504 */
[----:B0-----:R-:W4:Y:S04]  /*27530*/  LDL.LU.64 R58, [R1+0x40] ;  /* 0x00004000013a7983 */ /* 0x001f280000300a00 */
[----:B------:R0:W-:Y:S04]  /*27540*/  STL.64 [R1+0x4e0], R48 ;  /* 0x0004e03001007387 */ /* 0x0001e80000100a00 */
[----:B------:R1:W-:Y:S01]  /*27550*/  STG.E.U16 [R36.64], R2 ;  /* 0x0000000224007986 */ /* 0x0003e2000c101504 */
[----:B0-----:R-:W-:-:S04]  /*27560*/  LEA R48, P0, R4, R3, 0x1 ;  /* 0x0000000304307211 */ /* 0x001fc800078008ff */
[----:B------:R-:W-:Y:S01]  /*27570*/  LEA.HI.X.SX32 R49, R4, R0, 0x1, P0 ;  /* 0x0000000004317211 */ /* 0x000fe200000f0eff */
[----:B-1----:R-:W3:Y:S04]  /*27580*/  LDL.LU.64 R36, [R1+0x9f0] ;  /* 0x0009f00001247983 */ /* 0x002ee80000300a00 */
[----:B------:R0:W-:Y:S04]  /*27590*/  STL.64 [R1+0x4d8], R48 ;  /* 0x0004d83001007387 */ /* 0x0001e80000100a00 */
[----:B------:R1:W-:Y:S01]  /*275a0*/  STG.E.U16 [R38.64], R5 ;  /* 0x0000000526007986 */ /* 0x0003e2000c101504 */
[----:B0-----:R-:W-:-:S04]  /*275b0*/  LEA R48, P0, R8, R3, 0x1 ;  /* 0x0000000308307211 */ /* 0x001fc800078008ff */
[----:B------:R-:W-:Y:S01]  /*275c0*/  LEA.HI.X.SX32 R49, R8, R0, 0x1, P0 ;  /* 0x0000000008317211 */ /* 0x000fe200000f0eff */
[----:B-1----:R-:W3:Y:S04]  /*275d0*/  LDL.LU.64 R38, [R1+0x9e8] ;  /* 0x0009e80001267983 */ /* 0x002ee80000300a00 */
[----:B------:R-:W-:Y:S04]  /*275e0*/  STL.64 [R1+0x4d0], R48 ;  /* 0x0004d03001007387 */ /* 0x000fe80000100a00 */
[----:B--2---:R0:W-:Y:S04]  /*275f0*/  STG.E.U16 [R40.64], R9 ;  /* 0x0000000928007986 */ /* 0x0041e8000c101504 */
[----:B0-----:R-:W2:Y:S01]  /*27600*/  LDL.LU.64 R40, [R1+0x9e0] ;  /* 0x0009e00001287983 */ /* 0x001ea20000300a00 */
[----:B------:R-:W-:-:S05]  /*27610*/  IMAD R4, R60, 0x2, R8 ;  /* 0x000000023c047824 */ /* 0x000fca00078e0208 */
[----:B------:R-:W-:Y:S02]  /*27620*/  LEA R48, P0, R4, R3, 0x1 ;  /* 0x0000000304307211 */ /* 0x000fe400078008ff */
[----:B------:R-:W-:Y:S02]  /*27630*/  LEA R8, R60, R4, 0x1 ;  /* 0x000000043c087211 */ /* 0x000fe400078e08ff */
[----:B------:R-:W-:-:S05]  /*27640*/  LEA.HI.X.SX32 R49, R4, R0, 0x1, P0 ;  /* 0x0000000004317211 */ /* 0x000fca00000f0eff */
[----:B------:R0:W-:Y:S02]  /*27650*/  STL.64 [R1+0x4c8], R48 ;  /* 0x0004c83001007387 */ /* 0x0001e40000100a00 */
[----:B0-----:R-:W-:-:S04]  /*27660*/  LEA R48, P0, R8, R3, 0x1 ;  /* 0x0000000308307211 */ /* 0x001fc800078008ff */
[----:B------:R-:W-:Y:S02]  /*27670*/  LEA.HI.X.SX32 R49, R8, R0, 0x1, P0 ;  /* 0x0000000008317211 */ /* 0x000fe400000f0eff */
[----:B--2---:R-:W-:Y:S02]  /*27680*/  PRMT R5, R40, 0x7632, R5 ;  /* 0x0000763228057816 */ /* 0x004fe40000000005 */
[----:B------:R-:W2:Y:S04]  /*27690*/  LDL.LU R40, [R1+0x9d8] ;  /* 0x0009d80001287983 */ /* 0x000ea80000300800 */
[----:B------:R-:W-:Y:S04]  /*276a0*/  STL.64 [R1+0x438], R48 ;  /* 0x0004383001007387 */ /* 0x000fe80000100a00 */
[----:B---3--:R0:W-:Y:S04]  /*276b0*/  STG.E.U16 [R42.64], R5 ;  /* 0x000000052a007986 */ /* 0x0081e8000c101504 */
[----:B0-----:R-:W3:Y:S01]  /*276c0*/  LDL.LU.64 R42, [R1+0x9d0] ;  /* 0x0009d000012a7983 */ /* 0x001ee20000300a00 */
[----:B------:R-:W-:-:S05]  /*276d0*/  IMAD R4, R60, 0x2, R8 ;  /* 0x000000023c047824 */ /* 0x000fca00078e0208 */
[----:B------:R-:W-:-:S04]  /*276e0*/  LEA R48, P0, R4, R3, 0x1 ;  /* 0x0000000304307211 */ /* 0x000fc800078008ff */
[----:B------:R-:W-:Y:S02]  /*276f0*/  LEA.HI.X.SX32 R49, R4, R0, 0x1, P0 ;  /* 0x0000000004317211 */ /* 0x000fe400000f0eff */
[----:B---3--:R-:W-:Y:S02]  /*27700*/  PRMT R5, R42, 0x7632, R5 ;  /* 0x000076322a057816 */ /* 0x008fe40000000005 */
[----:B------:R-:W3:Y:S04]  /*27710*/  LDL.LU R42, [R1+0x9c8] ;  /* 0x0009c800012a7983 */ /* 0x000ee80000300800 */
[----:B------:R-:W-:Y:S04]  /*27720*/  STL.64 [R1+0x428], R48 ;  /* 0x0004283001007387 */ /* 0x000fe80000100a00 */
[----:B------:R0:W-:Y:S04]  /*27730*/  STG.E.U16 [R46.64], R5 ;  /* 0x000000052e007986 */ /* 0x0001e8000c101504 */
[----:B0-----:R-:W2:Y:S01]  /*27740*/  LDL.LU.64 R46, [R1+0x9c0] ;  /* 0x0009c000012e7983 */ /* 0x001ea20000300a00 */
[----:B------:R-:W-:-:S04]  /*27750*/  LEA R8, R60, R4, 0x1 ;  /* 0x000000043c087211 */ /* 0x000fc800078e08ff */
[----:B------:R-:W-:-:S04]  /*27760*/  LEA R48, P0, R8, R3, 0x1 ;  /* 0x0000000308307211 */ /* 0x000fc800078008ff */
[----:B------:R-:W-:-:S05]  /*27770*/  LEA.HI.X.SX32 R49, R8, R0, 0x1, P0 ;  /* 0x0000000008317211 */ /* 0x000fca00000f0eff */
[----:B------:R0:W-:Y:S01]  /*27780*/  STL.64 [R1+0x410], R48 ;  /* 0x0004103001007387 */ /* 0x0001e20000100a00 */
[----:B------:R-:W-:-:S05]  /*27790*/  IMAD R4, R60, 0x2, R8 ;  /* 0x000000023c047824 */ /* 0x000fca00078e0208 */
[----:B0-----:R-:W-:-:S04]  /*277a0*/  LEA R48, P0, R4, R3, 0x1 ;  /* 0x0000000304307211 */ /* 0x001fc800078008ff */
[----:B------:R-:W-:Y:S02]  /*277b0*/  LEA.HI.X.SX32 R49, R4, R0, 0x1, P0 ;  /* 0x0000000004317211 */ /* 0x000fe400000f0eff */
[----:B--2---:R-:W-:Y:S02]  /*277c0*/  PRMT R5, R47, 0x7632, R5 ;  /* 0x000076322f057816 */ /* 0x004fe40000000005 */
[----:B------:R-:W2:Y:S04]  /*277d0*/  LDL.LU R47, [R1+0x9b8] ;  /* 0x0009b800012f7983 */ /* 0x000ea80000300800 */
[----:B----4-:R0:W-:Y:S04]  /*277e0*/  STG.E.U16 [R58.64], R5 ;  /* 0x000000053a007986 */ /* 0x0101e8000c101504 */
[----:B------:R1:W-:Y:S01]  /*277f0*/  STL.64 [R1+0x400], R48 ;  /* 0x0004003001007387 */ /* 0x0003e20000100a00 */
[----:B0-----:R-:W-:-:S03]  /*27800*/  PRMT R5, R43, 0x7632, R5 ;  /* 0x000076322b057816 */ /* 0x001fc60000000005 */
[----:B------:R-:W3:Y:S01]  /*27810*/  LDL.LU R43, [R1+0x9b4] ;  /* 0x0009b400012b7983 */ /* 0x000ee20000300800 */
[----:B------:R-:W-:-:S04]  /*27820*/  LEA R8, R60, R4, 0x1 ;  /* 0x000000043c087211 */ /* 0x000fc800078e08ff */
[----:B-1----:R-:W-:Y:S01]  /*27830*/  LEA R48, P0, R8, R3, 0x1 ;  /* 0x0000000308307211 */ /* 0x002fe200078008ff */
[----:B------:R-:W-:-:S03]  /*27840*/  IMAD R4, R60, 0x2, R8 ;  /* 0x000000023c047824 */ /* 0x000fc600078e0208 */
[----:B------:R-:W-:-:S05]  /*27850*/  LEA.HI.X.SX32 R49, R8, R0, 0x1, P0 ;  /* 0x0000000008317211 */ /* 0x000fca00000f0eff */
[----:B------:R0:W-:Y:S02]  /*27860*/  STL.64 [R1+0x378], R48 ;  /* 0x0003783001007387 */ /* 0x0001e40000100a00 */
[----:B0-----:R-:W-:-:S04]  /*27870*/  LEA R48, P0, R4, R3, 0x1 ;  /* 0x0000000304307211 */ /* 0x001fc800078008ff */
[----:B------:R-:W-:-:S05]  /*27880*/  LEA.HI.X.SX32 R49, R4, R0, 0x1, P0 ;  /* 0x0000000004317211 */ /* 0x000fca00000f0eff */
[----:B------:R-:W-:Y:S01]  /*27890*/  STL.64 [R1+0x370], R48 ;  /* 0x0003703001007387 */ /* 0x000fe20000100a00 */
[----:B------:R-:W-:-:S03]  /*278a0*/  LEA R8, R60, R4, 0x1 ;  /* 0x000000043c087211 */ /* 0x000fc600078e08ff */
[----:B--2---:R0:W-:Y:S02]  /*278b0*/  STG.E.U16 [R46.64], R5 ;  /* 0x000000052e007986 */ /* 0x0041e4000c101504 */
[----:B0-----:R-:W-:Y:S02]  /*278c0*/  PRMT R5, R41, 0x7632, R5 ;  /* 0x0000763229057816 */ /* 0x001fe40000000005 */
[----:B------:R-:W2:Y:S01]  /*278d0*/  LDL.LU R41, [R1+0x9b0] ;  /* 0x0009b00001297983 */ /* 0x000ea20000300800 */
[----:B------:R-:W-:-:S04]  /*278e0*/  LEA R46, P0, R8, R3, 0x1 ;  /* 0x00000003082e7211 */ /* 0x000fc800078008ff */
[----:B------:R-:W-:Y:S01]  /*278f0*/  LEA.HI.X.SX32 R47, R8, R0, 0x1, P0 ;  /* 0x00000000082f7211 */ /* 0x000fe200000f0eff */
[----:B---3--:R0:W-:Y:S04]  /*27900*/  STG.E.U16 [R42.64], R5 ;  /* 0x000000052a007986 */ /* 0x0081e8000c101504 */
[----:B------:R1:W-:Y:S01]  /*27910*/  STL.64 [R1+0x360], R46 ;  /* 0x0003602e01007387 */ /* 0x0003e20000100a00 */
[----:B0-----:R-:W-:-:S03]  /*27920*/  PRMT R5, R39, 0x7632, R5 ;  /* 0x0000763227057816 */ /* 0x001fc60000000005 */
[----:B------:R-:W3:Y:S01]  /*27930*/  LDL.LU R39, [R1+0x9ac] ;  /* 0x0009ac0001277983 */ /* 0x000ee20000300800 */
[----:B------:R-:W-:-:S05]  /*27940*/  IMAD R4, R60, 0x2, R8 ;  /* 0x000000023c047824 */ /* 0x000fca00078e0208 */
[-C--:B-1----:R-:W-:Y:S02]  /*27950*/  LEA R46, P0, R4, R3.reuse, 0x1 ;  /* 0x00000003042e7211 */ /* 0x082fe400078008ff */
[----:B------:R-:W-:Y:S02]  /*27960*/  LEA R8, R60, R4, 0x1 ;  /* 0x000000043c087211 */ /* 0x000fe400078e08ff */
[----:B------:R-:W-:Y:S02]  /*27970*/  LEA.HI.X.SX32 R47, R4, R0, 0x1, P0 ;  /* 0x00000000042f7211 */ /* 0x000fe400000f0eff */
[----:B------:R-:W-:-:S04]  /*27980*/  LEA R42, P0, R8, R3, 0x1 ;  /* 0x00000003082a7211 */ /* 0x000fc800078008ff */
[----:B------:R-:W-:Y:S01]  /*27990*/  LEA.HI.X.SX32 R43, R8, R0, 0x1, P0 ;  /* 0x00000000082b7211 */ /* 0x000fe200000f0eff */
[----:B------:R-:W-:Y:S04]  /*279a0*/  STL.64 [R1+0x350], R46 ;  /* 0x0003502e01007387 */ /* 0x000fe80000100a00 */
[----:B------:R-:W-:Y:S01]  /*279b0*/  STL.64 [R1+0x340], R42 ;  /* 0x0003402a01007387 */ /* 0x000fe20000100a00 */
[----:B------:R-:W-:-:S03]  /*279c0*/  IMAD R4, R60, 0x2, R8 ;  /* 0x000000023c047824 */ /* 0x000fc600078e0208 */
        /* <DEDUP_REMOVED lines=9> */
[----:B------:R-:W-:-:S04]  /*27a60*/  LEA R8, R60, R4, 0x1 ;  /* 0x000000043c087211 */ /* 0x000fc800078e08ff */
[----:B-1----:R-:W-:Y:S01]  /*27a70*/  LEA R40, P0, R8, R3, 0x1 ;  /* 0x0000000308287211 */ /* 0x002fe200078008ff */
[----:B------:R-:W-:-:S03]  /*27a80*/  IMAD R4, R60, 0x2, R8 ;  /* 0x000000023c047824 */ /* 0x000fc600078e0208 */
[----:B------:R-:W-:Y:S02]  /*27a90*/  LEA.HI.X.SX32 R41, R8, R0, 0x1, P0 ;  /* 0x0000000008297211 */ /* 0x000fe400000f0eff */
[----:B------:R-:W-:-:S04]  /*27aa0*/  LEA R38, P0, R4, R3, 0x1 ;  /* 0x0000000304267211 */ /* 0x000fc800078008ff */
[----:B------:R-:W-:Y:S01]  /*27ab0*/  LEA.HI.X.SX32 R39, R4, R0, 0x1, P0 ;  /* 0x0000000004277211 */ /* 0x000fe200000f0eff */
[----:B------:R-:W-:Y:S04]  /*27ac0*/  STL.64 [R1+0x320], R40 ;  /* 0x0003202801007387 */ /* 0x000fe80000100a00 */
        /* <DEDUP_REMOVED lines=73> */
[----:B------:R-:W-:-:S04]  /*27f60*/  LEA R8, R60, R4, 0x1 ;  /* 0x000000043c087211 */ /* 0x000fc800078e08ff */
[----:B------:R-:W-:-:S04]  /*27f70*/  LEA R14, P0, R8, R3, 0x1 ;  /* 0x00000003080e7211 */ /* 0x000fc800078008ff */
[----:B------:R-:W-:Y:S01]  /*27f80*/  LEA.HI.X.SX32 R15, R8, R0, 0x1, P0 ;  /* 0x00000000080f7211 */ /* 0x000fe200000f0eff */
[----:B--2---:R0:W-:Y:S02]  /*27f90*/  STG.E.U16 [R16.64], R5 ;  /* 0x0000000510007986 */ /* 0x0041e4000c101504 */
[----:B0-----:R-:W-:Y:S02]  /*27fa0*/  PRMT R5, R21, 0x7632, R5 ;  /* 0x0000763215057816 */ /* 0x001fe40000000005 */
[----:B------:R-:W2:Y:S04]  /*27fb0*/  LDL.LU R21, [R1+0x980] ;  /* 0x0009800001157983 */ /* 0x000ea80000300800 */
[----:B------:R-:W4:Y:S04]  /*27fc0*/  LDL.LU.64 R58, [R1+0x80] ;  /* 0x00008000013a7983 */ /* 0x000f280000300a00 */
[----:B---3--:R0:W-:Y:S04]  /*27fd0*/  STG.E.U16 [R18.64], R5 ;  /* 0x0000000512007986 */ /* 0x0081e8000c101504 */
[----:B------:R1:W-:Y:S01]  /*27fe0*/  STL.64 [R1+0x210], R14 ;  /* 0x0002100e01007387 */ /* 0x0003e20000100a00 */
[----:B0-----:R-:W-:-:S03]  /*27ff0*/  PRMT R5, R23, 0x7632, R5 ;  /* 0x0000763217057816 */ /* 0x001fc60000000005 */
[----:B------:R-:W3:Y:S01]  /*28000*/  LDL.LU R23, [R1+0x97c] ;  /* 0x00097c0001177983 */ /* 0x000ee20000300800 */
[----:B------:R-:W-:-:S03]  /*28010*/  IMAD R12, R60, 0x2, R8 ;  /* 0x000000023c0c7824 */ /* 0x000fc600078e0208 */
[----:B------:R-:W4:Y:S02]  /*28020*/  LDL.LU.64 R48, [R1+0x88] ;  /* 0x0000880001307983 */ /* 0x000f240000300a00 */
[----:B-1----:R-:W-:Y:S02]  /*28030*/  LEA R14, P0, R12, R3, 0x1 ;  /* 0x000000030c0e7211 */ /* 0x002fe400078008ff */
[----:B------:R-:W-:Y:S02]  /*28040*/  LEA R4, R60, R12, 0x1 ;  /* 0x0000000c3c047211 */ /* 0x000fe400078e08ff */
[----:B------:R-:W-:-:S05]  /*28050*/  LEA.HI.X.SX32 R15, R12, R0, 0x1, P0 ;  /* 0x000000000c0f7211 */ /* 0x000fca00000f0eff */
[----:B------:R0:W-:Y:S02]  /*28060*/  STL.64 [R1+0x138], R14 ;  /* 0x0001380e01007387 */ /* 0x0001e40000100a00 */
[----:B0-----:R-:W-:-:S04]  /*28070*/  LEA R14, P0, R4, R3, 0x1 ;  /* 0x00000003040e7211 */ /* 0x001fc800078008ff */
[----:B------:R-:W-:-:S05]  /*28080*/  LEA.HI.X.SX32 R15, R4, R0, 0x1, P0 ;  /* 0x00000000040f7211 */ /* 0x000fca00000f0eff */
[----:B------:R-:W-:Y:S01]  /*28090*/  STL.64 [R1+0x130], R14 ;  /* 0x0001300e01007387 */ /* 0x000fe20000100a00 */
[----:B------:R-:W-:-:S05]  /*280a0*/  IMAD R8, R60, 0x2, R4 ;  /* 0x000000023c087824 */ /* 0x000fca00078e0204 */
        /* <DEDUP_REMOVED lines=9> */
[----:B------:R-:W3:Y:S01]  /*28140*/  LDL.LU.64 R54, [R1+0xa8] ;  /* 0x0000a80001367983 */ /* 0x000ee20000300a00 */
[----:B------:R-:W-:-:S04]  /*28150*/  LEA R4, R60, R8, 0x1 ;  /* 0x000000083c047211 */ /* 0x000fc800078e08ff */
[----:B-1----:R-:W-:Y:S01]  /*28160*/  LEA R12, P0, R4, R3, 0x1 ;  /* 0x00000003040c7211 */ /* 0x002fe200078008ff */
[----:B------:R-:W-:-:S03]  /*28170*/  IMAD R8, R60, 0x2, R4 ;  /* 0x000000023c087824 */ /* 0x000fc600078e0204 */
[----:B------:R-:W-:-:S05]  /*28180*/  LEA.HI.X.SX32 R13, R4, R0, 0x1, P0 ;  /* 0x00000000040d7211 */ /* 0x000fca00000f0eff */
[----:B------:R0:W-:Y:S02]  /*28190*/  STL.64 [R1+0x120], R12 ;  /* 0x0001200c01007387 */ /* 0x0001e40000100a00 */
[----:B0-----:R-:W-:-:S04]  /*281a0*/  LEA R12, P0, R8, R3, 0x1 ;  /* 0x00000003080c7211 */ /* 0x001fc800078008ff */
[----:B------:R-:W-:-:S05]  /*281b0*/  LEA.HI.X.SX32 R13, R8, R0, 0x1, P0 ;  /* 0x00000000080d7211 */ /* 0x000fca00000f0eff */
[----:B------:R0:W-:Y:S01]  /*281c0*/  STL.64 [R1+0x118], R12 ;  /* 0x0001180c01007387 */ /* 0x0001e20000100a00 */
[----:B------:R-:W-:-:S05]  /*281d0*/  LEA R4, R60, R8, 0x1 ;  /* 0x000000083c047211 */ /* 0x000fca00078e08ff */
[----:B------:R-:W-:Y:S01]  /*281e0*/  IMAD R8, R60, 0x2, R4 ;  /* 0x000000023c087824 */ /* 0x000fe200078e0204 */
[----:B0-----:R-:W-:-:S04]  /*281f0*/  LEA R12, P0, R4, R3, 0x1 ;  /* 0x00000003040c7211 */ /* 0x001fc800078008ff */
[----:B------:R-:W-:Y:S02]  /*28200*/  LEA.HI.X.SX32 R13, R4, R0, 0x1, P0 ;  /* 0x00000000040d7211 */ /* 0x000fe400000f0eff */
[----:B------:R-:W-:Y:S01]  /*28210*/  LEA R4, R60, R8, 0x1 ;  /* 0x000000083c047211 */ /* 0x000fe200078e08ff */
[----:B--2---:R0:W-:Y:S02]  /*28220*/  STG.E.U16 [R24.64], R5 ;  /* 0x0000000518007986 */ /* 0x0041e4000c101504 */
[----:B0-----:R-:W-:Y:S02]  /*28230*/  PRMT R5, R44, 0x7632, R5 ;  /* 0x000076322c057816 */ /* 0x001fe40000000005 */
[----:B------:R-:W2:Y:S04]  /*28240*/  LDL.LU R44, [R1+0x974] ;  /* 0x00097400012c7983 */ /* 0x000ea80000300800 */
[----:B------:R-:W2:Y:S04]  /*28250*/  LDL.LU.64 R46, [R1+0xc8] ;  /* 0x0000c800012e7983 */ /* 0x000ea80000300a00 */
[----:B------:R0:W-:Y:S04]  /*28260*/  STL.64 [R1+0x110], R12 ;  /* 0x0001100c01007387 */ /* 0x0001e80000100a00 */
[----:B----4-:R1:W-:Y:S01]  /*28270*/  STG.E.U16 [R58.64], R5 ;  /* 0x000000053a007986 */ /* 0x0103e2000c101504 */
[----:B0-----:R-:W-:-:S04]  /*28280*/  LEA R12, P0, R8, R3, 0x1 ;  /* 0x00000003080c7211 */ /* 0x001fc800078008ff */
[----:B------:R-:W-:Y:S02]  /*28290*/  LEA.HI.X.SX32 R13, R8, R0, 0x1, P0 ;  /* 0x00000000080d7211 */ /* 0x000fe400000f0eff */
[----:B-1----:R-:W-:Y:S02]  /*282a0*/  PRMT R5, R45, 0x7632, R5 ;  /* 0x000076322d057816 */ /* 0x002fe40000000005 */
[----:B------:R-:W4:Y:S04]  /*282b0*/  LDL.LU R45, [R1+0x970] ;  /* 0x00097000012d7983 */ /* 0x000f280000300800 */
[----:B------:R-:W4:Y:S04]  /*282c0*/  LDL.LU.64 R58, [R1+0xb8] ;  /* 0x0000b800013a7983 */ /* 0x000f280000300a00 */
        /* <DEDUP_REMOVED lines=18> */
[----:B------:R0:W-:Y:S02]  /*283f0*/  STL.64 [R1+0xf0], R12 ;  /* 0x0000f00c01007387 */ /* 0x0001e40000100a00 */
[----:B0-----:R-:W-:-:S04]  /*28400*/  LEA R12, P0, R8, R3, 0x1 ;  /* 0x00000003080c7211 */ /* 0x001fc800078008ff */
[----:B------:R-:W-:Y:S01]  /*28410*/  LEA.HI.X.SX32 R13, R8, R0, 0x1, P0 ;  /* 0x00000000080d7211 */ /* 0x000fe200000f0eff */
[----:B---3--:R0:W-:Y:S04]  /*28420*/  STG.E.U16 [R54.64], R5 ;  /* 0x0000000536007986 */ /* 0x0081e8000c101504 */
[----:B------:R1:W-:Y:S04]  /*28430*/  STL.64 [R1+0xe8], R12 ;  /* 0x0000e80c01007387 */ /* 0x0003e80000100a00 */
[----:B0-----:R-:W3:Y:S01]  /*28440*/  LDL.LU.64 R54, [R1+0x3a0] ;  /* 0x0003a00001367983 */ /* 0x001ee20000300a00 */
[----:B------:R-:W-:-:S04]  /*28450*/  LEA R4, R60, R8, 0x1 ;  /* 0x000000083c047211 */ /* 0x000fc800078e08ff */
[----:B-1----:R-:W-:Y:S02]  /*28460*/  LEA R12, P0, R4, R3, 0x1 ;  /* 0x00000003040c7211 */ /* 0x002fe400078008ff */
[----:B------:R-:W-:Y:S02]  /*28470*/  PRMT R5, R56, 0x7632, R5 ;  /* 0x0000763238057816 */ /* 0x000fe40000000005 */
[----:B------:R-:W-:Y:S01]  /*28480*/  LEA.HI.X.SX32 R13, R4, R0, 0x1, P0 ;  /* 0x00000000040d7211 */ /* 0x000fe200000f0eff */
[----:B------:R-:W-:-:S04]  /*28490*/  IMAD R8, R60, 0x2, R4 ;  /* 0x000000023c087824 */ /* 0x000fc800078e0204 */
[----:B------:R0:W-:Y:S01]  /*284a0*/  STL.64 [R1+0xe0], R12 ;  /* 0x0000e00c01007387 */ /* 0x0001e20000100a00 */
[----:B------:R-:W-:Y:S02]  /*284b0*/  LEA R4, R60, R8, 0x1 ;  /* 0x000000083c047211 */ /* 0x000fe400078e08ff */
[----:B0-----:R-:W-:-:S04]  /*284c0*/  LEA R12, P0, R8, R3, 0x1 ;  /* 0x00000003080c7211 */ /* 0x001fc800078008ff */
[----:B------:R-:W-:Y:S01]  /*284d0*/  LEA.HI.X.SX32 R13, R8, R0, 0x1, P0 ;  /* 0x00000000080d7211 */ /* 0x000fe200000f0eff */
[----:B------:R-:W-:Y:S01]  /*284e0*/  IMAD R8, R60, 0x2, R4 ;  /* 0x000000023c087824 */ /* 0x000fe200078e0204 */
[----:B--2---:R0:W-:Y:S02]  /*284f0*/  STG.E.U16 [R46.64], R5 ;  /* 0x000000052e007986 */ /* 0x0041e4000c101504 */
[----:B0-----:R-:W-:Y:S02]  /*28500*/  PRMT R5, R57, 0x7632, R5 ;  /* 0x0000763239057816 */ /* 0x001fe40000000005 */
[----:B------:R-:W2:Y:S04]  /*28510*/  LDL.LU.64 R56, [R1+0x3b8] ;  /* 0x0003b80001387983 */ /* 0x000ea80000300a00 */
[----:B------:R0:W-:Y:S02]  /*28520*/  STL.64 [R1+0xd8], R12 ;  /* 0x0000d80c01007387 */ /* 0x0001e40000100a00 */
[----:B0-----:R-:W-:-:S04]  /*28530*/  LEA R12, P0, R4, R3, 0x1 ;  /* 0x00000003040c7211 */ /* 0x001fc800078008ff */
[----:B------:R-:W-:-:S05]  /*28540*/  LEA.HI.X.SX32 R13, R4, R0, 0x1, P0 ;  /* 0x00000000040d7211 */ /* 0x000fca00000f0eff */
[----:B------:R0:W-:Y:S01]  /*28550*/  STL.64 [R1+0xd0], R12 ;  /* 0x0000d00c01007387 */ /* 0x0001e20000100a00 */
[----:B------:R-:W-:Y:S02]  /*28560*/  LEA R4, R60, R8, 0x1 ;  /* 0x000000083c047211 */ /* 0x000fe400078e08ff */
[----:B0-----:R-:W-:-:S04]  /*28570*/  LEA R12, P0, R8, R3, 0x1 ;  /* 0x00000003080c7211 */ /* 0x001fc800078008ff */
[----:B------:R-:W-:-:S05]  /*28580*/  LEA.HI.X.SX32 R13, R8, R0, 0x1, P0 ;  /* 0x00000000080d7211 */ /* 0x000fca00000f0eff */
[----:B------:R0:W-:Y:S01]  /*28590*/  STL.64 [R1+0xc8], R12 ;  /* 0x0000c80c01007387 */ /* 0x0001e20000100a00 */
[----:B------:R-:W-:-:S03]  /*285a0*/  IMAD R8, R60, 0x2, R4 ;  /* 0x000000023c087824 */ /* 0x000fc600078e0204 */
[----:B----4-:R1:W-:Y:S01]  /*285b0*/  STG.E.U16 [R58.64], R5 ;  /* 0x000000053a007986 */ /* 0x0103e2000c101504 */
[----:B0-----:R-:W-:-:S04]  /*285c0*/  LEA R12, P0, R4, R3, 0x1 ;  /* 0x00000003040c7211 */ /* 0x001fc800078008ff */
[----:B------:R-:W-:Y:S01]  /*285d0*/  LEA.HI.X.SX32 R13, R4, R0, 0x1, P0 ;  /* 0x00000000040d7211 */ /* 0x000fe200000f0eff */
[----:B-1----:R-:W4:Y:S01]  /*285e0*/  LDL.LU.64 R58, [R1+0x398] ;  /* 0x00039800013a7983 */ /* 0x002f220000300a00 */
[----:B------:R-:W-:-:S03]  /*285f0*/  PRMT R5, R50, 0x7632, R5 ;  /* 0x0000763232057816 */ /* 0x000fc60000000005 */
[----:B------:R0:W-:Y:S01]  /*28600*/  STL.64 [R1+0xc0], R12 ;  /* 0x0000c00c01007387 */ /* 0x0001e20000100a00 */
[----:B------:R-:W-:-:S03]  /*28610*/  LEA R4, R60, R8, 0x1 ;  /* 0x000000083c047211 */ /* 0x000fc600078e08ff */
[----:B------:R1:W-:Y:S01]  /*28620*/  STG.E.U16 [R48.64], R5 ;  /* 0x0000000530007986 */ /* 0x0003e2000c101504 */
[----:B0-----:R-:W-:-:S04]  /*28630*/  LEA R12, P0, R8, R3, 0x1 ;  /* 0x00000003080c7211 */ /* 0x001fc800078008ff */
[----:B------:R-:W-:Y:S02]  /*28640*/  LEA.HI.X.SX32 R13, R8, R0, 0x1, P0 ;  /* 0x00000000080d7211 */ /* 0x000fe400000f0eff */
[----:B-1----:R-:W-:Y:S02]  /*28650*/  PRMT R5, R51, 0x7632, R5 ;  /* 0x0000763233057816 */ /* 0x002fe40000000005 */
[----:B------:R-:W4:Y:S04]  /*28660*/  LDL.LU.64 R50, [R1+0x388] ;  /* 0x0003880001327983 */ /* 0x000f280000300a00 */
[----:B------:R0:W-:Y:S04]  /*28670*/  STL.64 [R1+0xb8], R12 ;  /* 0x0000b80c01007387 */ /* 0x0001e80000100a00 */
[----:B------:R1:W-:Y:S01]  /*28680*/  STG.E.U16 [R52.64], R5 ;  /* 0x0000000534007986 */ /* 0x0003e2000c101504 */
[----:B0-----:R-:W-:-:S02]  /*28690*/  LEA R12, P0, R4, R3, 0x1 ;  /* 0x00000003040c7211 */ /* 0x001fc400078008ff */
[----:B-1----:R-:W-:Y:S02]  /*286a0*/  PRMT R5, R61, 0x7632, R5 ;  /* 0x000076323d057816 */ /* 0x002fe40000000005 */
[----:B------:R-:W-:Y:S01]  /*286b0*/  LEA.HI.X.SX32 R13, R4, R0, 0x1, P0 ;  /* 0x00000000040d7211 */ /* 0x000fe200000f0eff */
[----:B------:R-:W4:Y:S04]  /*286c0*/  LDL.LU R61, [R1+0x96c] ;  /* 0x00096c00013d7983 */ /* 0x000f280000300800 */
[----:B---3--:R0:W-:Y:S04]  /*286d0*/  STG.E.U16 [R54.64], R5 ;  /* 0x0000000536007986 */ /* 0x0081e8000c101504 */
[----:B------:R1:W-:Y:S01]  /*286e0*/  STL.64 [R1+0xb0], R12 ;  /* 0x0000b00c01007387 */ /* 0x0003e20000100a00 */
[----:B0-----:R-:W-:-:S03]  /*286f0*/  PRMT R5, R2, 0x7632, R5 ;  /* 0x0000763202057816 */ /* 0x001fc60000000005 */
[----:B------:R-:W3:Y:S04]  /*28700*/  LDL.LU R2, [R1+0x968] ;  /* 0x0009680001027983 */ /* 0x000ee80000300800 */
[----:B------:R-:W3:Y:S04]  /*28710*/  LDL.LU.64 R48, [R1+0x3c0] ;  /* 0x0003c00001307983 */ /* 0x000ee80000300a00 */
[----:B------:R-:W3:Y:S01]  /*28720*/  LDL R54, [R1+0x368] ;  /* 0x0003680001367983 */ /* 0x000ee20000100800 */
[----:B------:R-:W-:-:S05]  /*28730*/  IMAD R8, R60, 0x2, R4 ;  /* 0x000000023c087824 */ /* 0x000fca00078e0204 */
[----:B-1----:R-:W-:Y:S02]  /*28740*/  LEA R12, P0, R8, R3, 0x1 ;  /* 0x00000003080c7211 */ /* 0x002fe400078008ff */
[----:B------:R-:W-:Y:S02]  /*28750*/  LEA R4, R60, R8, 0x1 ;  /* 0x000000083c047211 */ /* 0x000fe400078e08ff */
[----:B------:R-:W-:-:S05]  /*28760*/  LEA.HI.X.SX32 R13, R8, R0, 0x1, P0 ;  /* 0x00000000080d7211 */ /* 0x000fca00000f0eff */
[----:B------:R0:W-:Y:S01]  /*28770*/  STL.64 [R1+0xa8], R12 ;  /* 0x0000a80c01007387 */ /* 0x0001e20000100a00 */
[----:B------:R-:W-:-:S03]  /*28780*/  IMAD R8, R60, 0x2, R4 ;  /* 0x000000023c087824 */ /* 0x000fc600078e0204 */
[----:B------:R-:W3:Y:S01]  /*28790*/  LDL.LU.64 R46, [R1+0x390] ;  /* 0x00039000012e7983 */ /* 0x000ee20000300a00 */
[----:B0-----:R-:W-:-:S04]  /*287a0*/  LEA R12, P0, R4, R3, 0x1 ;  /* 0x00000003040c7211 */ /* 0x001fc800078008ff */
[----:B------:R-:W-:Y:S02]  /*287b0*/  LEA.HI.X.SX32 R13, R4, R0, 0x1, P0 ;  /* 0x00000000040d7211 */ /* 0x000fe400000f0eff */
[----:B------:R-:W-:Y:S02]  /*287c0*/  LEA R4, R60, R8, 0x1 ;  /* 0x000000083c047211 */ /* 0x000fe400078e08ff */
[----:B------:R-:W-:Y:S01]  /*287d0*/  PRMT R9, R5, 0x7632, R9 ;  /* 0x0000763205097816 */ /* 0x000fe20000000009 */
[----:B--2---:R0:W-:Y:S04]  /*287e0*/  STG.E.U16 [R56.64], R5 ;  /* 0x0000000538007986 */ /* 0x0041e8000c101504 */
[----:B0-----:R-:W2:Y:S04]  /*287f0*/  LDL R56, [R1+0x358] ;  /* 0x0003580001387983 */ /* 0x001ea80000100800 */
[----:B------:R-:W2:Y:S04]  /*28800*/  LDL.LU.64 R52, [R1+0x380] ;  /* 0x0003800001347983 */ /* 0x000ea80000300a00 */
[----:B------:R-:W2:Y:S04]  /*28810*/  LDL R57, [R1+0x348] ;  /* 0x0003480001397983 */ /* 0x000ea80000100800 */
[----:B------:R0:W-:Y:S02]  /*28820*/  STL.64 [R1+0xa0], R12 ;  /* 0x0000a00c01007387 */ /* 0x0001e40000100a00 */
[----:B0-----:R-:W-:-:S04]  /*28830*/  LEA R12, P0, R8, R3, 0x1 ;  /* 0x00000003080c7211 */ /* 0x001fc800078008ff */
[----:B------:R-:W-:-:S05]  /*28840*/  LEA.HI.X.SX32 R13, R8, R0, 0x1, P0 ;  /* 0x00000000080d7211 */ /* 0x000fca00000f0eff */
[----:B------:R0:W-:Y:S04]  /*28850*/  STL.64 [R1+0x98], R12 ;  /* 0x0000980c01007387 */ /* 0x0001e80000100a00 */
[----:B------:R-:W2:Y:S04]  /*28860*/  LDL.LU.64 R36, [R1+0x3f8] ;  /* 0x0003f80001247983 */ /* 0x000ea80000300a00 */
[----:B------:R-:W2:Y:S01]  /*28870*/  LDL R55, [R1+0x338] ;  /* 0x0003380001377983 */ /* 0x000ea20000100800 */
[----:B0-----:R-:W-:Y:S01]  /*28880*/  LEA R12, P0, R4, R3, 0x1 ;  /* 0x00000003040c7211 */ /* 0x001fe200078008ff */
[----:B------:R-:W-:-:S03]  /*28890*/  IMAD R5, R60, 0x2, R4 ;  /* 0x000000023c057824 */ /* 0x000fc600078e0204 */
[----:B------:R-:W-:Y:S01]  /*288a0*/  LEA.HI.X.SX32 R13, R4, R0, 0x1, P0 ;  /* 0x00000000040d7211 */ /* 0x000fe200000f0eff */
[----:B----4-:R0:W-:Y:S04]  /*288b0*/  STG.E.U16 [R58.64], R9 ;  /* 0x000000093a007986 */ /* 0x0101e8000c101504 */
[----:B------:R1:W-:Y:S04]  /*288c0*/  STL.64 [R1+0x90], R12 ;  /* 0x0000900c01007387 */ /* 0x0003e80000100a00 */
[----:B------:R-:W4:Y:S01]  /*288d0*/  LDL.LU.64 R38, [R1+0x3f0] ;  /* 0x0003f00001267983 */ /* 0x000f220000300a00 */
[----:B0-----:R-:W-:-:S03]  /*288e0*/  PRMT R9, R9, 0x7632, R9 ;  /* 0x0000763209097816 */ /* 0x001fc60000000009 */
[----:B------:R-:W4:Y:S01]  /*288f0*/  LDL R41, [R1+0x328] ;  /* 0x0003280001297983 */ /* 0x000f220000100800 */
[----:B-1----:R-:W-:-:S03]  /*28900*/  LEA R12, P0, R5, R3, 0x1 ;  /* 0x00000003050c7211 */ /* 0x002fc600078008ff */
[----:B------:R-:W4:Y:S01]  /*28910*/  LDL.LU.64 R58, [R1+0x3e8] ;  /* 0x0003e800013a7983 */ /* 0x000f220000300a00 */
[----:B------:R-:W-:-:S03]  /*28920*/  LEA.HI.X.SX32 R13, R5, R0, 0x1, P0 ;  /* 0x00000000050d7211 */ /* 0x000fc600000f0eff */
[----:B------:R0:W-:Y:S04]  /*28930*/  STG.E.U16 [R50.64], R9 ;  /* 0x0000000932007986 */ /* 0x0001e8000c101504 */
[----:B0-----:R-:W4:Y:S04]  /*28940*/  LDL R50, [R1+0x318] ;  /* 0x0003180001327983 */ /* 0x001f280000100800 */
[----:B------:R-:W-:Y:S04]  /*28950*/  STL.64 [R1+0x88], R12 ;  /* 0x0000880c01007387 */ /* 0x000fe80000100a00 */
[----:B---3--:R0:W-:Y:S04]  /*28960*/  STG.E.U16 [R48.64], R54 ;  /* 0x0000003630007986 */ /* 0x0081e8000c101504 */
[----:B0-----:R-:W3:Y:S04]  /*28970*/  LDL.LU.64 R48, [R1+0x3e0] ;  /* 0x0003e00001307983 */ /* 0x001ee80000300a00 */
[----:B------:R-:W3:Y:S01]  /*28980*/  LDL R51, [R1+0x308] ;  /* 0x0003080001337983 */ /* 0x000ee20000100800 */
[----:B------:R-:W-:-:S04]  /*28990*/  LEA R4, R60, R5, 0x1 ;  /* 0x000000053c047211 */ /* 0x000fc800078e08ff */
[----:B------:R-:W-:Y:S01]  /*289a0*/  LEA R8, P0, R4, R3, 0x1 ;  /* 0x0000000304087211 */ /* 0x000fe200078008ff */
[----:B------:R-:W-:-:S03]  /*289b0*/  IMAD R5, R60, 0x2, R4 ;  /* 0x000000023c057824 */ /* 0x000fc600078e0204 */
[----:B------:R-:W-:-:S05]  /*289c0*/  LEA.HI.X.SX32 R9, R4, R0, 0x1, P0 ;  /* 0x0000000004097211 */ /* 0x000fca00000f0eff */
[----:B------:R0:W-:Y:S01]  /*289d0*/  STL.64 [R1+0x80], R8 ;  /* 0x0000800801007387 */ /* 0x0001e20000100a00 */
[----:B------:R-:W-:-:S03]  /*289e0*/  LEA R4, R60, R5, 0x1 ;  /* 0x000000053c047211 */ /* 0x000fc600078e08ff */
[----:B------:R-:W3:Y:S01]  /*289f0*/  LDL.LU.64 R42, [R1+0x3d8] ;  /* 0x0003d800012a7983 */ /* 0x000ee20000300a00 */
[----:B0-----:R-:W-:-:S04]  /*28a00*/  LEA R8, P0, R5, R3, 0x1 ;  /* 0x0000000305087211 */ /* 0x001fc800078008ff */
[----:B------:R-:W-:Y:S01]  /*28a10*/  LEA.HI.X.SX32 R9, R5, R0, 0x1, P0 ;  /* 0x0000000005097211 */ /* 0x000fe200000f0eff */
[----:B------:R-:W-:Y:S01]  /*28a20*/  IMAD R5, R60, 0x2, R4 ;  /* 0x000000023c057824 */ /* 0x000fe200078e0204 */
[----:B--2---:R0:W-:Y:S04]  /*28a30*/  STG.E.U16 [R46.64], R56 ;  /* 0x000000382e007986 */ /* 0x0041e8000c101504 */
[----:B------:R1:W-:Y:S04]  /*28a40*/  STG.E.U16 [R52.64], R57 ;  /* 0x0000003934007986 */ /* 0x0003e8000c101504 */
[----:B0-----:R-:W2:Y:S04]  /*28a50*/  LDL R56, [R1+0x2f8] ;  /* 0x0002f80001387983 */ /* 0x001ea80000100800 */
[----:B------:R0:W-:Y:S04]  /*28a60*/  STL.64 [R1+0x78], R8 ;  /* 0x0000780801007387 */ /* 0x0001e80000100a00 */
[----:B------:R-:W2:Y:S04]  /*28a70*/  LDL.LU.64 R46, [R1+0x3d0] ;  /* 0x0003d000012e7983 */ /* 0x000ea80000300a00 */
[----:B-1----:R-:W2:Y:S01]  /*28a80*/  LDL R57, [R1+0x2e8] ;  /* 0x0002e80001397983 */ /* 0x002ea20000100800 */
[----:B0-----:R-:W-:-:S03]  /*28a90*/  LEA R8, P0, R4, R3, 0x1 ;  /* 0x0000000304087211 */ /* 0x001fc600078008ff */
[----:B------:R-:W2:Y:S01]  /*28aa0*/  LDL.LU.64 R52, [R1+0x3c8] ;  /* 0x0003c80001347983 */ /* 0x000ea20000300a00 */
[----:B------:R-:W-:-:S03]  /*28ab0*/  LEA.HI.X.SX32 R9, R4, R0, 0x1, P0 ;  /* 0x0000000004097211 */ /* 0x000fc600000f0eff */
[----:B------:R-:W2:Y:S04]  /*28ac0*/  LDL R54, [R1+0x288] ;  /* 0x0002880001367983 */ /* 0x000ea80000100800 */
[----:B------:R-:W-:Y:S04]  /*28ad0*/  STL.64 [R1+0x70], R8 ;  /* 0x0000700801007387 */ /* 0x000fe80000100a00 */
[----:B------:R0:W-:Y:S04]  /*28ae0*/  STG.E.U16 [R36.64], R55 ;  /* 0x0000003724007986 */ /* 0x0001e8000c101504 */
[----:B0-----:R-:W2:Y:S01]  /*28af0*/  LDL R55, [R1+0x278] ;  /* 0x0002780001377983 */ /* 0x001ea20000100800 */
[----:B------:R-:W-:-:S02]  /*28b00*/  LEA R8, P0, R5, R3, 0x1 ;  /* 0x0000000305087211 */ /* 0x000fc400078008ff */
[----:B------:R-:W-:Y:S02]  /*28b10*/  LEA R4, R60, R5, 0x1 ;  /* 0x000000053c047211 */ /* 0x000fe400078e08ff */
[----:B------:R-:W-:-:S05]  /*28b20*/  LEA.HI.X.SX32 R9, R5, R0, 0x1, P0 ;  /* 0x0000000005097211 */ /* 0x000fca00000f0eff */
[----:B------:R0:W-:Y:S01]  /*28b30*/  STL.64 [R1+0x68], R8 ;  /* 0x0000680801007387 */ /* 0x0001e20000100a00 */
[----:B------:R-:W-:Y:S01]  /*28b40*/  IMAD R5, R60, 0x2, R4 ;  /* 0x000000023c057824 */ /* 0x000fe200078e0204 */
[----:B0-----:R-:W-:-:S04]  /*28b50*/  LEA R8, P0, R4, R3, 0x1 ;  /* 0x0000000304087211 */ /* 0x001fc800078008ff */
[----:B------:R-:W-:-:S05]  /*28b60*/  LEA.HI.X.SX32 R9, R4, R0, 0x1, P0 ;  /* 0x0000000004097211 */ /* 0x000fca00000f0eff */
[----:B------:R0:W-:Y:S04]  /*28b70*/  STL.64 [R1+0x60], R8 ;  /* 0x0000600801007387 */ /* 0x0001e80000100a00 */
[----:B----4-:R-:W-:Y:S01]  /*28b80*/  STG.E.U16 [R38.64], R41 ;  /* 0x0000002926007986 */ /* 0x010fe2000c101504 */
[----:B0-----:R-:W-:-:S03]  /*28b90*/  LEA R8, P0, R5, R3, 0x1 ;  /* 0x0000000305087211 */ /* 0x001fc600078008ff */
[----:B------:R0:W-:Y:S01]  /*28ba0*/  STG.E.U16 [R58.64], R50 ;  /* 0x000000323a007986 */ /* 0x0001e2000c101504 */
[----:B------:R-:W-:-:S03]  /*28bb0*/  LEA.HI.X.SX32 R9, R5, R0, 0x1, P0 ;  /* 0x0000000005097211 */ /* 0x000fc600000f0eff */
[----:B0-----:R-:W4:Y:S04]  /*28bc0*/  LDL.LU.64 R58, [R1+0x408] ;  /* 0x00040800013a7983 */ /* 0x001f280000300a00 */
[----:B------:R-:W4:Y:S04]  /*28bd0*/  LDL R50, [R1+0x268] ;  /* 0x0002680001327983 */ /* 0x000f280000100800 */
        /* <DEDUP_REMOVED lines=16> */
[----:B------:R-:W-:Y:S01]  /*28ce0*/  LEA R4, R60, R5, 0x1 ;  /* 0x000000053c047211 */ /* 0x000fe200078e08ff */
[----:B--2---:R-:W-:Y:S04]  /*28cf0*/  STG.E.U16 [R42.64], R56 ;  /* 0x000000382a007986 */ /* 0x004fe8000c101504 */
[----:B------:R0:W-:Y:S04]  /*28d00*/  STG.E.U16 [R46.64], R57 ;  /* 0x000000392e007986 */ /* 0x0001e8000c101504 */
[----:B0-----:R-:W2:Y:S04]  /*28d10*/  LDL.LU.64 R56, [R1+0x420] ;  /* 0x0004200001387983 */ /* 0x001ea80000300a00 */
[----:B------:R0:W-:Y:S02]  /*28d20*/  STL.64 [R1+0x40], R8 ;  /* 0x0000400801007387 */ /* 0x0001e40000100a00 */
[----:B0-----:R-:W-:-:S04]  /*28d30*/  LEA R8, P0, R5, R3, 0x1 ;  /* 0x0000000305087211 */ /* 0x001fc800078008ff */
[----:B------:R-:W-:Y:S01]  /*28d40*/  LEA.HI.X.SX32 R9, R5, R0, 0x1, P0 ;  /* 0x0000000005097211 */ /* 0x000fe200000f0eff */
[----:B------:R0:W-:Y:S04]  /*28d50*/  STG.E.U16 [R52.64], R54 ;  /* 0x0000003634007986 */ /* 0x0001e8000c101504 */
[----:B------:R1:W-:Y:S04]  /*28d60*/  STL.64 [R1+0x38], R8 ;  /* 0x0000380801007387 */ /* 0x0003e80000100a00 */
[----:B------:R1:W-:Y:S04]  /*28d70*/  STG.E.U16 [R44.64], R55 ;  /* 0x000000372c007986 */ /* 0x0003e8000c101504 */
[----:B0-----:R-:W2:Y:S01]  /*28d80*/  LDL.LU.64 R52, [R1+0x430] ;  /* 0x0004300001347983 */ /* 0x001ea20000300a00 */
[----:B-1----:R-:W-:-:S03]  /*28d90*/  LEA R8, P0, R4, R3, 0x1 ;  /* 0x0000000304087211 */ /* 0x002fc600078008ff */
[----:B------:R-:W2:Y:S01]  /*28da0*/  LDL R55, [R1+0x238] ;  /* 0x0002380001377983 */ /* 0x000ea20000100800 */
[----:B------:R-:W-:Y:S01]  /*28db0*/  LEA.HI.X.SX32 R9, R4, R0, 0x1, P0 ;  /* 0x0000000004097211 */ /* 0x000fe200000f0eff */
[----:B------:R-:W-:-:S04]  /*28dc0*/  IMAD R5, R60, 0x2, R4 ;  /* 0x000000023c057824 */ /* 0x000fc800078e0204 */
[----:B------:R0:W-:Y:S01]  /*28dd0*/  STL.64 [R1+0x30], R8 ;  /* 0x0000300801007387 */ /* 0x0001e20000100a00 */
[----:B------:R-:W-:-:S03]  /*28de0*/  LEA R4, R60, R5, 0x1 ;  /* 0x000000053c047211 */ /* 0x000fc600078e08ff */
[----:B------:R-:W2:Y:S01]  /*28df0*/  LDL.LU R54, [R1+0x5d8] ;  /* 0x0005d80001367983 */ /* 0x000ea20000300800 */
[----:B0-----:R-:W-:-:S04]  /*28e00*/  LEA R8, P0, R5, R3, 0x1 ;  /* 0x0000000305087211 */ /* 0x001fc800078008ff */
        /* <DEDUP_REMOVED lines=8> */
[----:B------:R-:W-:-:S05]  /*28e90*/  LEA.HI.X.SX32 R9, R5, R0, 0x1, P0 ;  /* 0x0000000005097211 */ /* 0x000fca00000f0eff */
[----:B------:R0:W-:Y:S02]  /*28ea0*/  STL.64 [R1+0x18], R8 ;  /* 0x0000180801007387 */ /* 0x0001e40000100a00 */
[----:B0-----:R-:W-:-:S04]  /*28eb0*/  LEA R8, P0, R4, R3, 0x1 ;  /* 0x0000000304087211 */ /* 0x001fc800078008ff */
[----:B------:R-:W-:Y:S01]  /*28ec0*/  LEA.HI.X.SX32 R9, R4, R0, 0x1, P0 ;  /* 0x0000000004097211 */ /* 0x000fe200000f0eff */
[----:B----4-:R-:W-:Y:S04]  /*28ed0*/  STG.E.U16 [R58.64], R50 ;  /* 0x000000323a007986 */ /* 0x010fe8000c101504 */
[----:B------:R-:W-:Y:S04]  /*28ee0*/  STL.64 [R1+0x10], R8 ;  /* 0x0000100801007387 */ /* 0x000fe80000100a00 */
[----:B---3--:R0:W-:Y:S04]  /*28ef0*/  STG.E.U16 [R48.64], R51 ;  /* 0x0000003330007986 */ /* 0x0081e8000c101504 */
[----:B------:R-:W3:Y:S04]  /*28f00*/  LDL.LU.64 R40, [R1+0x4c0] ;  /* 0x0004c00001287983 */ /* 0x000ee80000300a00 */
[----:B0-----:R-:W3:Y:S01]  /*28f10*/  LDL R51, [R1+0x228] ;  /* 0x0002280001337983 */ /* 0x001ee20000100800 */
[----:B------:R-:W-:-:S05]  /*28f20*/  IMAD R5, R60, 0x2, R4 ;  /* 0x000000023c057824 */ /* 0x000fca00078e0204 */
[C---:B------:R-:W-:Y:S02]  /*28f30*/  LEA R8, P0, R5.reuse, R3, 0x1 ;  /* 0x0000000305087211 */ /* 0x040fe400078008ff */
[----:B------:R-:W-:Y:S02]  /*28f40*/  LEA R4, R60, R5, 0x1 ;  /* 0x000000053c047211 */ /* 0x000fe400078e08ff */
[----:B------:R-:W-:-:S03]  /*28f50*/  LEA.HI.X.SX32 R9, R5, R0, 0x1, P0 ;  /* 0x0000000005097211 */ /* 0x000fc600000f0eff */
[----:B------:R-:W-:Y:S02]  /*28f60*/  IMAD R5, R60, 0x2, R4 ;  /* 0x000000023c057824 */ /* 0x000fe400078e0204 */
[----:B------:R0:W-:Y:S02]  /*28f70*/  STL.64 [R1+0x8], R8 ;  /* 0x0000080801007387 */ /* 0x0001e40000100a00 */
[----:B0-----:R-:W-:-:S04]  /*28f80*/  LEA R8, P0, R4, R3, 0x1 ;  /* 0x0000000304087211 */ /* 0x001fc800078008ff */
[-C--:B------:R-:W-:Y:S02]  /*28f90*/  LEA.HI.X.SX32 R9, R4, R0.reuse, 0x1, P0 ;  /* 0x0000000004097211 */ /* 0x080fe400000f0eff */
[C---:B------:R-:W-:Y:S02]  /*28fa0*/  LEA R58, P0, R5.reuse, R3, 0x1 ;  /* 0x00000003053a7211 */ /* 0x040fe400078008ff */
[----:B------:R-:W-:Y:S02]  /*28fb0*/  LEA R4, R60, R5, 0x1 ;  /* 0x000000053c047211 */ /* 0x000fe400078e08ff */
[----:B------:R-:W-:-:S03]  /*28fc0*/  LEA.HI.X.SX32 R59, R5, R0, 0x1, P0 ;  /* 0x00000000053b7211 */ /* 0x000fc600000f0eff */
[----:B------:R-:W-:Y:S01]  /*28fd0*/  IMAD R5, R60, 0x2, R4 ;  /* 0x000000023c057824 */ /* 0x000fe200078e0204 */
[----:B--2---:R0:W-:Y:S02]  /*28fe0*/  STG.E.U16 [R56.64], R2 ;  /* 0x0000000238007986 */ /* 0x0041e4000c101504 */
[C---:B0-----:R-:W-:Y:S02]  /*28ff0*/  LEA R56, P0, R4.reuse, R3, 0x1 ;  /* 0x0000000304387211 */ /* 0x041fe400078008ff */
[----:B------:R-:W2:Y:S02]  /*29000*/  LDL.LU R2, [R1+0x964] ;  /* 0x0009640001027983 */ /* 0x000ea40000300800 */
[----:B------:R-:W-:Y:S02]  /*29010*/  LEA.HI.X.SX32 R57, R4, R0, 0x1, P0 ;  /* 0x0000000004397211 */ /* 0x000fe400000f0eff */
[----:B------:R-:W4:Y:S04]  /*29020*/  LDL.LU.64 R48, [R1+0x4b8] ;  /* 0x0004b80001307983 */ /* 0x000f280000300a00 */
[----:B------:R0:W-:Y:S04]  /*29030*/  STG.E.U16 [R52.64], R55 ;  /* 0x0000003734007986 */ /* 0x0001e8000c101504 */
[----:B0-----:R-:W0:Y:S01]  /*29040*/  S2R R55, SR_TID.X ;  /* 0x0000000000377919 */ /* 0x001e220000002100 */
[----:B------:R-:W-:-:S02]  /*29050*/  FSEL R4, R54, -INF , P1 ;  /* 0xff80000036047808 */ /* 0x000fc40000800000 */
[----:B------:R-:W-:Y:S01]  /*29060*/  LEA R54, P1, R5, R3, 0x1 ;  /* 0x0000000305367211 */ /* 0x000fe200078208ff */
[----:B------:R-:W-:Y:S04]  /*29070*/  STL.64 [R1], R8 ;  /* 0x0000000801007387 */ /* 0x000fe80000100a00 */
[----:B------:R-:W-:Y:S04]  /*29080*/  STL.64 [R1+0x818], R58 ;  /* 0x0008183a01007387 */ /* 0x000fe80000100a00 */
[----:B------:R-:W-:Y:S04]  /*29090*/  STL.64 [R1+0x828], R56 ;  /* 0x0008283801007387 */ /* 0x000fe80000100a00 */
[----:B------:R-:W2:Y:S04]  /*290a0*/  LDL.LU.64 R46, [R1+0x4b0] ;  /* 0x0004b000012e7983 */ /* 0x000ea80000300a00 */
[----:B------:R1:W-:Y:S01]  /*290b0*/  STL [R1+0x150], R4 ;  /* 0x0001500401007387 */ /* 0x0003e20000100800 */
[----:B0-----:R-:W-:-:S03]  /*290c0*/  LOP3.LUT R53, R55, 0xff, RZ, 0xc0, !PT ;  /* 0x000000ff37357812 */ /* 0x001fc600078ec0ff */
[----:B------:R-:W2:Y:S01]  /*290d0*/  LDL.LU.64 R34, [R1+0x4a8] ;  /* 0x0004a80001227983 */ /* 0x000ea20000300a00 */
[----:B------:R-:W-:-:S03]  /*290e0*/  LEA.HI.X.SX32 R55, R5, R0, 0x1, P1 ;  /* 0x0000000005377211 */ /* 0x000fc600008f0eff */
[----:B------:R-:W2:Y:S04]  /*290f0*/  LDL R42, [R1+0x1f8] ;  /* 0x0001f800012a7983 */ /* 0x000ea80000100800 */
[----:B------:R-:W2:Y:S04]  /*29100*/  LDL.LU.64 R36, [R1+0x4a0] ;  /* 0x0004a00001247983 */ /* 0x000ea80000300a00 */
[----:B------:R-:W2:Y:S04]  /*29110*/  LDL R43, [R1+0x1e8] ;  /* 0x0001e800012b7983 */ /* 0x000ea80000100800 */
[----:B------:R-:W-:Y:S04]  /*29120*/  STL [R1+0x840], R54 ;  /* 0x0008403601007387 */ /* 0x000fe80000100800 */
[----:B------:R-:W-:Y:S04]  /*29130*/  STL [R1+0x830], R55 ;  /* 0x0008303701007387 */ /* 0x000fe80000100800 */
[----:B------:R0:W-:Y:S01]  /*29140*/  STL.64 [R1+0x930], R54 ;  /* 0x0009303601007387 */ /* 0x0001e20000100a00 */
[----:B-1----:R-:W-:-:S03]  /*29150*/  LEA R4, R60, R5, 0x1 ;  /* 0x000000053c047211 */ /* 0x002fc600078e08ff */
[----:B0-----:R-:W4:Y:S04]  /*29160*/  LDL.LU R54, [R1+0x218] ;  /* 0x0002180001367983 */ /* 0x001f280000300800 */
[----:B------:R-:W2:Y:S01]  /*29170*/  LDL.LU R55, [R1+0x208] ;  /* 0x0002080001377983 */ /* 0x000ea20000300800 */
[C---:B------:R-:W-:Y:S02]  /*29180*/  LEA R52, P1, R4.reuse, R3, 0x1 ;  /* 0x0000000304347211 */ /* 0x040fe400078208ff */
[----:B------:R-:W-:Y:S01]  /*29190*/  ISETP.GE.U32.AND P0, PT, R53, 0x80, PT ;  /* 0x000000803500780c */ /* 0x000fe20003f06070 */
[----:B------:R-:W2:Y:S01]  /*291a0*/  LDL.LU.64 R38, [R1+0x498] ;  /* 0x0004980001267983 */ /* 0x000ea20000300a00 */
[----:B------:R-:W-:-:S03]  /*291b0*/  LEA.HI.X.SX32 R53, R4, R0, 0x1, P1 ;  /* 0x0000000004357211 */ /* 0x000fc600008f0eff */
[----:B---3--:R0:W-:Y:S04]  /*291c0*/  STG.E.U16 [R40.64], R51 ;  /* 0x0000003328007986 */ /* 0x0081e8000c101504 */
[----:B0-----:R-:W3:Y:S04]  /*291d0*/  LDL R41, [R1+0x1d8] ;  /* 0x0001d80001297983 */ /* 0x001ee80000100800 */
[----:B------:R0:W-:Y:S04]  /*291e0*/  STL.64 [R1+0x838], R52 ;  /* 0x0008383401007387 */ /* 0x0001e80000100a00 */
[----:B0-----:R-:W3:Y:S01]  /*291f0*/  LDL.LU R53, [R1+0x1c8] ;  /* 0x0001c80001357983 */ /* 0x001ee20000300800 */
[----:B------:R-:W-:-:S05]  /*29200*/  IMAD R5, R60, 0x2, R4 ;  /* 0x000000023c057824 */ /* 0x000fca00078e0204 */
[C---:B------:R-:W-:Y:S02]  /*29210*/  LEA R50, P1, R5.reuse, R3, 0x1 ;  /* 0x0000000305327211 */ /* 0x040fe400078208ff */
[----:B------:R-:W-:Y:S02]  /*29220*/  LEA R4, R60, R5, 0x1 ;  /* 0x000000053c047211 */ /* 0x000fe400078e08ff */
[----:B------:R-:W-:-:S03]  /*29230*/  LEA.HI.X.SX32 R51, R5, R0, 0x1, P1 ;  /* 0x0000000005337211 */ /* 0x000fc600008f0eff */
[----:B------:R-:W-:Y:S01]  /*29240*/  IMAD R5, R60, 0x2, R4 ;  /* 0x000000023c057824 */ /* 0x000fe200078e0204 */
[----:B------:R-:W-:Y:S04]  /*29250*/  STL [R1+0x850], R50 ;  /* 0x0008503201007387 */ /* 0x000fe80000100800 */
[----:B------:R-:W-:Y:S04]  /*29260*/  STL [R1+0x820], R51 ;  /* 0x0008203301007387 */ /* 0x000fe80000100800 */
[----:B------:R-:W-:Y:S04]  /*29270*/  STL.64 [R1+0x938], R50 ;  /* 0x0009383201007387 */ /* 0x000fe80000100a00 */
[----:B----4-:R0:W-:Y:S04]  /*29280*/  STG.E.U16 [R48.64], R54 ;  /* 0x0000003630007986 */ /* 0x0101e8000c101504 */
[----:B--2---:R1:W-:Y:S01]  /*29290*/  STG.E.U16 [R46.64], R55 ;  /* 0x000000372e007986 */ /* 0x0043e2000c101504 */
[----:B0-----:R-:W-:-:S04]  /*292a0*/  LEA R48, P1, R4, R3, 0x1 ;  /* 0x0000000304307211 */ /* 0x001fc800078208ff */
[-C--:B------:R-:W-:Y:S02]  /*292b0*/  LEA.HI.X.SX32 R49, R4, R0.reuse, 0x1, P1 ;  /* 0x0000000004317211 */ /* 0x080fe400008f0eff */
[C---:B-1----:R-:W-:Y:S02]  /*292c0*/  LEA R46, P1, R5.reuse, R3, 0x1 ;  /* 0x00000003052e7211 */ /* 0x042fe400078208ff */
[----:B------:R-:W-:Y:S02]  /*292d0*/  LEA R4, R60, R5, 0x1 ;  /* 0x000000053c047211 */ /* 0x000fe400078e08ff */
[-C--:B------:R-:W-:Y:S02]  /*292e0*/  LEA.HI.X.SX32 R47, R5, R0.reuse, 0x1, P1 ;  /* 0x00000000052f7211 */ /* 0x080fe400008f0eff */
[----:B------:R-:W-:Y:S01]  /*292f0*/  LEA R44, P1, R4, R3, 0x1 ;  /* 0x00000003042c7211 */ /* 0x000fe200078208ff */
[----:B------:R-:W-:Y:S01]  /*29300*/  IMAD R5, R60, 0x2, R4 ;  /* 0x000000023c057824 */ /* 0x000fe200078e0204 */
[----:B------:R-:W-:Y:S02]  /*29310*/  STL [R1+0x860], R48 ;  /* 0x0008603001007387 */ /* 0x000fe40000100800 */
[----:B------:R-:W-:-:S02]  /*29320*/  LEA.HI.X.SX32 R45, R4, R0, 0x1, P1 ;  /* 0x00000000042d7211 */ /* 0x000fc400008f0eff */
[----:B------:R-:W-:Y:S01]  /*29330*/  STL [R1+0x810], R49 ;  /* 0x0008103101007387 */ /* 0x000fe20000100800 */
[----:B------:R-:W-:-:S03]  /*29340*/  LEA R4, R60, R5, 0x1 ;  /* 0x000000053c047211 */ /* 0x000fc600078e08ff */
[----:B------:R0:W-:Y:S04]  /*29350*/  STG.E.U16 [R34.64], R42 ;  /* 0x0000002a22007986 */ /* 0x0001e8000c101504 */
[----:B------:R-:W-:Y:S04]  /*29360*/  STL.64 [R1+0x940], R48 ;  /* 0x0009403001007387 */ /* 0x000fe80000100a00 */
[----:B------:R-:W-:Y:S01]  /*29370*/  STL [R1+0x8a0], R46 ;  /* 0x0008a02e01007387 */ /* 0x000fe20000100800 */
[----:B0-----:R-:W-:-:S03]  /*29380*/  LEA R42, P1, R5, R3, 0x1 ;  /* 0x00000003052a7211 */ /* 0x001fc600078208ff */
[----:B------:R-:W-:Y:S04]  /*29390*/  STL [R1+0x80c], R47 ;  /* 0x00080c2f01007387 */ /* 0x000fe80000100800 */
[----:B------:R0:W-:Y:S04]  /*293a0*/  STG.E.U16 [R36.64], R43 ;  /* 0x0000002b24007986 */ /* 0x0001e8000c101504 */
[----:B------:R-:W2:Y:S04]  /*293b0*/  LDL.LU.64 R34, [R1+0x480] ;  /* 0x0004800001227983 */ /* 0x000ea80000300a00 */
[----:B------:R1:W-:Y:S01]  /*293c0*/  STL [R1+0x8b0], R44 ;  /* 0x0008b02c01007387 */ /* 0x0003e20000100800 */
[----:B0-----:R-:W-:-:S03]  /*293d0*/  LEA.HI.X.SX32 R43, R5, R0, 0x1, P1 ;  /* 0x00000000052b7211 */ /* 0x001fc600008f0eff */
[----:B------:R-:W-:Y:S01]  /*293e0*/  STL [R1+0x808], R45 ;  /* 0x0008082d01007387 */ /* 0x000fe20000100800 */
[----:B------:R-:W-:-:S03]  /*293f0*/  LEA R40, P1, R4, R3, 0x1 ;  /* 0x0000000304287211 */ /* 0x000fc600078208ff */
[----:B-1----:R-:W4:Y:S04]  /*29400*/  LDL.LU R44, [R1+0x188] ;  /* 0x00018800012c7983 */ /* 0x002f280000300800 */
[----:B------:R0:W-:Y:S01]  /*29410*/  STL [R1+0x8c0], R42 ;  /* 0x0008c02a01007387 */ /* 0x0001e20000100800 */
[----:B------:R-:W-:-:S03]  /*29420*/  IMAD R5, R60, 0x2, R4 ;  /* 0x000000023c057824 */ /* 0x000fc600078e0204 */
[----:B---3--:R1:W-:Y:S04]  /*29430*/  STG.E.U16 [R38.64], R41 ;  /* 0x0000002926007986 */ /* 0x0083e8000c101504 */
[----:B------:R3:W-:Y:S04]  /*29440*/  STG.E.U16 [R10.64], R53 ;  /* 0x000000350a007986 */ /* 0x0007e8000c101504 */
[----:B0-----:R-:W2:Y:S04]  /*29450*/  LDL.LU R42, [R1+0x198] ;  /* 0x00019800012a7983 */ /* 0x001ea80000300800 */
[----:B------:R-:W-:Y:S01]  /*29460*/  STL [R1+0x804], R43 ;  /* 0x0008042b01007387 */ /* 0x000fe20000100800 */
[----:B-1----:R-:W-:-:S03]  /*29470*/  LEA.HI.X.SX32 R41, R4, R0, 0x1, P1 ;  /* 0x0000000004297211 */ /* 0x002fc600008f0eff */
[----:B---3--:R-:W3:Y:S04]  /*29480*/  LDL.LU R10, [R1+0x960] ;  /* 0x00096000010a7983 */ /* 0x008ee80000300800 */
[----:B------:R-:W2:Y:S04]  /*29490*/  LDL.LU.64 R32, [R1+0x478] ;  /* 0x0004780001207983 */ /* 0x000ea80000300a00 */
[----:B------:R-:W4:Y:S01]  /*294a0*/  LDL.LU.64 R30, [R1+0x470] ;  /* 0x00047000011e7983 */ /* 0x000f220000300a00 */
[----:B------:R-:W-:-:S03]  /*294b0*/  LEA R38, P1, R5, R3, 0x1 ;  /* 0x0000000305267211 */ /* 0x000fc600078208ff */
[----:B------:R-:W2:Y:S04]  /*294c0*/  LDL.LU R46, [R1+0x178] ;  /* 0x00017800012e7983 */ /* 0x000ea80000300800 */
[----:B------:R-:W-:Y:S04]  /*294d0*/  STL [R1+0x8d0], R40 ;  /* 0x0008d02801007387 */ /* 0x000fe80000100800 */
[----:B------:R-:W-:Y:S04]  /*294e0*/  STL [R1+0x800], R41 ;  /* 0x0008002901007387 */ /* 0x000fe80000100800 */
[----:B------:R-:W-:Y:S04]  /*294f0*/  STL [R1+0x948], R41 ;  /* 0x0009482901007387 */ /* 0x000fe80000100800 */
[----:B------:R0:W-:Y:S04]  /*29500*/  STG.E.U16 [R6.64], R61 ;  /* 0x0000003d06007986 */ /* 0x0001e8000c101504 */
[----:B0-----:R-:W2:Y:S04]  /*29510*/  LDL.LU R6, [R1+0x95c] ;  /* 0x00095c0001067983 */ /* 0x001ea80000300800 */
[----:B------:R-:W2:Y:S04]  /*29520*/  LDL.LU R61, [R1+0x958] ;  /* 0x00095800013d7983 */ /* 0x000ea80000300800 */
[----:B------:R-:W2:Y:S04]  /*29530*/  LDL.LU.64 R28, [R1+0x468] ;  /* 0x00046800011c7983 */ /* 0x000ea80000300a00 */
[----:B------:R-:W2:Y:S04]  /*29540*/  LDL.LU R52, [R1+0x168] ;  /* 0x0001680001347983 */ /* 0x000ea80000300800 */
[----:B------:R-:W-:Y:S04]  /*29550*/  STL [R1+0x8e0], R38 ;  /* 0x0008e02601007387 */ /* 0x000fe80000100800 */
[----:B------:R0:W-:Y:S04]  /*29560*/  STL [R1+0x8e4], R38 ;  /* 0x0008e42601007387 */ /* 0x0001e80000100800 */
[----:B0-----:R-:W2:Y:S01]  /*29570*/  LDL.LU R38, [R1+0x1a8] ;  /* 0x0001a80001267983 */ /* 0x001ea20000300800 */
[----:B------:R-:W-:-:S02]  /*29580*/  LEA R4, R60, R5, 0x1 ;  /* 0x000000053c047211 */ /* 0x000fc400078e08ff */
[-C--:B------:R-:W-:Y:S02]  /*29590*/  LEA.HI.X.SX32 R39, R5, R0.reuse, 0x1, P1 ;  /* 0x0000000005277211 */ /* 0x080fe400008f0eff */
[----:B------:R-:W-:Y:S01]  /*295a0*/  LEA R36, P1, R4, R3, 0x1 ;  /* 0x0000000304247211 */ /* 0x000fe200078208ff */
[----:B------:R-:W-:Y:S02]  /*295b0*/  IMAD R5, R60, 0x2, R4 ;  /* 0x000000023c057824 */ /* 0x000fe400078e0204 */
[----:B------:R-:W-:Y:S01]  /*295c0*/  STL [R1+0x7fc], R39 ;  /* 0x0007fc2701007387 */ /* 0x000fe20000100800 */
[----:B------:R-:W-:Y:S02]  /*295d0*/  LEA.HI.X.SX32 R37, R4, R0, 0x1, P1 ;  /* 0x0000000004257211 */ /* 0x000fe400008f0eff */
[----:B------:R-:W-:Y:S01]  /*295e0*/  LEA R4, R60, R5, 0x1 ;  /* 0x000000053c047211 */ /* 0x000fe200078e08ff */
[----:B------:R-:W3:Y:S04]  /*295f0*/  LDL.LU.64 R12, [R1+0x460] ;  /* 0x00046000010c7983 */ /* 0x000ee80000300a00 */
[----:B------:R-:W3:Y:S04]  /*29600*/  LDL.LU.64 R18, [R1+0x458] ;  /* 0x0004580001127983 */ /* 0x000ee80000300a00 */
[----:B--2---:R0:W-:Y:S04]  /*29610*/  STG.E.U16 [R34.64], R38 ;  /* 0x0000002622007986 */ /* 0x0041e8000c101504 */
[----:B------:R-:W-:Y:S04]  /*29620*/  STL.64 [R1+0x950], R38 ;  /* 0x0009502601007387 */ /* 0x000fe80000100a00 */
[----:B------:R-:W2:Y:S01]  /*29630*/  LDL.LU R11, [R1+0x158] ;  /* 0x00015800010b7983 */ /* 0x000ea20000300800 */
[----:B0-----:R-:W-:-:S03]  /*29640*/  LEA R34, P1, R5, R3, 0x1 ;  /* 0x0000000305227211 */ /* 0x001fc600078208ff */
[----:B------:R0:W-:Y:S01]  /*29650*/  STG.E.U16 [R32.64], R42 ;  /* 0x0000002a20007986 */ /* 0x0001e2000c101504 */
[----:B------:R-:W-:-:S03]  /*29660*/  LEA.HI.X.SX32 R35, R5, R0, 0x1, P1 ;  /* 0x0000000005237211 */ /* 0x000fc600008f0eff */
[----:B------:R-:W2:Y:S04]  /*29670*/  LDL.LU R7, [R1+0x148] ;  /* 0x0001480001077983 */ /* 0x000ea80000300800 */
[----:B------:R-:W-:Y:S01]  /*29680*/  STL [R1+0x8f0], R36 ;  /* 0x0008f02401007387 */ /* 0x000fe20000100800 */
[----:B0-----:R-:W-:-:S03]  /*29690*/  LEA R32, P1, R4, R3, 0x1 ;  /* 0x0000000304207211 */ /* 0x001fc600078208ff */
[----:B------:R-:W-:Y:S01]  /*296a0*/  STL [R1+0x8f4], R36 ;  /* 0x0008f42401007387 */ /* 0x000fe20000100800 */
[----:B------:R-:W-:-:S03]  /*296b0*/  LEA.HI.X.SX32 R33, R4, R0, 0x1, P1 ;  /* 0x0000000004217211 */ /* 0x000fc600008f0eff */
[----:B------:R-:W-:Y:S04]  /*296c0*/  STL [R1+0x7f8], R37 ;  /* 0x0007f82501007387 */ /* 0x000fe80000100800 */
[----:B------:R-:W2:Y:S04]  /*296d0*/  LDL.LU.64 R16, [R1+0x450] ;  /* 0x0004500001107983 */ /* 0x000ea80000300a00 */
[----:B------:R-:W-:Y:S04]  /*296e0*/  STL [R1+0x7f4], R35 ;  /* 0x0007f42301007387 */ /* 0x000fe80000100800 */
[----:B------:R-:W2:Y:S04]  /*296f0*/  LDL.LU.64 R14, [R1+0x448] ;  /* 0x00044800010e7983 */ /* 0x000ea80000300a00 */
[----:B------:R-:W-:Y:S04]  /*29700*/  STL [R1+0x900], R32 ;  /* 0x0009002001007387 */ /* 0x000fe80000100800 */
[----:B------:R-:W-:Y:S04]  /*29710*/  STL [R1+0x904], R32 ;  /* 0x0009042001007387 */ /* 0x000fe80000100800 */
[----:B------:R-:W-:Y:S04]  /*29720*/  STL [R1+0x7f0], R33 ;  /* 0x0007f02101007387 */ /* 0x000fe80000100800 */
[----:B------:R-:W2:Y:S01]  /*29730*/  LDL.LU.64 R26, [R1+0x440] ;  /* 0x00044000011a7983 */ /* 0x000ea20000300a00 */
[----:B------:R-:W-:-:S03]  /*29740*/  IMAD R5, R60, 0x2, R4 ;  /* 0x000000023c057824 */ /* 0x000fc600078e0204 */
[----:B----4-:R0:W-:Y:S02]  /*29750*/  STG.E.U16 [R30.64], R44 ;  /* 0x0000002c1e007986 */ /* 0x0101e4000c101504 */
[----:B------:R-:W-:Y:S02]  /*29760*/  LEA R4, R60, R5, 0x1 ;  /* 0x000000053c047211 */ /* 0x000fe400078e08ff */
[----:B------:R1:W-:Y:S04]  /*29770*/  STG.E.U16 [R28.64], R46 ;  /* 0x0000002e1c007986 */ /* 0x0003e8000c101504 */
[----:B---3--:R3:W-:Y:S01]  /*29780*/  STG.E.U16 [R12.64], R52 ;  /* 0x000000340c007986 */ /* 0x0087e2000c101504 */
[----:B0-----:R-:W-:-:S04]  /*29790*/  LEA R30, P1, R5, R3, 0x1 ;  /* 0x00000003051e7211 */ /* 0x001fc800078208ff */
[-C--:B------:R-:W-:Y:S01]  /*297a0*/  LEA.HI.X.SX32 R31, R5, R0.reuse, 0x1, P1 ;  /* 0x00000000051f7211 */ /* 0x080fe200008f0eff */
[----:B------:R-:W-:Y:S01]  /*297b0*/  IMAD R5, R60, 0x2, R4 ;  /* 0x000000023c057824 */ /* 0x000fe200078e0204 */
[CC--:B-1----:R-:W-:Y:S01]  /*297c0*/  LEA R28, P1, R4.reuse, R3.reuse, 0x1 ;  /* 0x00000003041c7211 */ /* 0x0c2fe200078208ff */
[----:B------:R-:W3:Y:S03]  /*297d0*/  S2R R50, SR_TID.X ;  /* 0x0000000000327919 */ /* 0x000ee60000002100 */
[----:B------:R-:W-:Y:S02]  /*297e0*/  LEA.HI.X.SX32 R29, R4, R0, 0x1, P1 ;  /* 0x00000000041d7211 */ /* 0x000fe400008f0eff */
[----:B------:R-:W-:Y:S02]  /*297f0*/  LEA R24, P1, R5, R3, 0x1 ;  /* 0x0000000305187211 */ /* 0x000fe400078208ff */
[----:B------:R-:W-:-:S02]  /*29800*/  LEA R4, R60, R5, 0x1 ;  /* 0x000000053c047211 */ /* 0x000fc400078e08ff */
[----:B------:R-:W-:Y:S02]  /*29810*/  LEA.HI.X.SX32 R25, R5, R0, 0x1, P1 ;  /* 0x0000000005197211 */ /* 0x000fe400008f0eff */
[----:B------:R-:W-:Y:S01]  /*29820*/  LEA R22, P1, R4, R3, 0x1 ;  /* 0x0000000304167211 */ /* 0x000fe200078208ff */
[----:B------:R-:W-:-:S03]  /*29830*/  IMAD R5, R60, 0x2, R4 ;  /* 0x000000023c057824 */ /* 0x000fc600078e0204 */
[-C--:B------:R-:W-:Y:S02]  /*29840*/  LEA.HI.X.SX32 R23, R4, R0.reuse, 0x1, P1 ;  /* 0x0000000004177211 */ /* 0x080fe400008f0eff */
[C---:B------:R-:W-:Y:S02]  /*29850*/  LEA R20, P1, R5.reuse, R3, 0x1 ;  /* 0x0000000305147211 */ /* 0x040fe400078208ff */
[----:B------:R-:W-:Y:S02]  /*29860*/  LEA R4, R60, R5, 0x1 ;  /* 0x000000053c047211 */ /* 0x000fe400078e08ff */
[----:B------:R-:W-:-:S03]  /*29870*/  LEA.HI.X.SX32 R21, R5, R0, 0x1, P1 ;  /* 0x0000000005157211 */ /* 0x000fc600008f0eff */
[----:B------:R-:W-:Y:S01]  /*29880*/  IMAD R5, R60, 0x2, R4 ;  /* 0x000000023c057824 */ /* 0x000fe200078e0204 */
[----:B------:R-:W-:Y:S01]  /*29890*/  STL [R1+0x7ec], R31 ;  /* 0x0007ec1f01007387 */ /* 0x000fe20000100800 */
[----:B---3--:R-:W-:-:S03]  /*298a0*/  SHF.L.U32 R12, R50, 0x4, RZ ;  /* 0x00000004320c7819 */ /* 0x008fc600000006ff */
[----:B------:R-:W-:Y:S04]  /*298b0*/  STL [R1+0x7d8], R28 ;  /* 0x0007d81c01007387 */ /* 0x000fe80000100800 */
[----:B------:R-:W-:Y:S01]  /*298c0*/  STL [R1+0x7d4], R29 ;  /* 0x0007d41d01007387 */ /* 0x000fe20000100800 */
[----:B------:R-:W-:-:S03]  /*298d0*/  LOP3.LUT R12, R12, 0x70, RZ, 0xc0, !PT ;  /* 0x000000700c0c7812 */ /* 0x000fc600078ec0ff */
[----:B------:R-:W-:Y:S04]  /*298e0*/  STL [R1+0x920], R29 ;  /* 0x0009201d01007387 */ /* 0x000fe80000100800 */
[----:B------:R-:W-:Y:S04]  /*298f0*/  STL [R1+0x7e0], R24 ;  /* 0x0007e01801007387 */ /* 0x000fe80000100800 */
[----:B------:R-:W-:Y:S04]  /*29900*/  STL [R1+0x7dc], R25 ;  /* 0x0007dc1901007387 */ /* 0x000fe80000100800 */
[----:B------:R-:W-:Y:S04]  /*29910*/  STL [R1+0x7e4], R22 ;  /* 0x0007e41601007387 */ /* 0x000fe80000100800 */
[----:B------:R-:W-:Y:S04]  /*29920*/  STL [R1+0x7d0], R23 ;  /* 0x0007d01701007387 */ /* 0x000fe80000100800 */
[----:B------:R-:W-:Y:S04]  /*29930*/  STL [R1+0x910], R23 ;  /* 0x0009101701007387 */ /* 0x000fe80000100800 */
[----:B------:R-:W-:Y:S01]  /*29940*/  STL [R1+0x7e8], R21 ;  /* 0x0007e81501007387 */ /* 0x000fe20000100800 */
[----:B------:R-:W-:-:S03]  /*29950*/  LOP3.LUT R50, R50, 0x18, RZ, 0xc0, !PT ;  /* 0x0000001832327812 */ /* 0x000fc600078ec0ff */
[----:B--2---:R-:W-:Y:S04]  /*29960*/  STG.E.U16 [R18.64], R11 ;  /* 0x0000000b12007986 */ /* 0x004fe8000c101504 */
[----:B------:R-:W-:Y:S04]  /*29970*/  STG.E.U16 [R16.64], R7 ;  /* 0x0000000710007986 */ /* 0x000fe8000c101504 */
[----:B------:R-:W-:Y:S04]  /*29980*/  STG.E.U16 [R14.64], R6 ;  /* 0x000000060e007986 */ /* 0x000fe8000c101504 */
[----:B------:R0:W-:Y:S04]  /*29990*/  STG.E.U16 [R26.64], R10 ;  /* 0x0000000a1a007986 */ /* 0x0001e8000c101504 */
[----:B0-----:R-:W0:Y:S01]  /*299a0*/  S2R R27, SR_TID.X ;  /* 0x00000000001b7919 */ /* 0x001e220000002100 */
[----:B------:R-:W-:-:S04]  /*299b0*/  LEA R18, P1, R4, R3, 0x1 ;  /* 0x0000000304127211 */ /* 0x000fc800078208ff */
[----:B------:R-:W-:Y:S02]  /*299c0*/  LEA.HI.X.SX32 R19, R4, R0, 0x1, P1 ;  /* 0x0000000004137211 */ /* 0x000fe400008f0eff */
[----:B------:R-:W-:Y:S02]  /*299d0*/  LEA R4, R60, R5, 0x1 ;  /* 0x000000053c047211 */ /* 0x000fe400078e08ff */
[----:B------:R-:W-:-:S03]  /*299e0*/  LEA R16, P1, R5, R3, 0x1 ;  /* 0x0000000305107211 */ /* 0x000fc600078208ff */
[----:B------:R-:W-:Y:S01]  /*299f0*/  IMAD R8, R60, 0x2, R4 ;  /* 0x000000023c087824 */ /* 0x000fe200078e0204 */
[----:B------:R-:W-:Y:S02]  /*29a00*/  LEA.HI.X.SX32 R17, R5, R0, 0x1, P1 ;  /* 0x0000000005117211 */ /* 0x000fe400008f0eff */
[----:B------:R-:W-:Y:S02]  /*29a10*/  LEA R14, P1, R4, R3, 0x1 ;  /* 0x00000003040e7211 */ /* 0x000fe400078208ff */
[----:B------:R-:W-:Y:S01]  /*29a20*/  LEA R5, R60, R8, 0x1 ;  /* 0x000000083c057211 */ /* 0x000fe200078e08ff */
[----:B0-----:R-:W-:Y:S01]  /*29a30*/  IMAD.SHL.U32 R27, R27, 0x4, RZ ;  /* 0x000000041b1b7824 */ /* 0x001fe200078e00ff */
[----:B------:R0:W-:Y:S04]  /*29a40*/  STL.64 [R1+0x848], R18 ;  /* 0x0008481201007387 */ /* 0x0001e80000100a00 */
[----:B------:R-:W-:Y:S01]  /*29a50*/  LOP3.LUT R9, R27, 0x180, RZ, 0xc0, !PT ;  /* 0x000001801b097812 */ /* 0x000fe200078ec0ff */
[----:B------:R-:W2:Y:S01]  /*29a60*/  LDL.LU R51, [R1+0x368] ;  /* 0x0003680001337983 */ /* 0x000ea20000300800 */
[----:B------:R-:W-:-:S02]  /*29a70*/  LEA.HI.X.SX32 R15, R4, R0, 0x1, P1 ;  /* 0x00000000040f7211 */ /* 0x000fc400008f0eff */
[----:B------:R-:W-:Y:S01]  /*29a80*/  LEA R27, R60, R5, 0x1 ;  /* 0x000000053c1b7211 */ /* 0x000fe200078e08ff */
[----:B------:R-:W-:Y:S01]  /*29a90*/  IMAD.IADD R23, R12, 0x1, R9 ;  /* 0x000000010c177824 */ /* 0x000fe200078e0209 */
[-C--:B------:R-:W-:Y:S01]  /*29aa0*/  LEA R12, P1, R8, R3.reuse, 0x1 ;  /* 0x00000003080c7211 */ /* 0x080fe200078208ff */
[----:B------:R-:W3:Y:S02]  /*29ab0*/  LDL.LU R41, [R1+0x550] ;  /* 0x0005500001297983 */ /* 0x000ee40000300800 */
[----:B------:R-:W-:Y:S01]  /*29ac0*/  IMAD R26, R60, 0x2, R27 ;  /* 0x000000023c1a7824 */ /* 0x000fe200078e021b */
[----:B------:R-:W-:Y:S01]  /*29ad0*/  LEA.HI.X.SX32 R13, R8, R0, 0x1, P1 ;  /* 0x00000000080d7211 */ /* 0x000fe200008f0eff */
[----:B------:R-:W4:Y:S01]  /*29ae0*/  LDL.LU R56, [R1+0x358] ;  /* 0x0003580001387983 */ /* 0x000f220000300800 */
[----:B------:R-:W-:-:S03]  /*29af0*/  LEA R8, P1, R5, R3, 0x1 ;  /* 0x0000000305087211 */ /* 0x000fc600078208ff */
[----:B0-----:R-:W3:Y:S01]  /*29b00*/  LDL.LU.64 R18, [R1+0x4e8] ;  /* 0x0004e80001127983 */ /* 0x001ee20000300a00 */
[----:B------:R-:W-:-:S03]  /*29b10*/  LEA.HI.X.SX32 R9, R5, R0, 0x1, P1 ;  /* 0x0000000005097211 */ /* 0x000fc600008f0eff */
[----:B------:R-:W3:Y:S01]  /*29b20*/  LDL.LU R57, [R1+0x348] ;  /* 0x0003480001397983 */ /* 0x000ee20000300800 */
[----:B------:R-:W-:-:S03]  /*29b30*/  LEA R4, P1, R26, R3, 0x1 ;  /* 0x000000031a047211 */ /* 0x000fc600078208ff */
[----:B------:R-:W3:Y:S04]  /*29b40*/  LDL.LU R58, [R1+0x338] ;  /* 0x00033800013a7983 */ /* 0x000ee80000300800 */
[----:B------:R-:W3:Y:S04]  /*29b50*/  LDL.LU R59, [R1+0x328] ;  /* 0x00032800013b7983 */ /* 0x000ee80000300800 */
[----:B------:R-:W-:Y:S01]  /*29b60*/  STL.64 [R1+0x858], R16 ;  /* 0x0008581001007387 */ /* 0x000fe20000100a00 */
[----:B------:R-:W-:-:S03]  /*29b70*/  LEA.HI.X.SX32 R5, R26, R0, 0x1, P1 ;  /* 0x000000001a057211 */ /* 0x000fc600008f0eff */
[----:B------:R-:W-:Y:S01]  /*29b80*/  STL.64 [R1+0x868], R14 ;  /* 0x0008680e01007387 */ /* 0x000fe20000100a00 */
[----:B------:R-:W-:-:S03]  /*29b90*/  LEA R26, P1, R27, R3, 0x1 ;  /* 0x000000031b1a7211 */ /* 0x000fc600078208ff */
[----:B------:R0:W-:Y:S01]  /*29ba0*/  STL.64 [R1+0x870], R12 ;  /* 0x0008700c01007387 */ /* 0x0001e20000100a00 */
[----:B------:R-:W-:-:S03]  /*29bb0*/  LEA.HI.X.SX32 R27, R27, R0, 0x1, P1 ;  /* 0x000000001b1b7211 */ /* 0x000fc600008f0eff */
[----:B0-----:R-:W3:Y:S04]  /*29bc0*/  LDL.LU.64 R12, [R1+0x4d8] ;  /* 0x0004d800010c7983 */ /* 0x001ee80000300a00 */
[----:B------:R0:W-:Y:S04]  /*29bd0*/  STL.64 [R1+0x878], R8 ;  /* 0x0008780801007387 */ /* 0x0001e80000100a00 */
[----:B0-----:R-:W3:Y:S04]  /*29be0*/  LDL.LU.64 R8, [R1+0x4e0] ;  /* 0x0004e00001087983 */ /* 0x001ee80000300a00 */
[----:B------:R0:W-:Y:S04]  /*29bf0*/  STL.64 [R1+0x888], R4 ;  /* 0x0008880401007387 */ /* 0x0001e80000100a00 */
[----:B------:R-:W-:Y:S01]  /*29c00*/  STL.64 [R1+0x898], R26 ;  /* 0x0008981a01007387 */ /* 0x000fe20000100a00 */
[----:B0-----:R-:W-:-:S05]  /*29c10*/  LEA.HI R4, R50, R23, RZ, 0x1f ;  /* 0x0000001732047211 */ /* 0x001fca00078ff8ff */
[----:B------:R-:W-:Y:S04]  /*29c20*/  STL [R1+0x144], R4 ;  /* 0x0001440401007387 */ /* 0x000fe80000100800 */
[----:B------:R-:W3:Y:S01]  /*29c30*/  LDL.LU.64 R38, [R1+0x4d0] ;  /* 0x0004d00001267983 */ /* 0x000ee20000300a00 */
[----:B------:R-:W-:-:S03]  /*29c40*/  LOP3.LUT P2, RZ, R2, 0x40000, RZ, 0xc0, !PT ;  /* 0x0004000002ff7812 */ /* 0x000fc6000784c0ff */
[----:B------:R-:W3:Y:S01]  /*29c50*/  LDL.LU R40, [R1+0x318] ;  /* 0x0003180001287983 */ /* 0x000ee20000300800 */
[----:B------:R-:W-:-:S03]  /*29c60*/  FSEL R61, R61, -INF , P2 ;  /* 0xff8000003d3d7808 */ /* 0x000fc60001000000 */
[----:B------:R-:W3:Y:S04]  /*29c70*/  LDL.LU.64 R48, [R1+0x4c8] ;  /* 0x0004c80001307983 */ /* 0x000ee80000300a00 */
[----:B------:R-:W3:Y:S01]  /*29c80*/  LDL.LU R50, [R1+0x308] ;  /* 0x0003080001327983 */ /* 0x000ee20000300800 */
[C---:B------:R-:W-:Y:S02]  /*29c90*/  LOP3.LUT P5, RZ, R2.reuse, 0x20000, RZ, 0xc0, !PT ;  /* 0x0002000002ff7812 */ /* 0x040fe400078ac0ff */
[C---:B------:R-:W-:Y:S02]  /*29ca0*/  LOP3.LUT P4, RZ, R2.reuse, 0x10000, RZ, 0xc0, !PT ;  /* 0x0001000002ff7812 */ /* 0x040fe4000788c0ff */
[C---:B------:R-:W-:Y:S02]  /*29cb0*/  LOP3.LUT P3, RZ, R2.reuse, 0x2000, RZ, 0xc0, !PT ;  /* 0x0000200002ff7812 */ /* 0x040fe4000786c0ff */
[----:B------:R-:W-:-:S02]  /*29cc0*/  LOP3.LUT P2, RZ, R2, 0x4000, RZ, 0xc0, !PT ;  /* 0x0000400002ff7812 */ /* 0x000fc4000784c0ff */
[----:B--2---:R-:W-:Y:S02]  /*29cd0*/  PRMT R3, R51, 0x7632, R3 ;  /* 0x0000763233037816 */ /* 0x004fe40000000003 */
[----:B------:R-:W2:Y:S04]  /*29ce0*/  LDL.LU R51, [R1+0x2f8] ;  /* 0x0002f80001337983 */ /* 0x000ea80000300800 */
[----:B------:R-:W-:Y:S04]  /*29cf0*/  STL [R1+0x7cc], R61 ;  /* 0x0007cc3d01007387 */ /* 0x000fe80000100800 */
[----:B------:R0:W-:Y:S01]  /*29d00*/  STL.64 [R1+0x8d8], R60 ;  /* 0x0008d83c01007387 */ /* 0x0001e20000100a00 */
[----:B----4-:R-:W-:-:S03]  /*29d10*/  PRMT R0, R56, 0x7632, R0 ;  /* 0x0000763238007816 */ /* 0x010fc60000000000 */
[----:B0-----:R-:W4:Y:S04]  /*29d20*/  LDL.LU.64 R60, [R1+0x438] ;  /* 0x00043800013c7983 */ /* 0x001f280000300a00 */
[----:B------:R-:W2:Y:S04]  /*29d30*/  LDL.LU.64 R14, [R1+0x428] ;  /* 0x00042800010e7983 */ /* 0x000ea80000300a00 */
[----:B------:R-:W2:Y:S04]  /*29d40*/  LDL.LU R32, [R1+0x2e8] ;  /* 0x0002e80001207983 */ /* 0x000ea80000300800 */
[----:B------:R-:W2:Y:S01]  /*29d50*/  LDL.LU.64 R16, [R1+0x410] ;  /* 0x0004100001107983 */ /* 0x000ea20000300a00 */
[----:B---3--:R-:W-:-:S03]  /*29d60*/  PRMT R2, R57, 0x7632, R2 ;  /* 0x0000763239027816 */ /* 0x008fc60000000002 */
[----:B------:R-:W3:Y:S04]  /*29d70*/  LDL.LU R56, [R1+0x288] ;  /* 0x0002880001387983 */ /* 0x000ee80000300800 */
[----:B------:R0:W-:Y:S04]  /*29d80*/  STG.E.U16 [R18.64], R3 ;  /* 0x0000000312007986 */ /* 0x0001e8000c101504 */
[----:B0-----:R-:W3:Y:S04]  /*29d90*/  LDL.LU.64 R18, [R1+0x400] ;  /* 0x0004000001127983 */ /* 0x001ee80000300a00 */
[----:B------:R-:W3:Y:S04]  /*29da0*/  LDL.LU R57, [R1+0x278] ;  /* 0x0002780001397983 */ /* 0x000ee80000300800 */
[----:B------:R-:W3:Y:S04]  /*29db0*/  LDL.LU.64 R26, [R1+0x378] ;  /* 0x00037800011a7983 */ /* 0x000ee80000300a00 */
[----:B------:R0:W-:Y:S04]  /*29dc0*/  STG.E.U16 [R8.64], R0 ;  /* 0x0000000008007986 */ /* 0x0001e8000c101504 */
[----:B------:R1:W-:Y:S04]  /*29dd0*/  STG.E.U16 [R12.64], R2 ;  /* 0x000000020c007986 */ /* 0x0003e8000c101504 */
[----:B0-----:R-:W3:Y:S01]  /*29de0*/  LDL.LU R8, [R1+0x268] ;  /* 0x0002680001087983 */ /* 0x001ee20000300800 */
[----:B------:R-:W-:-:S03]  /*29df0*/  PRMT R0, R58, 0x7632, R0 ;  /* 0x000076323a007816 */ /* 0x000fc60000000000 */
[----:B------:R-:W3:Y:S01]  /*29e00*/  LDL.LU.64 R4, [R1+0x370] ;  /* 0x0003700001047983 */ /* 0x000ee20000300a00 */
[----:B-1----:R-:W-:-:S03]  /*29e10*/  PRMT R2, R59, 0x7632, R2 ;  /* 0x000076323b027816 */ /* 0x002fc60000000002 */
[----:B------:R-:W3:Y:S04]  /*29e20*/  LDL.LU R9, [R1+0x258] ;  /* 0x0002580001097983 */ /* 0x000ee80000300800 */
[----:B------:R-:W3:Y:S01]  /*29e30*/  LDL.LU.64 R58, [R1+0x360] ;  /* 0x00036000013a7983 */ /* 0x000ee20000300a00 */
[----:B------:R-:W-:-:S03]  /*29e40*/  FSETP.NEU.AND P1, PT, R41, RZ, PT ;  /* 0x000000ff2900720b */ /* 0x000fc60003f2d000 */
[----:B------:R-:W3:Y:S04]  /*29e50*/  LDL.LU R36, [R1+0x248] ;  /* 0x0002480001247983 */ /* 0x000ee80000300800 */
[----:B------:R-:W3:Y:S04]  /*29e60*/  LDL.LU.64 R12, [R1+0x350] ;  /* 0x00035000010c7983 */ /* 0x000ee80000300a00 */
[----:B------:R0:W-:Y:S04]  /*29e70*/  STG.E.U16 [R38.64], R0 ;  /* 0x0000000026007986 */ /* 0x0001e8000c101504 */
[----:B------:R-:W3:Y:S04]  /*29e80*/  LDL.LU R41, [R1+0x238] ;  /* 0x0002380001297983 */ /* 0x000ee80000300800 */
[----:B0-----:R-:W3:Y:S01]  /*29e90*/  LDL.LU.64 R38, [R1+0x340] ;  /* 0x0003400001267983 */ /* 0x001ee20000300a00 */
[----:B------:R-:W-:-:S03]  /*29ea0*/  PRMT R0, R40, 0x7632, R0 ;  /* 0x0000763228007816 */ /* 0x000fc60000000000 */
[----:B------:R-:W3:Y:S04]  /*29eb0*/  LDL.LU R40, [R1+0x228] ;  /* 0x0002280001287983 */ /* 0x000ee80000300800 */
[----:B------:R0:W-:Y:S02]  /*29ec0*/  STG.E.U16 [R48.64], R2 ;  /* 0x0000000230007986 */ /* 0x0001e4000c101504 */
[----:B0-----:R-:W-:Y:S02]  /*29ed0*/  PRMT R2, R50, 0x7632, R2 ;  /* 0x0000763232027816 */ /* 0x001fe40000000002 */
[----:B------:R-:W3:Y:S04]  /*29ee0*/  LDL.LU.64 R48, [R1+0x330] ;  /* 0x0003300001307983 */ /* 0x000ee80000300a00 */
[----:B----4-:R0:W-:Y:S04]  /*29ef0*/  STG.E.U16 [R60.64], R0 ;  /* 0x000000003c007986 */ /* 0x0101e8000c101504 */
[----:B--2---:R1:W-:Y:S01]  /*29f00*/  STG.E.U16 [R14.64], R2 ;  /* 0x000000020e007986 */ /* 0x0043e2000c101504 */
[----:B0-----:R-:W-:-:S03]  /*29f10*/  PRMT R0, R51, 0x7632, R0 ;  /* 0x0000763233007816 */ /* 0x001fc60000000000 */
[----:B------:R-:W2:Y:S01]  /*29f20*/  LDL.LU.64 R50, [R1+0x320] ;  /* 0x0003200001327983 */ /* 0x000ea20000300a00 */
[----:B-1----:R-:W-:-:S03]  /*29f30*/  PRMT R2, R32, 0x7632, R2 ;  /* 0x0000763220027816 */ /* 0x002fc60000000002 */
[----:B------:R3:W-:Y:S04]  /*29f40*/  STG.E.U16 [R16.64], R0 ;  /* 0x0000000010007986 */ /* 0x0007e8000c101504 */
[----:B------:R-:W4:Y:S04]  /*29f50*/  LDL.LU.64 R14, [R1+0x310] ;  /* 0x00031000010e7983 */ /* 0x000f280000300a00 */
[----:B------:R-:W4:Y:S01]  /*29f60*/  LDL.LU R23, [R1+0x1f8] ;  /* 0x0001f80001177983 */ /* 0x000f220000300800 */
[----:B---3--:R-:W-:-:S03]  /*29f70*/  PRMT R0, R56, 0x7632, R0 ;  /* 0x0000763238007816 */ /* 0x008fc60000000000 */
[----:B------:R-:W3:Y:S04]  /*29f80*/  LDL.LU.64 R16, [R1+0x300] ;  /* 0x0003000001107983 */ /* 0x000ee80000300a00 */
[----:B------:R0:W-:Y:S04]  /*29f90*/  STG.E.U16 [R18.64], R2 ;  /* 0x0000000212007986 */ /* 0x0001e8000c101504 */
[----:B------:R-:W3:Y:S04]  /*29fa0*/  LDL.LU R29, [R1+0x1e8] ;  /* 0x0001e800011d7983 */ /* 0x000ee80000300800 */
[----:B------:R1:W-:Y:S01]  /*29fb0*/  STG.E.U16 [R26.64], R0 ;  /* 0x000000001a007986 */ /* 0x0003e2000c101504 */
[----:B0-----:R-:W-:-:S03]  /*29fc0*/  PRMT R2, R57, 0x7632, R2 ;  /* 0x0000763239027816 */ /* 0x001fc60000000002 */
[----:B------:R-:W3:Y:S04]  /*29fd0*/  LDL.LU.64 R18, [R1+0x2f0] ;  /* 0x0002f00001127983 */ /* 0x000ee80000300a00 */
[----:B------:R-:W3:Y:S01]  /*29fe0*/  LDL.LU R32, [R1+0x1d8] ;  /* 0x0001d80001207983 */ /* 0x000ee20000300800 */
[----:B-1----:R-:W-:-:S03]  /*29ff0*/  PRMT R0, R8, 0x7632, R0 ;  /* 0x0000763208007816 */ /* 0x002fc60000000000 */
[----:B------:R-:W3:Y:S04]  /*2a000*/  LDL.LU.64 R56, [R1+0x2e0] ;  /* 0x0002e00001387983 */ /* 0x000ee80000300a00 */
[----:B------:R0:W-:Y:S04]  /*2a010*/  STG.E.U16 [R4.64], R2 ;  /* 0x0000000204007986 */ /* 0x0001e8000c101504 */
[----:B------:R1:W-:Y:S01]  /*2a020*/  STG.E.U16 [R58.64], R0 ;  /* 0x000000003a007986 */ /* 0x0003e2000c101504 */
[----:B0-----:R-:W-:Y:S02]  /*2a030*/  PRMT R2, R9, 0x7632, R2 ;  /* 0x0000763209027816 */ /* 0x001fe40000000002 */
[----:B-1----:R-:W-:Y:S01]  /*2a040*/  PRMT R0, R36, 0x7632, R0 ;  /* 0x0000763224007816 */ /* 0x002fe20000000000 */
[----:B------:R-:W3:Y:S04]  /*2a050*/  LDL.LU.64 R58, [R1+0x2d8] ;  /* 0x0002d800013a7983 */ /* 0x000ee80000300a00 */
[----:B------:R-:W-:Y:S04]  /*2a060*/  STG.E.U16 [R12.64], R2 ;  /* 0x000000020c007986 */ /* 0x000fe8000c101504 */
[----:B------:R-:W3:Y:S04]  /*2a070*/  LDL.LU R36, [R1+0x1b8] ;  /* 0x0001b80001247983 */ /* 0x000ee80000300800 */
[----:B------:R0:W-:Y:S04]  /*2a080*/  STG.E.U16 [R38.64], R0 ;  /* 0x0000000026007986 */ /* 0x0001e8000c101504 */
[----:B0-----:R-:W3:Y:S01]  /*2a090*/  LDL.LU.64 R38, [R1+0x298] ;  /* 0x0002980001267983 */ /* 0x001ee20000300a00 */
[----:B------:R-:W-:-:S02]  /*2a0a0*/  PRMT R2, R41, 0x7632, R2 ;  /* 0x0000763229027816 */ /* 0x000fc40000000002 */
[----:B------:R-:W-:Y:S02]  /*2a0b0*/  PRMT R0, R40, 0x7632, R0 ;  /* 0x0000763228007816 */ /* 0x000fe40000000000 */
[----:B------:R-:W3:Y:S04]  /*2a0c0*/  LDL.LU.64 R40, [R1+0x280] ;  /* 0x0002800001287983 */ /* 0x000ee80000300a00 */
[----:B------:R0:W-:Y:S02]  /*2a0d0*/  STG.E.U16 [R48.64], R2 ;  /* 0x0000000230007986 */ /* 0x0001e4000c101504 */
[----:B0-----:R-:W-:Y:S02]  /*2a0e0*/  PRMT R2, R54, 0x7632, R2 ;  /* 0x0000763236027816 */ /* 0x001fe40000000002 */
[----:B------:R-:W3:Y:S04]  /*2a0f0*/  LDL.LU.64 R48, [R1+0x270] ;  /* 0x0002700001307983 */ /* 0x000ee80000300a00 */
[----:B--2---:R0:W-:Y:S04]  /*2a100*/  STG.E.U16 [R50.64], R0 ;  /* 0x0000000032007986 */ /* 0x0041e8000c101504 */
[----:B----4-:R1:W-:Y:S01]  /*2a110*/  STG.E.U16 [R14.64], R2 ;  /* 0x000000020e007986 */ /* 0x0103e2000c101504 */
[----:B0-----:R-:W-:-:S03]  /*2a120*/  PRMT R0, R55, 0x7632, R0 ;  /* 0x0000763237007816 */ /* 0x001fc60000000000 */
[----:B------:R-:W2:Y:S04]  /*2a130*/  LDL.LU.64 R50, [R1+0x260] ;  /* 0x0002600001327983 */ /* 0x000ea80000300a00 */
[----:B---3--:R0:W-:Y:S01]  /*2a140*/  STG.E.U16 [R16.64], R0 ;  /* 0x0000000010007986 */ /* 0x0081e2000c101504 */
[----:B-1----:R-:W-:-:S03]  /*2a150*/  PRMT R2, R23, 0x7632, R2 ;  /* 0x0000763217027816 */ /* 0x002fc60000000002 */
[----:B------:R-:W3:Y:S04]  /*2a160*/  LDL.LU.64 R54, [R1+0x250] ;  /* 0x0002500001367983 */ /* 0x000ee80000300a00 */
[----:B------:R-:W4:Y:S01]  /*2a170*/  LDL.LU.64 R60, [R1+0x240] ;  /* 0x00024000013c7983 */ /* 0x000f220000300a00 */
[----:B0-----:R-:W-:-:S03]  /*2a180*/  PRMT R0, R29, 0x7632, R0 ;  /* 0x000076321d007816 */ /* 0x001fc60000000000 */
[----:B------:R-:W2:Y:S04]  /*2a190*/  LDL.LU.64 R26, [R1+0x230] ;  /* 0x00023000011a7983 */ /* 0x000ea80000300a00 */
[----:B------:R0:W-:Y:S04]  /*2a1a0*/  STG.E.U16 [R18.64], R2 ;  /* 0x0000000212007986 */ /* 0x0001e8000c101504 */
[----:B------:R-:W2:Y:S04]  /*2a1b0*/  LDL.LU.64 R4, [R1+0x220] ;  /* 0x0002200001047983 */ /* 0x000ea80000300a00 */
[----:B------:R1:W-:Y:S01]  /*2a1c0*/  STG.E.U16 [R56.64], R0 ;  /* 0x0000000038007986 */ /* 0x0003e2000c101504 */
[----:B0-----:R-:W-:-:S03]  /*2a1d0*/  PRMT R2, R32, 0x7632, R2 ;  /* 0x0000763220027816 */ /* 0x001fc60000000002 */
[----:B-1----:R-:W2:Y:S01]  /*2a1e0*/  LDL.LU.64 R56, [R1+0x210] ;  /* 0x0002100001387983 */ /* 0x002ea20000300a00 */
[----:B------:R-:W-:-:S03]  /*2a1f0*/  PRMT R0, R53, 0x7632, R0 ;  /* 0x0000763235007816 */ /* 0x000fc60000000000 */
[----:B------:R-:W2:Y:S04]  /*2a200*/  LDL.LU.64 R8, [R1+0x138] ;  /* 0x0001380001087983 */ /* 0x000ea80000300a00 */
[----:B------:R-:W2:Y:S04]  /*2a210*/  LDL.LU.64 R12, [R1+0x130] ;  /* 0x00013000010c7983 */ /* 0x000ea80000300a00 */
[----:B------:R-:W2:Y:S04]  /*2a220*/  LDL.LU R53, [R1+0x36c] ;  /* 0x00036c0001357983 */ /* 0x000ea80000300800 */
[----:B------:R-:W2:Y:S04]  /*2a230*/  LDL.LU.64 R14, [R1+0x128] ;  /* 0x00012800010e7983 */ /* 0x000ea80000300a00 */
[----:B------:R0:W-:Y:S04]  /*2a240*/  STG.E.U16 [R58.64], R2 ;  /* 0x000000023a007986 */ /* 0x0001e8000c101504 */
[----:B------:R-:W2:Y:S04]  /*2a250*/  LDL.LU.64 R16, [R1+0x120] ;  /* 0x0001200001107983 */ /* 0x000ea80000300a00 */
[----:B0-----:R-:W2:Y:S04]  /*2a260*/  LDL.LU R58, [R1+0x35c] ;  /* 0x00035c00013a7983 */ /* 0x001ea80000300800 */
[----:B------:R-:W2:Y:S04]  /*2a270*/  LDL.LU R59, [R1+0x34c] ;  /* 0x00034c00013b7983 */ /* 0x000ea80000300800 */
[----:B------:R-:W2:Y:S04]  /*2a280*/  LDL.LU.64 R18, [R1+0x118] ;  /* 0x0001180001127983 */ /* 0x000ea80000300a00 */
[----:B------:R0:W-:Y:S04]  /*2a290*/  STG.E.U16 [R38.64], R0 ;  /* 0x0000000026007986 */ /* 0x0001e8000c101504 */
[----:B0-----:R-:W2:Y:S01]  /*2a2a0*/  LDL.LU.64 R38, [R1+0x950] ;  /* 0x0009500001267983 */ /* 0x001ea20000300a00 */
[----:B------:R-:W-:-:S05]  /*2a2b0*/  PRMT R2, R36, 0x7632, R2 ;  /* 0x0000763224027816 */ /* 0x000fca0000000002 */
[----:B------:R0:W-:Y:S02]  /*2a2c0*/  STG.E.U16 [R40.64], R2 ;  /* 0x0000000228007986 */ /* 0x0001e4000c101504 */
[----:B0-----:R-:W-:Y:S02]  /*2a2d0*/  PRMT R2, R42, 0x7632, R2 ;  /* 0x000076322a027816 */ /* 0x001fe40000000002 */
[----:B------:R-:W3:Y:S01]  /*2a2e0*/  LDL.LU R41, [R1+0x948] ;  /* 0x0009480001297983 */ /* 0x000ee20000300800 */
[----:B--2---:R-:W-:-:S05]  /*2a2f0*/  PRMT R0, R38, 0x7632, R0 ;  /* 0x0000763226007816 */ /* 0x004fca0000000000 */
[----:B------:R0:W-:Y:S04]  /*2a300*/  STG.E.U16 [R48.64], R0 ;  /* 0x0000000030007986 */ /* 0x0001e8000c101504 */
[----:B------:R1:W-:Y:S01]  /*2a310*/  STG.E.U16 [R50.64], R2 ;  /* 0x0000000232007986 */ /* 0x0003e2000c101504 */
[----:B0-----:R-:W-:-:S03]  /*2a320*/  PRMT R0, R44, 0x7632, R0 ;  /* 0x000076322c007816 */ /* 0x001fc60000000000 */
[----:B------:R-:W2:Y:S01]  /*2a330*/  LDL.LU.64 R48, [R1+0x940] ;  /* 0x0009400001307983 */ /* 0x000ea20000300a00 */
[----:B-1----:R-:W-:-:S03]  /*2a340*/  PRMT R2, R46, 0x7632, R2 ;  /* 0x000076322e027816 */ /* 0x002fc60000000002 */
[----:B---3--:R0:W-:Y:S04]  /*2a350*/  STG.E.U16 [R54.64], R0 ;  /* 0x0000000036007986 */ /* 0x0081e8000c101504 */
[----:B----4-:R1:W-:Y:S04]  /*2a360*/  STG.E.U16 [R60.64], R2 ;  /* 0x000000023c007986 */ /* 0x0103e8000c101504 */
[----:B------:R-:W3:Y:S01]  /*2a370*/  LDL.LU.64 R50, [R1+0x938] ;  /* 0x0009380001327983 */ /* 0x000ee20000300a00 */
[----:B0-----:R-:W-:-:S03]  /*2a380*/  PRMT R0, R52, 0x7632, R0 ;  /* 0x0000763234007816 */ /* 0x001fc60000000000 */
[----:B------:R-:W4:Y:S01]  /*2a390*/  LDL.LU.64 R54, [R1+0x930] ;  /* 0x0009300001367983 */ /* 0x000f220000300a00 */
[----:B-1----:R-:W-:-:S03]  /*2a3a0*/  PRMT R2, R11, 0x7632, R2 ;  /* 0x000076320b027816 */ /* 0x002fc60000000002 */
[----:B------:R0:W-:Y:S04]  /*2a3b0*/  STG.E.U16 [R26.64], R0 ;  /* 0x000000001a007986 */ /* 0x0001e8000c101504 */
[----:B------:R-:W3:Y:S04]  /*2a3c0*/  LDL.LU R11, [R1+0x33c] ;  /* 0x00033c00010b7983 */ /* 0x000ee80000300800 */
[----:B------:R-:W-:Y:S01]  /*2a3d0*/  STG.E.U16 [R4.64], R2 ;  /* 0x0000000204007986 */ /* 0x000fe2000c101504 */
[----:B0-----:R-:W-:-:S03]  /*2a3e0*/  PRMT R0, R7, 0x7632, R0 ;  /* 0x0000763207007816 */ /* 0x001fc60000000000 */
[----:B------:R-:W-:Y:S04]  /*2a3f0*/  STL.64 [R1+0x8a8], R2 ;  /* 0x0008a80201007387 */ /* 0x000fe80000100a00 */
[----:B------:R0:W-:Y:S04]  /*2a400*/  STG.E.U16 [R56.64], R0 ;  /* 0x0000000038007986 */ /* 0x0001e8000c101504 */
[----:B0-----:R-:W3:Y:S04]  /*2a410*/  LDL.LU.64 R56, [R1+0x110] ;  /* 0x0001100001387983 */ /* 0x001ee80000300a00 */
[----:B------:R-:W3:Y:S01]  /*2a420*/  LDL.LU R7, [R1+0x32c] ;  /* 0x00032c0001077983 */ /* 0x000ee20000300800 */
[----:B------:R-:W-:-:S02]  /*2a430*/  PRMT R6, R6, 0x7632, R6 ;  /* 0x0000763206067816 */ /* 0x000fc40000000006 */
[----:B------:R-:W-:-:S03]  /*2a440*/  PRMT R10, R10, 0x7632, R10 ;  /* 0x000076320a0a7816 */ /* 0x000fc6000000000a */
[----:B------:R-:W-:Y:S04]  /*2a450*/  STG.E.U16 [R8.64], R6 ;  /* 0x0000000608007986 */ /* 0x000fe8000c101504 */
[----:B------:R-:W-:Y:S04]  /*2a460*/  STG.E.U16 [R12.64], R10 ;  /* 0x0000000a0c007986 */ /* 0x000fe8000c101504 */
[----:B------:R0:W-:Y:S04]  /*2a470*/  STG.E.U16 [R14.64], R53 ;  /* 0x000000350e007986 */ /* 0x0001e8000c101504 */
[----:B------:R-:W-:Y:S04]  /*2a480*/  STG.E.U16 [R16.64], R58 ;  /* 0x0000003a10007986 */ /* 0x000fe8000c101504 */
[----:B------:R1:W-:Y:S01]  /*2a490*/  STG.E.U16 [R18.64], R59 ;  /* 0x0000003b12007986 */ /* 0x0003e2000c101504 */
[----:B--2---:R-:W-:-:S03]  /*2a4a0*/  PRMT R48, R53, 0x7632, R48 ;  /* 0x0000763235307816 */ /* 0x004fc60000000030 */
[----:B0-----:R-:W2:Y:S04]  /*2a4b0*/  LDL.LU.64 R52, [R1+0x108] ;  /* 0x0001080001347983 */ /* 0x001ea80000300a00 */
[----:B------:R-:W2:Y:S04]  /*2a4c0*/  LDL.LU R23, [R1+0x31c] ;  /* 0x00031c0001177983 */ /* 0x000ea80000300800 */
[----:B------:R-:W2:Y:S04]  /*2a4d0*/  LDL.LU R29, [R1+0x30c] ;  /* 0x00030c00011d7983 */ /* 0x000ea80000300800 */
[----:B------:R-:W2:Y:S04]  /*2a4e0*/  LDL.LU.64 R2, [R1+0xf0] ;  /* 0x0000f00001027983 */ /* 0x000ea80000300a00 */
[----:B------:R-:W2:Y:S04]  /*2a4f0*/  LDL.LU R32, [R1+0x2fc] ;  /* 0x0002fc0001207983 */ /* 0x000ea80000300800 */
[----:B------:R-:W2:Y:S04]  /*2a500*/  LDL.LU.64 R60, [R1+0xe8] ;  /* 0x0000e800013c7983 */ /* 0x000ea80000300a00 */
[----:B------:R-:W2:Y:S04]  /*2a510*/  LDL.LU R36, [R1+0x2ec] ;  /* 0x0002ec0001247983 */ /* 0x000ea80000300800 */
[----:B------:R-:W2:Y:S04]  /*2a520*/  LDL.LU.64 R26, [R1+0xe0] ;  /* 0x0000e000011a7983 */ /* 0x000ea80000300a00 */
[----:B------:R-:W2:Y:S04]  /*2a530*/  LDL.LU R38, [R1+0x28c] ;  /* 0x00028c0001267983 */ /* 0x000ea80000300800 */
[----:B------:R-:W2:Y:S01]  /*2a540*/  LDL.LU.64 R4, [R1+0xd8] ;  /* 0x0000d80001047983 */ /* 0x000ea20000300a00 */
[----:B----4-:R-:W-:-:S03]  /*2a550*/  PRMT R54, R59, 0x7632, R54 ;  /* 0x000076323b367816 */ /* 0x010fc60000000036 */
[----:B------:R-:W4:Y:S01]  /*2a560*/  LDL.LU R40, [R1+0x27c] ;  /* 0x00027c0001287983 */ /* 0x000f220000300800 */
[----:B---3--:R-:W-:-:S03]  /*2a570*/  PRMT R55, R11, 0x7632, R55 ;  /* 0x000076320b377816 */ /* 0x008fc60000000037 */
[----:B------:R-:W3:Y:S04]  /*2a580*/  LDL.LU.64 R8, [R1+0xd0] ;  /* 0x0000d00001087983 */ /* 0x000ee80000300a00 */
[----:B------:R-:W3:Y:S04]  /*2a590*/  LDL.LU R42, [R1+0x26c] ;  /* 0x00026c00012a7983 */ /* 0x000ee80000300800 */
[----:B------:R-:W3:Y:S01]  /*2a5a0*/  LDL.LU.64 R12, [R1+0xc8] ;  /* 0x0000c800010c7983 */ /* 0x000ee20000300a00 */
[----:B------:R-:W-:-:S03]  /*2a5b0*/  PRMT R50, R58, 0x7632, R50 ;  /* 0x000076323a327816 */ /* 0x000fc60000000032 */
[----:B------:R-:W3:Y:S01]  /*2a5c0*/  LDL.LU R44, [R1+0x25c] ;  /* 0x00025c00012c7983 */ /* 0x000ee20000300800 */
[----:B------:R-:W-:-:S03]  /*2a5d0*/  PRMT R51, R7, 0x7632, R51 ;  /* 0x0000763207337816 */ /* 0x000fc60000000033 */
[----:B------:R-:W4:Y:S04]  /*2a5e0*/  LDL.LU.64 R14, [R1+0xc0] ;  /* 0x0000c000010e7983 */ /* 0x000f280000300a00 */
[----:B------:R-:W4:Y:S04]  /*2a5f0*/  LDL.LU R46, [R1+0x24c] ;  /* 0x00024c00012e7983 */ /* 0x000f280000300800 */
[----:B-1----:R-:W4:Y:S04]  /*2a600*/  LDL.LU R59, [R1+0x23c] ;  /* 0x00023c00013b7983 */ /* 0x002f280000300800 */
[----:B------:R0:W-:Y:S04]  /*2a610*/  STL.64 [R1+0x8b8], R54 ;  /* 0x0008b83601007387 */ /* 0x0001e80000100a00 */
[----:B------:R1:W-:Y:S04]  /*2a620*/  STG.E.U16 [R56.64], R11 ;  /* 0x0000000b38007986 */ /* 0x0003e8000c101504 */
[----:B0-----:R-:W4:Y:S04]  /*2a630*/  LDL.LU.64 R54, [R1+0xf8] ;  /* 0x0000f80001367983 */ /* 0x001f280000300a00 */
[----:B-1----:R-:W4:Y:S04]  /*2a640*/  LDL.LU.64 R56, [R1+0xb8] ;  /* 0x0000b80001387983 */ /* 0x002f280000300a00 */
[----:B------:R-:W4:Y:S04]  /*2a650*/  LDL.LU R58, [R1+0x22c] ;  /* 0x00022c00013a7983 */ /* 0x000f280000300800 */
[----:B------:R0:W-:Y:S04]  /*2a660*/  STL.64 [R1+0x8c8], R50 ;  /* 0x0008c83201007387 */ /* 0x0001e80000100a00 */
[----:B0-----:R-:W4:Y:S04]  /*2a670*/  LDL.LU.64 R50, [R1+0x100] ;  /* 0x0001000001327983 */ /* 0x001f280000300a00 */
[----:B------:R-:W4:Y:S04]  /*2a680*/  LDL.LU.64 R16, [R1+0xb0] ;  /* 0x0000b00001107983 */ /* 0x000f280000300a00 */
[----:B------:R-:W4:Y:S04]  /*2a690*/  LDL.LU.64 R18, [R1+0xa8] ;  /* 0x0000a80001127983 */ /* 0x000f280000300a00 */
[----:B------:R-:W4:Y:S04]  /*2a6a0*/  LDL.LU R11, [R1+0x21c] ;  /* 0x00021c00010b7983 */ /* 0x000f280000300800 */
[----:B--2---:R0:W-:Y:S01]  /*2a6b0*/  STG.E.U16 [R52.64], R7 ;  /* 0x0000000734007986 */ /* 0x0041e2000c101504 */
[----:B------:R-:W-:-:S03]  /*2a6c0*/  PRMT R49, R23, 0x7632, R49 ;  /* 0x0000763217317816 */ /* 0x000fc60000000031 */
[----:B0-----:R-:W2:Y:S04]  /*2a6d0*/  LDL.LU.64 R52, [R1+0xa0] ;  /* 0x0000a00001347983 */ /* 0x001ea80000300a00 */
[----:B------:R-:W2:Y:S04]  /*2a6e0*/  LDL.LU R7, [R1+0x20c] ;  /* 0x00020c0001077983 */ /* 0x000ea80000300800 */
[----:B------:R-:W-:Y:S01]  /*2a6f0*/  STL.64 [R1+0x8e8], R48 ;  /* 0x0008e83001007387 */ /* 0x000fe20000100a00 */
[----:B------:R-:W-:Y:S02]  /*2a700*/  PRMT R47, R29, 0x7632, R47 ;  /* 0x000076321d2f7816 */ /* 0x000fe4000000002f */
[----:B---3--:R-:W-:-:S05]  /*2a710*/  PRMT R35, R44, 0x7632, R35 ;  /* 0x000076322c237816 */ /* 0x008fca0000000023 */
[----:B------:R-:W-:Y:S01]  /*2a720*/  STL.64 [R1+0x8f8], R34 ;  /* 0x0008f82201007387 */ /* 0x000fe20000100a00 */
[----:B----4-:R-:W-:-:S05]  /*2a730*/  PRMT R31, R59, 0x7632, R31 ;  /* 0x000076323b1f7816 */ /* 0x010fca000000001f */
[----:B------:R-:W-:Y:S01]  /*2a740*/  STL.64 [R1+0x908], R30 ;  /* 0x0009081e01007387 */ /* 0x000fe20000100a00 */
[----:B------:R-:W-:-:S03]  /*2a750*/  PRMT R21, R58, 0x7632, R21 ;  /* 0x000076323a157816 */ /* 0x000fc60000000015 */
[----:B------:R-:W-:Y:S04]  /*2a760*/  STG.E.U16 [R50.64], R23 ;  /* 0x0000001732007986 */ /* 0x000fe8000c101504 */
        /* <DEDUP_REMOVED lines=8> */
[----:B------:R0:W-:Y:S04]  /*2a7f0*/  STG.E.U16 [R56.64], R59 ;  /* 0x0000003b38007986 */ /* 0x0001e8000c101504 */
[----:B0-----:R-:W3:Y:S04]  /*2a800*/  LDL.LU.64 R56, [R1+0x98] ;  /* 0x0000980001387983 */ /* 0x001ee80000300a00 */
[----:B------:R-:W4:Y:S04]  /*2a810*/  LDL.LU R59, [R1+0x1fc] ;  /* 0x0001fc00013b7983 */ /* 0x000f280000300800 */
[----:B------:R0:W-:Y:S04]  /*2a820*/  STL.64 [R1+0x918], R20 ;  /* 0x0009181401007387 */ /* 0x0001e80000100a00 */
[----:B------:R-:W2:Y:S04]  /*2a830*/  LDL.LU R29, [R1+0x1ec] ;  /* 0x0001ec00011d7983 */ /* 0x000ea80000300800 */
[----:B0-----:R-:W2:Y:S01]  /*2a840*/  LDL.LU.64 R20, [R1+0x88] ;  /* 0x0000880001147983 */ /* 0x001ea20000300a00 */
[----:B------:R-:W-:-:S02]  /*2a850*/  PRMT R45, R32, 0x7632, R45 ;  /* 0x00007632202d7816 */ /* 0x000fc4000000002d */
[----:B------:R-:W-:Y:S02]  /*2a860*/  PRMT R43, R36, 0x7632, R43 ;  /* 0x00007632242b7816 */ /* 0x000fe4000000002b */
[----:B------:R-:W-:Y:S02]  /*2a870*/  PRMT R41, R38, 0x7632, R41 ;  /* 0x0000763226297816 */ /* 0x000fe40000000029 */
[----:B------:R-:W-:Y:S02]  /*2a880*/  PRMT R39, R40, 0x7632, R39 ;  /* 0x0000763228277816 */ /* 0x000fe40000000027 */
[----:B------:R-:W-:Y:S01]  /*2a890*/  PRMT R37, R42, 0x7632, R37 ;  /* 0x000076322a257816 */ /* 0x000fe20000000025 */
[----:B------:R-:W-:Y:S01]  /*2a8a0*/  STG.E.U16 [R16.64], R58 ;  /* 0x0000003a10007986 */ /* 0x000fe2000c101504 */
[----:B------:R-:W-:-:S03]  /*2a8b0*/  PRMT R33, R46, 0x7632, R33 ;  /* 0x000076322e217816 */ /* 0x000fc60000000021 */
[----:B--2---:R0:W-:Y:S04]  /*2a8c0*/  STL.64 [R1+0x928], R20 ;  /* 0x0009281401007387 */ /* 0x0041e80000100a00 */
[----:B0-----:R-:W2:Y:S04]  /*2a8d0*/  LDL.LU.64 R20, [R1+0x90] ;  /* 0x0000900001147983 */ /* 0x001ea80000300a00 */
[----:B------:R-:W2:Y:S04]  /*2a8e0*/  LDL.LU R23, [R1+0x1dc] ;  /* 0x0001dc0001177983 */ /* 0x000ea80000300800 */
[----:B------:R-:W2:Y:S04]  /*2a8f0*/  LDL.LU.64 R30, [R1+0x80] ;  /* 0x00008000011e7983 */ /* 0x000ea80000300a00 */
        /* <DEDUP_REMOVED lines=10> */
[----:B------:R-:W-:-:S03]  /*2a9a0*/  PRMT R22, R11, 0x7632, R22 ;  /* 0x000076320b167816 */ /* 0x000fc60000000016 */
[----:B------:R-:W2:Y:S04]  /*2a9b0*/  LDL.LU R44, [R1+0x17c] ;  /* 0x00017c00012c7983 */ /* 0x000ea80000300800 */
[----:B------:R-:W2:Y:S01]  /*2a9c0*/  LDL.LU.64 R2, [R1+0x50] ;  /* 0x0000500001027983 */ /* 0x000ea20000300a00 */
[----:B------:R-:W-:-:S03]  /*2a9d0*/  PRMT R24, R7, 0x7632, R24 ;  /* 0x0000763207187816 */ /* 0x000fc60000000018 */
[----:B------:R-:W2:Y:S04]  /*2a9e0*/  LDL.LU R46, [R1+0x16c] ;  /* 0x00016c00012e7983 */ /* 0x000ea80000300800 */
[----:B------:R0:W-:Y:S04]  /*2a9f0*/  STG.E.U16 [R18.64], R11 ;  /* 0x0000000b12007986 */ /* 0x0001e8000c101504 */
[----:B------:R-:W2:Y:S04]  /*2aa00*/  LDL.LU.64 R26, [R1+0x48] ;  /* 0x00004800011a7983 */ /* 0x000ea80000300a00 */
[----:B------:R1:W-:Y:S04]  /*2aa10*/  STG.E.U16 [R52.64], R7 ;  /* 0x0000000734007986 */ /* 0x0003e8000c101504 */
[----:B0-----:R-:W2:Y:S04]  /*2aa20*/  LDL.LU R11, [R1+0x15c] ;  /* 0x00015c00010b7983 */ /* 0x001ea80000300800 */
[----:B------:R-:W2:Y:S04]  /*2aa30*/  LDL.LU.64 R4, [R1+0x40] ;  /* 0x0000400001047983 */ /* 0x000ea80000300a00 */
[----:B-1----:R-:W2:Y:S04]  /*2aa40*/  LDL.LU R7, [R1+0x14c] ;  /* 0x00014c0001077983 */ /* 0x002ea80000300800 */
[----:B------:R-:W2:Y:S04]  /*2aa50*/  LDL.LU.64 R8, [R1+0x38] ;  /* 0x0000380001087983 */ /* 0x000ea80000300a00 */
[----:B------:R-:W2:Y:S04]  /*2aa60*/  LDL.LU.64 R12, [R1+0x30] ;  /* 0x00003000010c7983 */ /* 0x000ea80000300a00 */
[----:B------:R-:W2:Y:S01]  /*2aa70*/  LDL.LU.64 R14, [R1+0x28] ;  /* 0x00002800010e7983 */ /* 0x000ea20000300a00 */
[----:B----4-:R-:W-:-:S03]  /*2aa80*/  PRMT R25, R59, 0x7632, R25 ;  /* 0x000076323b197816 */ /* 0x010fc60000000019 */
[----:B------:R-:W4:Y:S04]  /*2aa90*/  LDL.LU.64 R16, [R1+0x20] ;  /* 0x0000200001107983 */ /* 0x000f280000300a00 */
[----:B------:R-:W4:Y:S01]  /*2aaa0*/  LDL.LU.64 R18, [R1+0x18] ;  /* 0x0000180001127983 */ /* 0x000f220000300a00 */
[----:B------:R-:W-:-:S03]  /*2aab0*/  PRMT R28, R29, 0x7632, R28 ;  /* 0x000076321d1c7816 */ /* 0x000fc6000000001c */
[----:B---3--:R0:W-:Y:S04]  /*2aac0*/  STG.E.U16 [R56.64], R59 ;  /* 0x0000003b38007986 */ /* 0x0081e8000c101504 */
[----:B------:R-:W3:Y:S04]  /*2aad0*/  LDL.LU.64 R52, [R1+0x10] ;  /* 0x0000100001347983 */ /* 0x000ee80000300a00 */
[----:B0-----:R-:W3:Y:S04]  /*2aae0*/  LDL.LU.64 R56, [R1+0x8] ;  /* 0x0000080001387983 */ /* 0x001ee80000300a00 */
[----:B------:R-:W3:Y:S04]  /*2aaf0*/  LDL.LU.64 R58, [R1] ;  /* 0x00000000013a7983 */ /* 0x000ee80000300a00 */
[----:B--2---:R0:W-:Y:S04]  /*2ab00*/  STG.E.U16 [R20.64], R29 ;  /* 0x0000001d14007986 */ /* 0x0041e8000c101504 */
[----:B0-----:R-:W2:Y:S04]  /*2ab10*/  LDL.LU.64 R20, [R1+0x928] ;  /* 0x0009280001147983 */ /* 0x001ea80000300a00 */
[----:B------:R-:W3:Y:S04]  /*2ab20*/  LDL.LU R29, [R1+0x920] ;  /* 0x00092000011d7983 */ /* 0x000ee80000300800 */
[----:B--2---:R0:W-:Y:S01]  /*2ab30*/  STG.E.U16 [R20.64], R23 ;  /* 0x0000001714007986 */ /* 0x0041e2000c101504 */
[----:B---3--:R-:W-:-:S03]  /*2ab40*/  PRMT R29, R23, 0x7632, R29 ;  /* 0x00007632171d7816 */ /* 0x008fc6000000001d */
[----:B0-----:R-:W2:Y:S04]  /*2ab50*/  LDL.LU.64 R20, [R1+0x918] ;  /* 0x0009180001147983 */ /* 0x001ea80000300a00 */
[----:B------:R-:W3:Y:S04]  /*2ab60*/  LDL.LU R23, [R1+0x910] ;  /* 0x0009100001177983 */ /* 0x000ee80000300800 */
[----:B------:R0:W-:Y:S04]  /*2ab70*/  STG.E.U16 [R30.64], R32 ;  /* 0x000000201e007986 */ /* 0x0001e8000c101504 */
[----:B0-----:R-:W2:Y:S01]  /*2ab80*/  LDL.LU.64 R30, [R1+0x908] ;  /* 0x00090800011e7983 */ /* 0x001ea20000300a00 */
[----:B---3--:R-:W-:-:S03]  /*2ab90*/  PRMT R23, R32, 0x7632, R23 ;  /* 0x0000763220177816 */ /* 0x008fc60000000017 */
[----:B------:R-:W3:Y:S04]  /*2aba0*/  LDL.LU R32, [R1+0x904] ;  /* 0x0009040001207983 */ /* 0x000ee80000300800 */
[----:B------:R-:W-:Y:S01]  /*2abb0*/  STG.E.U16 [R34.64], R36 ;  /* 0x0000002422007986 */ /* 0x000fe2000c101504 */
[----:B---3--:R-:W-:-:S05]  /*2abc0*/  PRMT R32, R36, 0x7632, R32 ;  /* 0x0000763224207816 */ /* 0x008fca0000000020 */
[----:B------:R0:W-:Y:S04]  /*2abd0*/  STL.S16 [R1+0x80], R32 ;  /* 0x0000802001007387 */ /* 0x0001e80000100600 */
[----:B0-----:R-:W3:Y:S04]  /*2abe0*/  LDL.LU R32, [R1+0x900] ;  /* 0x0009000001207983 */ /* 0x001ee80000300800 */
[----:B------:R-:W2:Y:S04]  /*2abf0*/  LDL.LU.64 R34, [R1+0x8f8] ;  /* 0x0008f80001227983 */ /* 0x000ea80000300a00 */
[----:B------:R-:W2:Y:S04]  /*2ac00*/  LDL.LU R36, [R1+0x8f4] ;  /* 0x0008f40001247983 */ /* 0x000ea80000300800 */
[----:B------:R-:W-:Y:S01]  /*2ac10*/  STG.E.U16 [R48.64], R38 ;  /* 0x0000002630007986 */ /* 0x000fe2000c101504 */
[----:B--2---:R-:W-:-:S05]  /*2ac20*/  PRMT R36, R38, 0x7632, R36 ;  /* 0x0000763226247816 */ /* 0x004fca0000000024 */
[----:B------:R0:W-:Y:S04]  /*2ac30*/  STL.S16 [R1+0x78], R36 ;  /* 0x0000782401007387 */ /* 0x0001e80000100600 */
[----:B0-----:R-:W2:Y:S04]  /*2ac40*/  LDL.LU R36, [R1+0x8f0] ;  /* 0x0008f00001247983 */ /* 0x001ea80000300800 */
[----:B------:R-:W2:Y:S04]  /*2ac50*/  LDL.LU.64 R48, [R1+0x8e8] ;  /* 0x0008e80001307983 */ /* 0x000ea80000300a00 */
[----:B------:R-:W2:Y:S04]  /*2ac60*/  LDL.LU R38, [R1+0x8e4] ;  /* 0x0008e40001267983 */ /* 0x000ea80000300800 */
[----:B------:R-:W-:Y:S01]  /*2ac70*/  STG.E.U16 [R60.64], R40 ;  /* 0x000000283c007986 */ /* 0x000fe2000c101504 */
[----:B--2---:R-:W-:-:S05]  /*2ac80*/  PRMT R38, R40, 0x7632, R38 ;  /* 0x0000763228267816 */ /* 0x004fca0000000026 */
[----:B------:R0:W-:Y:S04]  /*2ac90*/  STL.S16 [R1+0x70], R38 ;  /* 0x0000702601007387 */ /* 0x0001e80000100600 */
[----:B0-----:R-:W2:Y:S04]  /*2aca0*/  LDL.LU R38, [R1+0x8e0] ;  /* 0x0008e00001267983 */ /* 0x001ea80000300800 */
[----:B------:R-:W2:Y:S04]  /*2acb0*/  LDL.LU.64 R60, [R1+0x8d8] ;  /* 0x0008d800013c7983 */ /* 0x000ea80000300a00 */
[----:B------:R-:W3:Y:S04]  /*2acc0*/  LDL.LU R40, [R1+0x8d0] ;  /* 0x0008d00001287983 */ /* 0x000ee80000300800 */
[----:B------:R0:W-:Y:S04]  /*2acd0*/  STG.E.U16 [R50.64], R42 ;  /* 0x0000002a32007986 */ /* 0x0001e8000c101504 */
[----:B------:R1:W-:Y:S04]  /*2ace0*/  STG.E.U16 [R54.64], R44 ;  /* 0x0000002c36007986 */ /* 0x0003e8000c101504 */
[----:B------:R1:W-:Y:S04]  /*2acf0*/  STG.E.U16 [R2.64], R46 ;  /* 0x0000002e02007986 */ /* 0x0003e8000c101504 */
[----:B0-----:R-:W4:Y:S01]  /*2ad00*/  LDL.LU.64 R50, [R1+0x8c8] ;  /* 0x0008c80001327983 */ /* 0x001f220000300a00 */
[----:B--2---:R-:W-:-:S03]  /*2ad10*/  PRMT R61, R42, 0x7632, R61 ;  /* 0x000076322a3d7816 */ /* 0x004fc6000000003d */
[----:B------:R-:W2:Y:S01]  /*2ad20*/  LDL.LU R42, [R1+0x8c0] ;  /* 0x0008c000012a7983 */ /* 0x000ea20000300800 */
[----:B------:R-:W-:-:S03]  /*2ad30*/  PRMT R60, R44, 0x7632, R60 ;  /* 0x000076322c3c7816 */ /* 0x000fc6000000003c */
[----:B-1----:R-:W2:Y:S04]  /*2ad40*/  LDL.LU.64 R54, [R1+0x8b8] ;  /* 0x0008b80001367983 */ /* 0x002ea80000300a00 */
[----:B------:R-:W2:Y:S04]  /*2ad50*/  LDL.LU R44, [R1+0x8b0] ;  /* 0x0008b000012c7983 */ /* 0x000ea80000300800 */
[----:B------:R-:W2:Y:S01]  /*2ad60*/  LDL.LU.64 R2, [R1+0x8a8] ;  /* 0x0008a80001027983 */ /* 0x000ea20000300a00 */
[----:B------:R-:W-:Y:S02]  /*2ad70*/  PRMT R10, R46, 0x7632, R10 ;  /* 0x000076322e0a7816 */ /* 0x000fe4000000000a */
[----:B------:R-:W-:Y:S01]  /*2ad80*/  PRMT R6, R11, 0x7632, R6 ;  /* 0x000076320b067816 */ /* 0x000fe20000000006 */
[----:B------:R-:W3:Y:S04]  /*2ad90*/  LDL.LU R46, [R1+0x8a0] ;  /* 0x0008a000012e7983 */ /* 0x000ee80000300800 */
[----:B------:R0:W-:Y:S04]  /*2ada0*/  STG.E.U16 [R26.64], R11 ;  /* 0x0000000b1a007986 */ /* 0x0001e8000c101504 */
[----:B------:R1:W-:Y:S04]  /*2adb0*/  STG.E.U16 [R4.64], R7 ;  /* 0x0000000704007986 */ /* 0x0003e8000c101504 */
[----:B0-----:R-:W3:Y:S04]  /*2adc0*/  LDL.LU.64 R26, [R1+0x898] ;  /* 0x00089800011a7983 */ /* 0x001ee80000300a00 */
[----:B------:R-:W3:Y:S04]  /*2add0*/  LDL.LU R11, [R1+0x890] ;  /* 0x00089000010b7983 */ /* 0x000ee80000300800 */
[----:B-1----:R-:W3:Y:S01]  /*2ade0*/  LDL.LU.64 R4, [R1+0x888] ;  /* 0x0008880001047983 */ /* 0x002ee20000300a00 */
[----:B--2---:R-:W-:-:S03]  /*2adf0*/  PRMT R3, R7, 0x7632, R3 ;  /* 0x0000763207037816 */ /* 0x004fc60000000003 */
[----:B------:R-:W2:Y:S04]  /*2ae00*/  LDL.LU R7, [R1+0x880] ;  /* 0x0008800001077983 */ /* 0x000ea80000300800 */
[----:B--2---:R0:W-:Y:S04]  /*2ae10*/  STG.E.U16 [R8.64], R7 ;  /* 0x0000000708007986 */ /* 0x0041e8000c101504 */
[----:B---3--:R1:W-:Y:S04]  /*2ae20*/  STG.E.U16 [R12.64], R11 ;  /* 0x0000000b0c007986 */ /* 0x0083e8000c101504 */
[----:B------:R2:W-:Y:S04]  /*2ae30*/  STG.E.U16 [R14.64], R48 ;  /* 0x000000300e007986 */ /* 0x0005e8000c101504 */
[----:B0-----:R-:W2:Y:S04]  /*2ae40*/  LDL.LU.64 R8, [R1+0x878] ;  /* 0x0008780001087983 */ /* 0x001ea80000300a00 */
[----:B-1----:R-:W2:Y:S04]  /*2ae50*/  LDL.LU.64 R12, [R1+0x870] ;  /* 0x00087000010c7983 */ /* 0x002ea80000300a00 */
[----:B--2---:R-:W2:Y:S04]  /*2ae60*/  LDL.LU.64 R14, [R1+0x868] ;  /* 0x00086800010e7983 */ /* 0x004ea80000300a00 */
[----:B------:R-:W2:Y:S04]  /*2ae70*/  LDL.LU R48, [R1+0x860] ;  /* 0x0008600001307983 */ /* 0x000ea80000300800 */
[----:B----4-:R0:W-:Y:S04]  /*2ae80*/  STG.E.U16 [R16.64], R50 ;  /* 0x0000003210007986 */ /* 0x0101e8000c101504 */
[----:B------:R1:W-:Y:S04]  /*2ae90*/  STG.E.U16 [R18.64], R54 ;  /* 0x0000003612007986 */ /* 0x0003e8000c101504 */
[----:B------:R4:W-:Y:S04]  /*2aea0*/  STG.E.U16 [R52.64], R55 ;  /* 0x0000003734007986 */ /* 0x0009e8000c101504 */
[----:B0-----:R-:W2:Y:S04]  /*2aeb0*/  LDL.LU.64 R16, [R1+0x858] ;  /* 0x0008580001107983 */ /* 0x001ea80000300a00 */
[----:B------:R-:W2:Y:S04]  /*2aec0*/  LDL.LU R50, [R1+0x850] ;  /* 0x0008500001327983 */ /* 0x000ea80000300800 */
[----:B-1----:R-:W2:Y:S04]  /*2aed0*/  LDL.LU.64 R18, [R1+0x848] ;  /* 0x0008480001127983 */ /* 0x002ea80000300a00 */
[----:B------:R-:W2:Y:S04]  /*2aee0*/  LDL.LU R54, [R1+0x840] ;  /* 0x0008400001367983 */ /* 0x000ea80000300800 */
[----:B----4-:R-:W4:Y:S04]  /*2aef0*/  LDL.LU.64 R52, [R1+0x838] ;  /* 0x0008380001347983 */ /* 0x010f280000300a00 */
[----:B------:R-:W2:Y:S04]  /*2af00*/  LDL.LU R55, [R1+0x830] ;  /* 0x0008300001377983 */ /* 0x000ea80000300800 */
[----:B------:R0:W-:Y:S04]  /*2af10*/  STG.E.U16 [R56.64], R51 ;  /* 0x0000003338007986 */ /* 0x0001e8000c101504 */
[----:B------:R1:W-:Y:S04]  /*2af20*/  STG.E.U16 [R58.64], R49 ;  /* 0x000000313a007986 */ /* 0x0003e8000c101504 */
[----:B0-----:R-:W2:Y:S04]  /*2af30*/  LDL.LU.64 R56, [R1+0x828] ;  /* 0x0008280001387983 */ /* 0x001ea80000300a00 */
[----:B------:R-:W2:Y:S04]  /*2af40*/  LDL.LU R51, [R1+0x820] ;  /* 0x0008200001337983 */ /* 0x000ea80000300800 */
[----:B-1----:R-:W2:Y:S04]  /*2af50*/  LDL.LU.64 R58, [R1+0x818] ;  /* 0x00081800013a7983 */ /* 0x002ea80000300a00 */
[----:B------:R-:W2:Y:S04]  /*2af60*/  LDL.LU R49, [R1+0x810] ;  /* 0x0008100001317983 */ /* 0x000ea80000300800 */
[----:B--2---:R0:W-:Y:S04]  /*2af70*/  STG.E.U16 [R58.64], R47 ;  /* 0x0000002f3a007986 */ /* 0x0041e8000c101504 */
[----:B------:R1:W-:Y:S04]  /*2af80*/  STG.E.U16 [R56.64], R45 ;  /* 0x0000002d38007986 */ /* 0x0003e8000c101504 */
[----:B------:R2:W-:Y:S04]  /*2af90*/  STG.E.U16 [R54.64], R43 ;  /* 0x0000002b36007986 */ /* 0x0005e8000c101504 */
[----:B0-----:R-:W3:Y:S04]  /*2afa0*/  LDL.LU R47, [R1+0x80c] ;  /* 0x00080c00012f7983 */ /* 0x001ee80000300800 */
[----:B-1----:R-:W3:Y:S04]  /*2afb0*/  LDL.LU R45, [R1+0x808] ;  /* 0x00080800012d7983 */ /* 0x002ee80000300800 */
[----:B--2---:R-:W2:Y:S04]  /*2afc0*/  LDL.LU R43, [R1+0x804] ;  /* 0x00080400012b7983 */ /* 0x004ea80000300800 */
[----:B----4-:R0:W-:Y:S04]  /*2afd0*/  STG.E.U16 [R52.64], R41 ;  /* 0x0000002934007986 */ /* 0x0101e8000c101504 */
[----:B------:R1:W-:Y:S04]  /*2afe0*/  STG.E.U16 [R50.64], R39 ;  /* 0x0000002732007986 */ /* 0x0003e8000c101504 */
[----:B------:R4:W-:Y:S04]  /*2aff0*/  STG.E.U16 [R48.64], R37 ;  /* 0x0000002530007986 */ /* 0x0009e8000c101504 */
[----:B0-----:R-:W2:Y:S04]  /*2b000*/  LDL.LU R41, [R1+0x800] ;  /* 0x0008000001297983 */ /* 0x001ea80000300800 */
[----:B-1----:R-:W2:Y:S04]  /*2b010*/  LDL.LU R39, [R1+0x7fc] ;  /* 0x0007fc0001277983 */ /* 0x002ea80000300800 */
[----:B----4-:R-:W4:Y:S04]  /*2b020*/  LDL.LU R37, [R1+0x7f8] ;  /* 0x0007f80001257983 */ /* 0x010f280000300800 */
[----:B---3--:R0:W-:Y:S04]  /*2b030*/  STG.E.U16 [R46.64], R35 ;  /* 0x000000232e007986 */ /* 0x0081e8000c101504 */
[----:B------:R1:W-:Y:S04]  /*2b040*/  STG.E.U16 [R44.64], R33 ;  /* 0x000000212c007986 */ /* 0x0003e8000c101504 */
[----:B--2---:R2:W-:Y:S04]  /*2b050*/  STG.E.U16 [R42.64], R31 ;  /* 0x0000001f2a007986 */ /* 0x0045e8000c101504 */
[----:B0-----:R-:W3:Y:S04]  /*2b060*/  LDL.LU R35, [R1+0x7f4] ;  /* 0x0007f40001237983 */ /* 0x001ee80000300800 */
[----:B-1----:R-:W3:Y:S04]  /*2b070*/  LDL.LU R33, [R1+0x7f0] ;  /* 0x0007f00001217983 */ /* 0x002ee80000300800 */
[----:B--2---:R-:W2:Y:S04]  /*2b080*/  LDL.LU R31, [R1+0x7ec] ;  /* 0x0007ec00011f7983 */ /* 0x004ea80000300800 */
[----:B------:R0:W-:Y:S04]  /*2b090*/  STG.E.U16 [R40.64], R21 ;  /* 0x0000001528007986 */ /* 0x0001e8000c101504 */
[----:B------:R1:W-:Y:S04]  /*2b0a0*/  STG.E.U16 [R38.64], R22 ;  /* 0x0000001626007986 */ /* 0x0003e8000c101504 */
[----:B----4-:R4:W-:Y:S04]  /*2b0b0*/  STG.E.U16 [R36.64], R24 ;  /* 0x0000001824007986 */ /* 0x0109e8000c101504 */
[----:B0-----:R-:W2:Y:S04]  /*2b0c0*/  LDL.LU R21, [R1+0x7e8] ;  /* 0x0007e80001157983 */ /* 0x001ea80000300800 */
[----:B-1----:R-:W2:Y:S04]  /*2b0d0*/  LDL.LU R22, [R1+0x7e4] ;  /* 0x0007e40001167983 */ /* 0x002ea80000300800 */
[----:B----4-:R-:W4:Y:S04]  /*2b0e0*/  LDL.LU R24, [R1+0x7e0] ;  /* 0x0007e00001187983 */ /* 0x010f280000300800 */
[----:B---3--:R0:W-:Y:S04]  /*2b0f0*/  STG.E.U16 [R34.64], R25 ;  /* 0x0000001922007986 */ /* 0x0081e8000c101504 */
[----:B------:R1:W-:Y:S04]  /*2b100*/  STG.E.U16 [R32.64], R28 ;  /* 0x0000001c20007986 */ /* 0x0003e8000c101504 */
[----:B--2---:R2:W-:Y:S04]  /*2b110*/  STG.E.U16 [R30.64], R29 ;  /* 0x0000001d1e007986 */ /* 0x0045e8000c101504 */
[----:B0-----:R-:W4:Y:S04]  /*2b120*/  LDL.LU R25, [R1+0x7dc] ;  /* 0x0007dc0001197983 */ /* 0x001f280000300800 */
[----:B-1----:R-:W3:Y:S04]  /*2b130*/  LDL.LU R28, [R1+0x7d8] ;  /* 0x0007d800011c7983 */ /* 0x002ee80000300800 */
[----:B--2---:R-:W3:Y:S04]  /*2b140*/  LDL.LU R29, [R1+0x7d4] ;  /* 0x0007d400011d7983 */ /* 0x004ee80000300800 */
[----:B------:R-:W2:Y:S04]  /*2b150*/  LDL.LU.S16 R30, [R1+0x78] ;  /* 0x00007800011e7983 */ /* 0x000ea80000300600 */
[----:B------:R-:W2:Y:S04]  /*2b160*/  LDL.LU.S16 R31, [R1+0x70] ;  /* 0x00007000011f7983 */ /* 0x000ea80000300600 */
[----:B------:R-:W2:Y:S04]  /*2b170*/  LDL.LU R32, [R1+0x2d4] ;  /* 0x0002d40001207983 */ /* 0x000ea80000300800 */
[----:B------:R-:W2:Y:S04]  /*2b180*/  LDL.LU R33, [R1+0x54c] ;  /* 0x00054c0001217983 */ /* 0x000ea80000300800 */
[----:B------:R-:W2:Y:S01]  /*2b190*/  LDL.LU R34, [R1+0x2d0] ;  /* 0x0002d00001227983 */ /* 0x000ea20000300800 */
[----:B------:R-:W-:-:S03]  /*2b1a0*/  PRMT R2, R7, 0x7632, R2 ;  /* 0x0000763207027816 */ /* 0x000fc60000000002 */
[----:B------:R-:W2:Y:S04]  /*2b1b0*/  LDL.LU R35, [R1+0x548] ;  /* 0x0005480001237983 */ /* 0x000ea80000300800 */
[----:B------:R-:W2:Y:S04]  /*2b1c0*/  LDL.LU R36, [R1+0x2cc] ;  /* 0x0002cc0001247983 */ /* 0x000ea80000300800 */
[----:B------:R-:W2:Y:S04]  /*2b1d0*/  LDL.LU R37, [R1+0x544] ;  /* 0x0005440001257983 */ /* 0x000ea80000300800 */
[----:B------:R-:W2:Y:S04]  /*2b1e0*/  LDL.LU R38, [R1+0x2c8] ;  /* 0x0002c80001267983 */ /* 0x000ea80000300800 */
[----:B------:R-:W2:Y:S04]  /*2b1f0*/  LDL.LU R7, [R1+0x540] ;  /* 0x0005400001077983 */ /* 0x000ea80000300800 */
        /* <DEDUP_REMOVED lines=15> */
[----:B---3--:R0:W-:Y:S04]  /*2b2f0*/  STG.E.U16 [R28.64], R23 ;  /* 0x000000171c007986 */ /* 0x0081e8000c101504 */
[----:B0-----:R-:W2:Y:S04]  /*2b300*/  LDL.LU R23, [R1+0x7d0] ;  /* 0x0007d00001177983 */ /* 0x001ea80000300800 */
[----:B------:R-:W4:Y:S04]  /*2b310*/  LDL.LU.S16 R29, [R1+0x80] ;  /* 0x00008000011d7983 */ /* 0x000f280000300600 */
        /* <DEDUP_REMOVED lines=8> */
[----:B----4-:R-:W-:Y:S04]  /*2b3a0*/  STG.E.U16 [R24.64], R29 ;  /* 0x0000001d18007986 */ /* 0x010fe8000c101504 */
[----:B--2---:R-:W-:Y:S04]  /*2b3b0*/  STG.E.U16 [R22.64], R30 ;  /* 0x0000001e16007986 */ /* 0x004fe8000c101504 */
[----:B------:R-:W-:Y:S04]  /*2b3c0*/  STG.E.U16 [R20.64], R31 ;  /* 0x0000001f14007986 */ /* 0x000fe8000c101504 */
[----:B------:R0:W-:Y:S04]  /*2b3d0*/  STG.E.U16 [R18.64], R61 ;  /* 0x0000003d12007986 */ /* 0x0001e8000c101504 */
[----:B0-----:R-:W2:Y:S04]  /*2b3e0*/  LDL.LU R61, [R1+0x7cc] ;  /* 0x0007cc00013d7983 */ /* 0x001ea80000300800 */
[----:B------:R-:W-:Y:S04]  /*2b3f0*/  STG.E.U16 [R16.64], R60 ;  /* 0x0000003c10007986 */ /* 0x000fe8000c101504 */
[----:B------:R2:W-:Y:S04]  /*2b400*/  STG.E.U16 [R14.64], R10 ;  /* 0x0000000a0e007986 */ /* 0x0005e8000c101504 */
[----:B------:R-:W-:Y:S04]  /*2b410*/  STG.E.U16 [R12.64], R6 ;  /* 0x000000060c007986 */ /* 0x000fe8000c101504 */
[----:B------:R-:W-:Y:S04]  /*2b420*/  STG.E.U16 [R8.64], R3 ;  /* 0x0000000308007986 */ /* 0x000fe8000c101504 */
[----:B------:R-:W-:Y:S01]  /*2b430*/  STG.E.U16 [R26.64], R2 ;  /* 0x000000021a007986 */ /* 0x000fe2000c101504 */
[----:B--2---:R-:W-:-:S03]  /*2b440*/  FFMA R14, R61, 0.69314718246459960938, R57 ;  /* 0x3f3172183d0e7823 */ /* 0x004fc60000000039 */
[----:B------:R-:W2:Y:S04]  /*2b450*/  LDL.LU R61, [R1+0x7c8] ;  /* 0x0007c800013d7983 */ /* 0x000ea80000300800 */
[----:B------:R-:W0:Y:S04]  /*2b460*/  S2R R57, SR_TID.X ;  /* 0x0000000000397919 */ /* 0x000e280000002100 */
[----:B------:R1:W-:Y:S01]  /*2b470*/  STG.E.U16 [R4.64], R0 ;  /* 0x0000000004007986 */ /* 0x0003e2000c101504 */
[----:B------:R-:W-:Y:S02]  /*2b480*/  FSEL R15, R46, -INF , P5 ;  /* 0xff8000002e0f7808 */ /* 0x000fe40002800000 */
[----:B---3--:R-:W-:-:S02]  /*2b490*/  FSEL R16, R51, -INF , P4 ;  /* 0xff80000033107808 */ /* 0x008fc40002000000 */
[----:B------:R-:W-:Y:S02]  /*2b4a0*/  FSEL R17, R53, -INF , P3 ;  /* 0xff80000035117808 */ /* 0x000fe40001800000 */
[----:B------:R-:W-:Y:S02]  /*2b4b0*/  FSEL R18, R54, -INF , P2 ;  /* 0xff80000036127808 */ /* 0x000fe40001000000 */
[----:B-1----:R-:W-:Y:S01]  /*2b4c0*/  FSEL R0, R55, -INF , P1 ;  /* 0xff80000037007808 */ /* 0x002fe20000800000 */
[----:B------:R-:W-:Y:S02]  /*2b4d0*/  FFMA R4, R33, 0.69314718246459960938, R32 ;  /* 0x3f31721821047823 */ /* 0x000fe40000000020 */
[----:B------:R-:W-:Y:S01]  /*2b4e0*/  FFMA R5, R35, 0.69314718246459960938, R34 ;  /* 0x3f31721823057823 */ /* 0x000fe20000000022 */
[----:B0-----:R-:W-:Y:S01]  /*2b4f0*/  SHF.L.U32 R57, R57, 0x2, RZ ;  /* 0x0000000239397819 */ /* 0x001fe200000006ff */
[----:B------:R-:W-:Y:S02]  /*2b500*/  FFMA R6, R37, 0.69314718246459960938, R36 ;  /* 0x3f31721825067823 */ /* 0x000fe40000000024 */
[----:B------:R-:W-:Y:S01]  /*2b510*/  FFMA R7, R7, 0.69314718246459960938, R38 ;  /* 0x3f31721807077823 */ /* 0x000fe20000000026 */
[----:B------:R-:W-:Y:S01]  /*2b520*/  LOP3.LUT R2, R57, 0x70, RZ, 0xc0, !PT ;  /* 0x0000007039027812 */ /* 0x000fe200078ec0ff */
[----:B------:R-:W-:Y:S01]  /*2b530*/  BAR.SYNC.DEFER_BLOCKING 0x0 ;  /* 0x0000000000007b1d */ /* 0x000fe20000010000 */
[----:B------:R-:W-:-:S02]  /*2b540*/  FFMA R8, R40, 0.69314718246459960938, R39 ;  /* 0x3f31721828087823 */ /* 0x000fc40000000027 */
[----:B------:R-:W-:Y:S02]  /*2b550*/  FFMA R9, R42, 0.69314718246459960938, R41 ;  /* 0x3f3172182a097823 */ /* 0x000fe40000000029 */
[----:B------:R-:W-:Y:S02]  /*2b560*/  FFMA R10, R44, 0.69314718246459960938, R43 ;  /* 0x3f3172182c0a7823 */ /* 0x000fe4000000002b */
[----:B------:R-:W-:Y:S02]  /*2b570*/  FFMA R11, R11, 0.69314718246459960938, R45 ;  /* 0x3f3172180b0b7823 */ /* 0x000fe4000000002d */
[----:B------:R-:W-:Y:S02]  /*2b580*/  FFMA R12, R48, 0.69314718246459960938, R47 ;  /* 0x3f317218300c7823 */ /* 0x000fe4000000002f */
[----:B------:R-:W-:Y:S02]  /*2b590*/  FFMA R13, R50, 0.69314718246459960938, R49 ;  /* 0x3f317218320d7823 */ /* 0x000fe40000000031 */
[----:B------:R-:W-:-:S02]  /*2b5a0*/  FFMA R15, R15, 0.69314718246459960938, R52 ;  /* 0x3f3172180f0f7823 */ /* 0x000fc40000000034 */
[----:B------:R-:W-:Y:S02]  /*2b5b0*/  FFMA R16, R16, 0.69314718246459960938, R56 ;  /* 0x3f31721810107823 */ /* 0x000fe40000000038 */
[----:B------:R-:W-:Y:S02]  /*2b5c0*/  FFMA R17, R17, 0.69314718246459960938, R58 ;  /* 0x3f31721811117823 */ /* 0x000fe4000000003a */
[----:B------:R-:W-:Y:S01]  /*2b5d0*/  FFMA R18, R18, 0.69314718246459960938, R59 ;  /* 0x3f31721812127823 */ /* 0x000fe2000000003b */
[----:B------:R0:W-:Y:S04]  /*2b5e0*/  STS.128 [R2], R4 ;  /* 0x0000000402007388 */ /* 0x0001e80000000c00 */
[----:B------:R0:W-:Y:S04]  /*2b5f0*/  STS.128 [R2+0x80], R8 ;  /* 0x0000800802007388 */ /* 0x0001e80000000c00 */
[----:B------:R0:W-:Y:S01]  /*2b600*/  STS.128 [R2+0x100], R12 ;  /* 0x0001000c02007388 */ /* 0x0001e20000000c00 */
[----:B--2---:R-:W-:-:S05]  /*2b610*/  FFMA R19, R0, 0.69314718246459960938, R61 ;  /* 0x3f31721800137823 */ /* 0x004fca000000003d */
[----:B------:R0:W-:Y:S04]  /*2b620*/  STS.128 [R2+0x180], R16 ;  /* 0x0001801002007388 */ /* 0x0001e80000000c00 */
[----:B------:R-:W-:Y:S06]  /*2b630*/  BAR.SYNC.DEFER_BLOCKING 0x0 ;  /* 0x0000000000007b1d */ /* 0x000fec0000010000 */
[----:B------:R-:W-:Y:S05]  /*2b640*/  @P0 EXIT ;  /* 0x000000000000094d */ /* 0x000fea0003800000 */
[----:B0-----:R-:W2:Y:S04]  /*2b650*/  LDL.LU R57, [R1+0x144] ;  /* 0x0001440001397983 */ /* 0x001ea80000300800 */
[----:B------:R-:W3:Y:S04]  /*2b660*/  LDL.LU R59, [R1+0x7c4] ;  /* 0x0007c400013b7983 */ /* 0x000ee80000300800 */
[----:B------:R-:W0:Y:S02]  /*2b670*/  S2R R58, SR_CTAID.Y ;  /* 0x00000000003a7919 */ /* 0x000e240000002600 */
[----:B0-----:R-:W-:-:S04]  /*2b680*/  IMAD R0, R58, c[0x0][0x1cc], RZ ;  /* 0x000073003a007a24 */ /* 0x001fc800078e02ff */
[C---:B------:R-:W-:Y:S02]  /*2b690*/  IMAD.SHL.U32 R2, R0.reuse, 0x4, RZ ;  /* 0x0000000400027824 */ /* 0x040fe400078e00ff */
[----:B------:R-:W-:Y:S01]  /*2b6a0*/  IMAD.HI R0, R0, 0x4, RZ ;  /* 0x0000000400007827 */ /* 0x000fe200078e02ff */
[----:B--2---:R-:W0:Y:S01]  /*2b6b0*/  LDS R7, [R57] ;  /* 0x0000000039077984 */ /* 0x004e220000000800 */
[C---:B---3--:R-:W-:Y:S02]  /*2b6c0*/  SHF.L.U32 R3, R59.reuse, 0x2, RZ ;  /* 0x000000023b037819 */ /* 0x048fe400000006ff */
[----:B------:R-:W-:Y:S02]  /*2b6d0*/  IMAD.HI R5, R59, 0x4, RZ ;  /* 0x000000043b057827 */ /* 0x000fe400078e02ff */
[----:B------:R-:W-:-:S04]  /*2b6e0*/  IADD3 R2, P0, P1, R3, c[0x0][0x180], R2 ;  /* 0x0000600003027a10 */ /* 0x000fc8000791e002 */
[----:B------:R-:W-:-:S05]  /*2b6f0*/  IADD3.X R3, R5, c[0x0][0x184], R0, P0, P1 ;  /* 0x0000610005037a10 */ /* 0x000fca00007e2400 */
[----:B0-----:R-:W-:Y:S01]  /*2b700*/  STG.E [R2.64], R7 ;  /* 0x0000000702007986 */ /* 0x001fe2000c101904 */
[----:B------:R-:W-:Y:S05]  /*2b710*/  EXIT ;  /* 0x000000000000794d */ /* 0x000fea0003800000 */
.L_x_2:
[----:B------:R-:W-:-:S00]  /*2b720*/  BRA `(.L_x_2) ;  /* 0xfffffff000007947 */ /* 0x000fc0000383ffff */
[----:B------:R-:W-:-:S00]  /*2b730*/  NOP ;  /* 0x0000000000007918 */ /* 0x000fc00000000000 */
        /* <DEDUP_REMOVED lines=12> */
.L_x_3:


//--------------------- .nv.global.init           --------------------------
	.section	.nv.global.init,"aw",@progbits
.nv.global.init:
	.type		_$_str,@object
	.size		_$_str,(.L_0 - _$_str)
_$_str:
        /*0000*/ 	.byte	0x5f, 0x5f, 0x43, 0x55, 0x44, 0x41, 0x5f, 0x46, 0x54, 0x5a, 0x00
.L_0:


//--------------------- .nv.shared.attn_fwd       --------------------------
	.section	.nv.shared.attn_fwd,"aw",@nobits
	.sectionflags	@""
	.align	16
